def matmul_kernel(
    a_ptr,
    b_ptr,
    c_ptr,
    M,
    N,
    K,
    stride_am,
    stride_ak,
    stride_bk,
    stride_bn,
    stride_cm,
    stride_cn,
    BLOCK_M: tl.constexpr,
    BLOCK_N: tl.constexpr,
    BLOCK_K: tl.constexpr,
    GROUP_M: tl.constexpr,
):
    pid = tl.program_id(axis=0)
    num_pid_m = tl.cdiv(M, BLOCK_M)
    num_pid_n = tl.cdiv(N, BLOCK_N)
    num_pid_in_group = GROUP_M * num_pid_n
    group_id = pid // num_pid_in_group
    first_pid_m = group_id * GROUP_M
    group_size_m = min(num_pid_m - first_pid_m, GROUP_M)
    pid_m = first_pid_m + ((pid % num_pid_in_group) % group_size_m)
    pid_n = (pid % num_pid_in_group) // group_size_m

    offs_am = (pid_m * BLOCK_M + tl.arange(0, BLOCK_M)) % M
    offs_bn = (pid_n * BLOCK_N + tl.arange(0, BLOCK_N)) % N
    offs_k = tl.arange(0, BLOCK_K)
    a_ptrs = a_ptr + offs_am[:, None] * stride_am + offs_k[None, :] * stride_ak
    b_ptrs = b_ptr + offs_k[:, None] * stride_bk + offs_bn[None, :] * stride_bn

    acc = tl.zeros((BLOCK_M, BLOCK_N), dtype=tl.float32)
    for kk in range(0, tl.cdiv(K, BLOCK_K)):
        a = tl.load(a_ptrs, mask=offs_k[None, :] < K - kk * BLOCK_K, other=0.0)
        b = tl.load(b_ptrs, mask=offs_k[:, None] < K - kk * BLOCK_K, other=0.0)
        acc = tl.dot(a, b, acc)
        a_ptrs += BLOCK_K * stride_ak
        b_ptrs += BLOCK_K * stride_bk

    c = acc.to(c_ptr.dtype.element_ty)
    offs_cm = pid_m * BLOCK_M + tl.arange(0, BLOCK_M)
    offs_cn = pid_n * BLOCK_N + tl.arange(0, BLOCK_N)
    c_ptrs = c_ptr + offs_cm[:, None] * stride_cm + offs_cn[None, :] * stride_cn
    mask = (offs_cm[:, None] < M) & (offs_cn[None, :] < N)
    tl.store(c_ptrs, c, mask=mask)

# config = {"BLOCK_K": 128, "BLOCK_M": 512, "BLOCK_N": 128, "GROUP_M": 8, "arch": "sm_90", "dtype": "fp32", "num_ctas": 1, "num_stages": 7, "num_warps": 4}
# arch = sm_90


// ===== COMPILED SASS (sm_90a) =====

	.target	sm_90a

	.elftype	@"ET_EXEC"


//--------------------- .note.nv.tkinfo           --------------------------
	.section	.note.nv.tkinfo,"",@"SHT_NOTE"
	.sectionflags	@"SHF_NOTE_NV_TKINFO"
	.tkinfo
        /*0018*/ 	.word	0x00000002
        /*0030*/ 	.string	""
        /*0030*/ 	.string	"ptxas"
        /*0030*/ 	.string	"Cuda compilation tools, release 13.0, V13.0.88"
        /*0030*/ 	.string	"Build cuda_13.0.r13.0/compiler.36424714_0"
        /*0030*/ 	.string	"-v  -suppress-debug-info  -lineinfo  -arch sm_90a "



//--------------------- .note.nv.cuinfo           --------------------------
	.section	.note.nv.cuinfo,"",@"SHT_NOTE"
	.sectionflags	@"SHF_NOTE_NV_CUINFO"
        /*0018*/ 	.short	0x0002
        /*001a*/ 	.short	0x005a
        /*001c*/ 	.short	0x0082
	.zero		2


//--------------------- .nv.info                  --------------------------
	.section	.nv.info,"",@"SHT_CUDA_INFO"
	.align	4


	//----- nvinfo : EIATTR_REGCOUNT
	.align		4
        /*0000*/ 	.byte	0x04, 0x2f
        /*0002*/ 	.short	(.L_1 - .L_0)
	.align		4
.L_0:
        /*0004*/ 	.word	index@(matmul_kernel)
        /*0008*/ 	.word	0x000000ff


	//----- nvinfo : EIATTR_FRAME_SIZE
	.align		4
.L_1:
        /*000c*/ 	.byte	0x04, 0x11
        /*000e*/ 	.short	(.L_3 - .L_2)
	.align		4
.L_2:
        /*0010*/ 	.word	index@(matmul_kernel)
        /*0014*/ 	.word	0x00002158


	//----- nvinfo : EIATTR_MIN_STACK_SIZE
	.align		4
.L_3:
        /*0018*/ 	.byte	0x04, 0x12
        /*001a*/ 	.short	(.L_5 - .L_4)
	.align		4
.L_4:
        /*001c*/ 	.word	index@(matmul_kernel)
        /*0020*/ 	.word	0x00002158
.L_5:


//--------------------- .nv.compat                --------------------------
	.section	.nv.compat,"",@"SHT_CUDA_COMPAT_INFO"
	.align	4
        /*0000*/ 	.byte	0x02, 0x09, 0x01, 0x00, 0x02, 0x02, 0x04, 0x00, 0x02, 0x05, 0x05, 0x00, 0x03, 0x07, 0x01, 0x01
        /*0010*/ 	.byte	0x02, 0x03, 0x00, 0x00, 0x02, 0x06, 0x01, 0x00, 0x04, 0x0b, 0x08, 0x00, 0x00, 0x00, 0x00, 0x00
        /*0020*/ 	.byte	0x00, 0x00, 0x00, 0x00


//--------------------- .nv.info.matmul_kernel    --------------------------
	.section	.nv.info.matmul_kernel,"",@"SHT_CUDA_INFO"
	.sectionflags	@""
	.align	4


	//----- nvinfo : EIATTR_CUDA_API_VERSION
	.align		4
        /*0000*/ 	.byte	0x04, 0x37
        /*0002*/ 	.short	(.L_7 - .L_6)
.L_6:
        /*0004*/ 	.word	0x00000082


	//----- nvinfo : EIATTR_KPARAM_INFO
	.align		4
.L_7:
        /*0008*/ 	.byte	0x04, 0x17
        /*000a*/ 	.short	(.L_9 - .L_8)
.L_8:
        /*000c*/ 	.word	0x00000000
        /*0010*/ 	.short	0x000d
        /*0012*/ 	.short	0x0048
        /*0014*/ 	.byte	0x00, 0xf4, 0x21, 0x00


	//----- nvinfo : EIATTR_KPARAM_INFO
	.align		4
.L_9:
        /*0018*/ 	.byte	0x04, 0x17
        /*001a*/ 	.short	(.L_11 - .L_10)
.L_10:
        /*001c*/ 	.word	0x00000000
        /*0020*/ 	.short	0x000c
        /*0022*/ 	.short	0x0040
        /*0024*/ 	.byte	0x00, 0xf4, 0x21, 0x00


	//----- nvinfo : EIATTR_KPARAM_INFO
	.align		4
.L_11:
        /*0028*/ 	.byte	0x04, 0x17
        /*002a*/ 	.short	(.L_13 - .L_12)
.L_12:
        /*002c*/ 	.word	0x00000000
        /*0030*/ 	.short	0x000b
        /*0032*/ 	.short	0x0038
        /*0034*/ 	.byte	0x00, 0xf0, 0x11, 0x00


	//----- nvinfo : EIATTR_KPARAM_INFO
	.align		4
.L_13:
        /*0038*/ 	.byte	0x04, 0x17
        /*003a*/ 	.short	(.L_15 - .L_14)
.L_14:
        /*003c*/ 	.word	0x00000000
        /*0040*/ 	.short	0x000a
        /*0042*/ 	.short	0x0034
        /*0044*/ 	.byte	0x00, 0xf0, 0x11, 0x00


	//----- nvinfo : EIATTR_KPARAM_INFO
	.align		4
.L_15:
        /*0048*/ 	.byte	0x04, 0x17
        /*004a*/ 	.short	(.L_17 - .L_16)
.L_16:
        /*004c*/ 	.word	0x00000000
        /*0050*/ 	.short	0x0009
        /*0052*/ 	.short	0x0030
        /*0054*/ 	.byte	0x00, 0xf0, 0x11, 0x00


	//----- nvinfo : EIATTR_KPARAM_INFO
	.align		4
.L_17:
        /*0058*/ 	.byte	0x04, 0x17
        /*005a*/ 	.short	(.L_19 - .L_18)
.L_18:
        /*005c*/ 	.word	0x00000000
        /*0060*/ 	.short	0x0008
        /*0062*/ 	.short	0x002c
        /*0064*/ 	.byte	0x00, 0xf0, 0x11, 0x00


	//----- nvinfo : EIATTR_KPARAM_INFO
	.align		4
.L_19:
        /*0068*/ 	.byte	0x04, 0x17
        /*006a*/ 	.short	(.L_21 - .L_20)
.L_20:
        /*006c*/ 	.word	0x00000000
        /*0070*/ 	.short	0x0007
        /*0072*/ 	.short	0x0028
        /*0074*/ 	.byte	0x00, 0xf0, 0x11, 0x00


	//----- nvinfo : EIATTR_KPARAM_INFO
	.align		4
.L_21:
        /*0078*/ 	.byte	0x04, 0x17
        /*007a*/ 	.short	(.L_23 - .L_22)
.L_22:
        /*007c*/ 	.word	0x00000000
        /*0080*/ 	.short	0x0006
        /*0082*/ 	.short	0x0024
        /*0084*/ 	.byte	0x00, 0xf0, 0x11, 0x00


	//----- nvinfo : EIATTR_KPARAM_INFO
	.align		4
.L_23:
        /*0088*/ 	.byte	0x04, 0x17
        /*008a*/ 	.short	(.L_25 - .L_24)
.L_24:
        /*008c*/ 	.word	0x00000000
        /*0090*/ 	.short	0x0005
        /*0092*/ 	.short	0x0020
        /*0094*/ 	.byte	0x00, 0xf0, 0x11, 0x00


	//----- nvinfo : EIATTR_KPARAM_INFO
	.align		4
.L_25:
        /*0098*/ 	.byte	0x04, 0x17
        /*009a*/ 	.short	(.L_27 - .L_26)
.L_26:
        /*009c*/ 	.word	0x00000000
        /*00a0*/ 	.short	0x0004
        /*00a2*/ 	.short	0x001c
        /*00a4*/ 	.byte	0x00, 0xf0, 0x11, 0x00


	//----- nvinfo : EIATTR_KPARAM_INFO
	.align		4
.L_27:
        /*00a8*/ 	.byte	0x04, 0x17
        /*00aa*/ 	.short	(.L_29 - .L_28)
.L_28:
        /*00ac*/ 	.word	0x00000000
        /*00b0*/ 	.short	0x0003
        /*00b2*/ 	.short	0x0018
        /*00b4*/ 	.byte	0x00, 0xf0, 0x11, 0x00


	//----- nvinfo : EIATTR_KPARAM_INFO
	.align		4
.L_29:
        /*00b8*/ 	.byte	0x04, 0x17
        /*00ba*/ 	.short	(.L_31 - .L_30)
.L_30:
        /*00bc*/ 	.word	0x00000000
        /*00c0*/ 	.short	0x0002
        /*00c2*/ 	.short	0x0010
        /*00c4*/ 	.byte	0x00, 0xf4, 0x21, 0x00


	//----- nvinfo : EIATTR_KPARAM_INFO
	.align		4
.L_31:
        /*00c8*/ 	.byte	0x04, 0x17
        /*00ca*/ 	.short	(.L_33 - .L_32)
.L_32:
        /*00cc*/ 	.word	0x00000000
        /*00d0*/ 	.short	0x0001
        /*00d2*/ 	.short	0x0008
        /*00d4*/ 	.byte	0x00, 0xf4, 0x21, 0x00


	//----- nvinfo : EIATTR_KPARAM_INFO
	.align		4
.L_33:
        /*00d8*/ 	.byte	0x04, 0x17
        /*00da*/ 	.short	(.L_35 - .L_34)
.L_34:
        /*00dc*/ 	.word	0x00000000
        /*00e0*/ 	.short	0x0000
        /*00e2*/ 	.short	0x0000
        /*00e4*/ 	.byte	0x00, 0xf4, 0x21, 0x00


	//----- nvinfo : EIATTR_SPARSE_MMA_MASK
	.align		4
.L_35:
        /*00e8*/ 	.byte	0x03, 0x50
        /*00ea*/ 	.short	0x0000


	//----- nvinfo : EIATTR_MAXREG_COUNT
	.align		4
        /*00ec*/ 	.byte	0x03, 0x1b
        /*00ee*/ 	.short	0x00ff


	//----- nvinfo : EIATTR_NUM_BARRIERS
	.align		4
        /*00f0*/ 	.byte	0x02, 0x4c
        /*00f2*/ 	.byte	0x01
	.zero		1


	//----- nvinfo : EIATTR_ANNOTATIONS
	.align		4
        /*00f4*/ 	.byte	0x04, 0x55
        /*00f6*/ 	.short	(.L_37 - .L_36)


	//   ....[0]....
.L_36:
        /*00f8*/ 	.word	0x00000001
        /*00fc*/ 	.byte	0xa0, 0x0b, 0x00, 0x00, 0x01, 0x00, 0x00, 0x00, 0x50, 0x68, 0x00, 0x00, 0x01, 0x00, 0x00, 0x00
        /* <DEDUP_REMOVED lines=2352> */
        /*940c*/ 	.byte	0x00, 0x8b, 0x03, 0x00, 0x01, 0x00, 0x00, 0x00, 0x20, 0x8b, 0x03, 0x00


	//----- nvinfo : EIATTR_MERCURY_ISA_VERSION
	.align		4
.L_37:
        /*9418*/ 	.byte	0x03, 0x5f
        /*941a*/ 	.short	0x0101


	//----- nvinfo : EIATTR_EXIT_INSTR_OFFSETS
	.align		4
        /*941c*/ 	.byte	0x04, 0x1c
        /*941e*/ 	.short	(.L_39 - .L_38)


	//   ....[0]....
.L_38:
        /*9420*/ 	.word	0x000858a0


	//   ....[1]....
        /*9424*/ 	.word	0x000858c0


	//----- nvinfo : EIATTR_REQNTID
	.align		4
.L_39:
        /*9428*/ 	.byte	0x04, 0x10
        /*942a*/ 	.short	(.L_41 - .L_40)
.L_40:
        /*942c*/ 	.word	0x00000080
        /*9430*/ 	.word	0x00000001
        /*9434*/ 	.word	0x00000001


	//----- nvinfo : EIATTR_CBANK_PARAM_SIZE
	.align		4
.L_41:
        /*9438*/ 	.byte	0x03, 0x19
        /*943a*/ 	.short	0x0050


	//----- nvinfo : EIATTR_PARAM_CBANK
	.align		4
        /*943c*/ 	.byte	0x04, 0x0a
        /*943e*/ 	.short	(.L_43 - .L_42)
	.align		4
.L_42:
        /*9440*/ 	.word	index@(.nv.constant0.matmul_kernel)
        /*9444*/ 	.short	0x0210
        /*9446*/ 	.short	0x0050


	//----- nvinfo : EIATTR_SW_WAR
	.align		4
.L_43:
        /*9448*/ 	.byte	0x04, 0x36
        /*944a*/ 	.short	(.L_45 - .L_44)
.L_44:
        /*944c*/ 	.word	0x00000008
.L_45:


//--------------------- .nv.callgraph             --------------------------
	.section	.nv.callgraph,"",@"SHT_CUDA_CALLGRAPH"
	.align	4
	.sectionentsize	8
	.align		4
        /*0000*/ 	.word	0x00000000
	.align		4
        /*0004*/ 	.word	0xffffffff
	.align		4
        /*0008*/ 	.word	0x00000000
	.align		4
        /*000c*/ 	.word	0xfffffffe
	.align		4
        /*0010*/ 	.word	0x00000000
	.align		4
        /*0014*/ 	.word	0xfffffffd
	.align		4
        /*0018*/ 	.word	0x00000000
	.align		4
        /*001c*/ 	.word	0xfffffffc


//--------------------- .text.matmul_kernel       --------------------------
	.section	.text.matmul_kernel,"ax",@progbits
	.align	128
        .global         matmul_kernel
        .type           matmul_kernel,@function
        .size           matmul_kernel,(.L_x_3 - matmul_kernel)
        .other          matmul_kernel,@"STO_CUDA_ENTRY STV_DEFAULT"
matmul_kernel:
.text.matmul_kernel:
[----:B------:R-:W1:Y:S08]  /*0000*/  LDC R1, c[0x0][0x28] ;  /* 0x00000a00ff017b82 */ /* 0x000e700000000800 */
[----:B------:R-:W2:Y:S01]  /*0010*/  LDC.64 R4, c[0x0][0x228] ;  /* 0x00008a00ff047b82 */ /* 0x000ea20000000a00 */
[----:B------:R-:W3:Y:S01]  /*0020*/  S2R R7, SR_CTAID.X ;  /* 0x0000000000077919 */ /* 0x000ee20000002500 */
[----:B------:R-:W-:Y:S01]  /*0030*/  ULDC.64 UR4, c[0x0][0x218] ;  /* 0x0000860000047ab9 */ /* 0x000fe20000000a00 */
[----:B------:R-:W-:Y:S01]  /*0040*/  ULDC.64 UR6, c[0x0][0x210] ;  /* 0x0000840000067ab9 */ /* 0x000fe20000000a00 */
[----:B------:R-:W-:Y:S01]  /*0050*/  ULDC UR24, c[0x0][0x240] ;  /* 0x0000900000187ab9 */ /* 0x000fe20000000800 */
[----:B------:R-:W-:Y:S01]  /*0060*/  ULDC UR25, c[0x0][0x240] ;  /* 0x0000900000197ab9 */ /* 0x000fe20000000800 */
[----:B------:R-:W-:Y:S01]  /*0070*/  ULDC UR23, c[0x0][0x240] ;  /* 0x0000900000177ab9 */ /* 0x000fe20000000800 */
[----:B------:R-:W-:Y:S01]  /*0080*/  ULDC UR22, c[0x0][0x240] ;  /* 0x0000900000167ab9 */ /* 0x000fe20000000800 */
[----:B-1----:R-:W-:Y:S01]  /*0090*/  IADD3 R1, R1, -0x2158, RZ ;  /* 0xffffdea801017810 */ /* 0x002fe20007ffe0ff */
[----:B------:R-:W-:Y:S01]  /*00a0*/  ULDC UR20, c[0x0][0x240] ;  /* 0x0000900000147ab9 */ /* 0x000fe20000000800 */
        /* <DEDUP_REMOVED lines=14> */
[----:B--2---:R-:W-:Y:S01]  /*0190*/  VIADD R0, R5, 0x7f ;  /* 0x0000007f05007836 */ /* 0x004fe20000000000 */
[----:B------:R-:W-:Y:S01]  /*01a0*/  IABS R19, R4 ;  /* 0x0000000400137213 */ /* 0x000fe20000000000 */
[----:B------:R-:W-:Y:S01]  /*01b0*/  ULDC UR59, c[0x0][0x240] ;  /* 0x00009000003b7ab9 */ /* 0x000fe20000000800 */
[----:B------:R-:W-:Y:S01]  /*01c0*/  ULDC UR58, c[0x0][0x240] ;  /* 0x00009000003a7ab9 */ /* 0x000fe20000000800 */
[----:B------:R-:W-:Y:S01]  /*01d0*/  ULDC UR57, c[0x0][0x240] ;  /* 0x0000900000397ab9 */ /* 0x000fe20000000800 */
[----:B------:R-:W-:Y:S01]  /*01e0*/  SHF.R.S32.HI R3, RZ, 0x1f, R0 ;  /* 0x0000001fff037819 */ /* 0x000fe20000011400 */
[----:B------:R-:W-:Y:S01]  /*01f0*/  ULDC UR56, c[0x0][0x240] ;  /* 0x0000900000387ab9 */ /* 0x000fe20000000800 */
[----:B------:R-:W-:Y:S01]  /*0200*/  ULDC UR55, c[0x0][0x240] ;  /* 0x0000900000377ab9 */ /* 0x000fe20000000800 */
[----:B------:R-:W-:Y:S01]  /*0210*/  ULDC UR54, c[0x0][0x240] ;  /* 0x0000900000367ab9 */ /* 0x000fe20000000800 */
[----:B------:R-:W-:Y:S01]  /*0220*/  LEA.HI R3, R3, R0, RZ, 0x7 ;  /* 0x0000000003037211 */ /* 0x000fe200078f38ff */
[----:B------:R-:W-:Y:S01]  /*0230*/  ULDC UR53, c[0x0][0x240] ;  /* 0x0000900000357ab9 */ /* 0x000fe20000000800 */
[----:B---3--:R-:W-:Y:S01]  /*0240*/  IABS R10, R7 ;  /* 0x00000007000a7213 */ /* 0x008fe20000000000 */
[----:B------:R-:W-:Y:S01]  /*0250*/  ULDC UR52, c[0x0][0x240] ;  /* 0x0000900000347ab9 */ /* 0x000fe20000000800 */
[----:B------:R-:W-:Y:S01]  /*0260*/  SHF.R.S32.HI R3, RZ, 0x7, R3 ;  /* 0x00000007ff037819 */ /* 0x000fe20000011403 */
[----:B------:R-:W-:Y:S01]  /*0270*/  ULDC UR51, c[0x0][0x240] ;  /* 0x0000900000337ab9 */ /* 0x000fe20000000800 */
[----:B------:R-:W-:Y:S01]  /*0280*/  ULDC UR50, c[0x0][0x240] ;  /* 0x0000900000327ab9 */ /* 0x000fe20000000800 */
[----:B------:R-:W-:Y:S01]  /*0290*/  ULDC UR49, c[0x0][0x240] ;  /* 0x0000900000317ab9 */ /* 0x000fe20000000800 */
[----:B------:R-:W-:Y:S01]  /*02a0*/  SHF.L.U32 R6, R3, 0x3, RZ ;  /* 0x0000000303067819 */ /* 0x000fe200000006ff */
[----:B------:R-:W-:Y:S01]  /*02b0*/  ULDC UR48, c[0x0][0x240] ;  /* 0x0000900000307ab9 */ /* 0x000fe20000000800 */
[----:B------:R-:W-:Y:S01]  /*02c0*/  ULDC UR47, c[0x0][0x240] ;  /* 0x00009000002f7ab9 */ /* 0x000fe20000000800 */
[----:B------:R-:W-:Y:S01]  /*02d0*/  ULDC UR46, c[0x0][0x240] ;  /* 0x00009000002e7ab9 */ /* 0x000fe20000000800 */
[-C--:B------:R-:W-:Y:S01]  /*02e0*/  IABS R9, R6.reuse ;  /* 0x0000000600097213 */ /* 0x080fe20000000000 */
[----:B------:R-:W-:Y:S01]  /*02f0*/  ULDC UR45, c[0x0][0x240] ;  /* 0x00009000002d7ab9 */ /* 0x000fe20000000800 */
[----:B------:R-:W-:Y:S01]  /*0300*/  IABS R12, R6 ;  /* 0x00000006000c7213 */ /* 0x000fe20000000000 */
[----:B------:R-:W-:Y:S01]  /*0310*/  ULDC UR44, c[0x0][0x240] ;  /* 0x00009000002c7ab9 */ /* 0x000fe20000000800 */
[----:B------:R-:W1:Y:S01]  /*0320*/  I2F.RP R0, R9 ;  /* 0x0000000900007306 */ /* 0x000e620000209400 */
        /* <DEDUP_REMOVED lines=14> */
[----:B-1----:R-:W1:Y:S01]  /*0410*/  MUFU.RCP R0, R0 ;  /* 0x0000000000007308 */ /* 0x002e620000001000 */
[----:B------:R-:W-:Y:S01]  /*0420*/  ULDC UR29, c[0x0][0x240] ;  /* 0x00009000001d7ab9 */ /* 0x000fe20000000800 */
[----:B------:R-:W-:Y:S01]  /*0430*/  ULDC UR28, c[0x0][0x240] ;  /* 0x00009000001c7ab9 */ /* 0x000fe20000000800 */
[----:B------:R-:W-:Y:S01]  /*0440*/  ULDC UR27, c[0x0][0x240] ;  /* 0x00009000001b7ab9 */ /* 0x000fe20000000800 */
[----:B------:R-:W-:Y:S01]  /*0450*/  ULDC UR26, c[0x0][0x240] ;  /* 0x00009000001a7ab9 */ /* 0x000fe20000000800 */
[----:B-1----:R-:W-:-:S02]  /*0460*/  VIADD R2, R0, 0xffffffe ;  /* 0x0ffffffe00027836 */ /* 0x002fc40000000000 */
[----:B------:R-:W-:Y:S02]  /*0470*/  IMAD.MOV R0, RZ, RZ, -R12 ;  /* 0x000000ffff007224 */ /* 0x000fe400078e0a0c */
[----:B------:R1:W2:Y:S02]  /*0480*/  F2I.FTZ.U32.TRUNC.NTZ R3, R2 ;  /* 0x0000000200037305 */ /* 0x0002a4000021f000 */
[----:B-1----:R-:W-:Y:S02]  /*0490*/  MOV R2, RZ ;  /* 0x000000ff00027202 */ /* 0x002fe40000000f00 */
[----:B--2---:R-:W-:-:S05]  /*04a0*/  IADD3 R8, RZ, -R3, RZ ;  /* 0x80000003ff087210 */ /* 0x004fca0007ffe0ff */
[----:B------:R-:W-:Y:S02]  /*04b0*/  IMAD R11, R8, R9, RZ ;  /* 0x00000009080b7224 */ /* 0x000fe400078e02ff */
[----:B------:R-:W-:Y:S02]  /*04c0*/  IMAD.MOV.U32 R8, RZ, RZ, R10 ;  /* 0x000000ffff087224 */ /* 0x000fe400078e000a */
[----:B------:R-:W-:Y:S01]  /*04d0*/  IMAD.HI.U32 R3, R3, R11, R2 ;  /* 0x0000000b03037227 */ /* 0x000fe200078e0002 */
[----:B------:R-:W-:-:S05]  /*04e0*/  IABS R11, R5 ;  /* 0x00000005000b7213 */ /* 0x000fca0000000000 */
[----:B------:R-:W-:-:S04]  /*04f0*/  IMAD.HI.U32 R3, R3, R8, RZ ;  /* 0x0000000803037227 */ /* 0x000fc800078e00ff */
[----:B------:R-:W-:-:S05]  /*0500*/  IMAD R0, R3, R0, R8 ;  /* 0x0000000003007224 */ /* 0x000fca00078e0208 */
[----:B------:R-:W-:-:S13]  /*0510*/  ISETP.GT.U32.AND P1, PT, R9, R0, PT ;  /* 0x000000000900720c */ /* 0x000fda0003f24070 */
[-C--:B------:R-:W-:Y:S01]  /*0520*/  @!P1 IADD3 R0, R0, -R9.reuse, RZ ;  /* 0x8000000900009210 */ /* 0x080fe20007ffe0ff */
[----:B------:R-:W-:Y:S01]  /*0530*/  @!P1 VIADD R3, R3, 0x1 ;  /* 0x0000000103039836 */ /* 0x000fe20000000000 */
[----:B------:R-:W-:Y:S02]  /*0540*/  ISETP.NE.AND P1, PT, R6, RZ, PT ;  /* 0x000000ff0600720c */ /* 0x000fe40003f25270 */
[----:B------:R-:W-:Y:S02]  /*0550*/  ISETP.GE.U32.AND P0, PT, R0, R9, PT ;  /* 0x000000090000720c */ /* 0x000fe40003f06070 */
[----:B------:R-:W-:-:S04]  /*0560*/  LOP3.LUT R0, R7, R6, RZ, 0x3c, !PT ;  /* 0x0000000607007212 */ /* 0x000fc800078e3cff */
[----:B------:R-:W-:Y:S02]  /*0570*/  ISETP.GE.AND P2, PT, R0, RZ, PT ;  /* 0x000000ff0000720c */ /* 0x000fe40003f46270 */
[----:B------:R-:W-:-:S05]  /*0580*/  IADD3 R0, R4, 0x1ff, RZ ;  /* 0x000001ff04007810 */ /* 0x000fca0007ffe0ff */
[----:B------:R-:W-:-:S05]  /*0590*/  @P0 IADD3 R3, R3, 0x1, RZ ;  /* 0x0000000103030810 */ /* 0x000fca0007ffe0ff */
[----:B------:R-:W-:Y:S01]  /*05a0*/  IMAD.MOV.U32 R2, RZ, RZ, R3 ;  /* 0x000000ffff027224 */ /* 0x000fe200078e0003 */
[----:B------:R-:W-:-:S03]  /*05b0*/  SHF.R.S32.HI R3, RZ, 0x1f, R0 ;  /* 0x0000001fff037819 */ /* 0x000fc60000011400 */
[----:B------:R-:W-:Y:S01]  /*05c0*/  @!P2 IMAD.MOV R2, RZ, RZ, -R2 ;  /* 0x000000ffff02a224 */ /* 0x000fe200078e0a02 */
[----:B------:R-:W-:Y:S02]  /*05d0*/  @!P1 LOP3.LUT R2, RZ, R6, RZ, 0x33, !PT ;  /* 0x00000006ff029212 */ /* 0x000fe400078e33ff */
[----:B------:R-:W-:Y:S02]  /*05e0*/  LEA.HI R3, R3, R0, RZ, 0x9 ;  /* 0x0000000003037211 */ /* 0x000fe400078f48ff */
[C---:B------:R-:W-:Y:S02]  /*05f0*/  SHF.L.U32 R8, R2.reuse, 0x3, RZ ;  /* 0x0000000302087819 */ /* 0x040fe400000006ff */
[----:B------:R-:W-:Y:S02]  /*0600*/  IADD3 R2, -R2, RZ, RZ ;  /* 0x000000ff02027210 */ /* 0x000fe40007ffe1ff */
[----:B------:R-:W-:-:S03]  /*0610*/  LEA.HI.SX32 R3, R3, -R8, 0x17 ;  /* 0x8000000803037211 */ /* 0x000fc600078fbaff */
[----:B------:R-:W-:Y:S01]  /*0620*/  IMAD R14, R6, R2, R7 ;  /* 0x00000002060e7224 */ /* 0x000fe200078e0207 */
[----:B------:R-:W-:Y:S02]  /*0630*/  VIMNMX R15, R3, 0x8, PT ;  /* 0x00000008030f7848 */ /* 0x000fe40003fe0100 */
[----:B------:R-:W-:Y:S02]  /*0640*/  MOV R2, RZ ;  /* 0x000000ff00027202 */ /* 0x000fe40000000f00 */
[----:B------:R-:W-:Y:S02]  /*0650*/  IABS R9, R15 ;  /* 0x0000000f00097213 */ /* 0x000fe40000000000 */
[----:B------:R-:W-:Y:S02]  /*0660*/  IABS R6, R14 ;  /* 0x0000000e00067213 */ /* 0x000fe40000000000 */
[----:B------:R-:W1:Y:S08]  /*0670*/  I2F.RP R0, R9 ;  /* 0x0000000900007306 */ /* 0x000e700000209400 */
[----:B-1----:R-:W1:Y:S02]  /*0680*/  MUFU.RCP R0, R0 ;  /* 0x0000000000007308 */ /* 0x002e640000001000 */
[----:B-1----:R-:W-:-:S06]  /*0690*/  VIADD R3, R0, 0xffffffe ;  /* 0x0ffffffe00037836 */ /* 0x002fcc0000000000 */
[----:B------:R-:W1:Y:S02]  /*06a0*/  F2I.FTZ.U32.TRUNC.NTZ R3, R3 ;  /* 0x0000000300037305 */ /* 0x000e64000021f000 */
[----:B-1----:R-:W-:-:S04]  /*06b0*/  IMAD.MOV R10, RZ, RZ, -R3 ;  /* 0x000000ffff0a7224 */ /* 0x002fc800078e0a03 */
[----:B------:R-:W-:Y:S01]  /*06c0*/  IMAD R7, R10, R9, RZ ;  /* 0x000000090a077224 */ /* 0x000fe200078e02ff */
[----:B------:R-:W-:-:S03]  /*06d0*/  IABS R10, R15 ;  /* 0x0000000f000a7213 */ /* 0x000fc60000000000 */
[----:B------:R-:W-:Y:S01]  /*06e0*/  IMAD.HI.U32 R2, R3, R7, R2 ;  /* 0x0000000703027227 */ /* 0x000fe200078e0002 */
[----:B------:R-:W-:-:S03]  /*06f0*/  MOV R3, R6 ;  /* 0x0000000600037202 */ /* 0x000fc60000000f00 */
[----:B------:R-:W-:Y:S02]  /*0700*/  IMAD.MOV R0, RZ, RZ, -R10 ;  /* 0x000000ffff007224 */ /* 0x000fe400078e0a0a */
[----:B------:R-:W-:-:S04]  /*0710*/  IMAD.HI.U32 R2, R2, R3, RZ ;  /* 0x0000000302027227 */ /* 0x000fc800078e00ff */
[----:B------:R-:W-:Y:S02]  /*0720*/  IMAD R0, R2, R0, R3 ;  /* 0x0000000002007224 */ /* 0x000fe400078e0203 */
[----:B------:R-:W-:Y:S01]  /*0730*/  IMAD.MOV.U32 R7, RZ, RZ, R11 ;  /* 0x000000ffff077224 */ /* 0x000fe200078e000b */
[----:B------:R-:W1:Y:S02]  /*0740*/  I2F.RP R3, R19 ;  /* 0x0000001300037306 */ /* 0x000e640000209400 */
[----:B------:R-:W-:-:S06]  /*0750*/  ISETP.GT.U32.AND P1, PT, R9, R0, PT ;  /* 0x000000000900720c */ /* 0x000fcc0003f24070 */
[----:B------:R-:W2:Y:S07]  /*0760*/  I2F.RP R6, R7 ;  /* 0x0000000700067306 */ /* 0x000eae0000209400 */
[-C--:B------:R-:W-:Y:S01]  /*0770*/  @!P1 IADD3 R0, R0, -R9.reuse, RZ ;  /* 0x8000000900009210 */ /* 0x080fe20007ffe0ff */
[----:B-1----:R-:W1:Y:S01]  /*0780*/  MUFU.RCP R3, R3 ;  /* 0x0000000300037308 */ /* 0x002e620000001000 */
[----:B------:R-:W-:Y:S02]  /*0790*/  @!P1 IADD3 R2, R2, 0x1, RZ ;  /* 0x0000000102029810 */ /* 0x000fe40007ffe0ff */
[----:B------:R-:W-:-:S02]  /*07a0*/  ISETP.GE.U32.AND P0, PT, R0, R9, PT ;  /* 0x000000090000720c */ /* 0x000fc40003f06070 */
[----:B------:R-:W-:Y:S02]  /*07b0*/  LOP3.LUT R0, R14, R15, RZ, 0x3c, !PT ;  /* 0x0000000f0e007212 */ /* 0x000fe400078e3cff */
[----:B------:R-:W-:Y:S01]  /*07c0*/  ISETP.NE.AND P1, PT, R15, RZ, PT ;  /* 0x000000ff0f00720c */ /* 0x000fe20003f25270 */
[----:B--2---:R-:W2:Y:S01]  /*07d0*/  MUFU.RCP R6, R6 ;  /* 0x0000000600067308 */ /* 0x004ea20000001000 */
[----:B------:R-:W-:Y:S02]  /*07e0*/  ISETP.GE.AND P2, PT, R0, RZ, PT ;  /* 0x000000ff0000720c */ /* 0x000fe40003f46270 */
[----:B------:R-:W3:Y:S05]  /*07f0*/  S2R R0, SR_TID.X ;  /* 0x0000000000007919 */ /* 0x000eea0000002100 */
[----:B------:R-:W-:Y:S01]  /*0800*/  @P0 VIADD R2, R2, 0x1 ;  /* 0x0000000102020836 */ /* 0x000fe20000000000 */
[----:B-1----:R-:W-:-:S03]  /*0810*/  IADD3 R10, R3, 0xffffffe, RZ ;  /* 0x0ffffffe030a7810 */ /* 0x002fc60007ffe0ff */
[----:B------:R-:W-:Y:S01]  /*0820*/  IMAD.MOV.U32 R3, RZ, RZ, R2 ;  /* 0x000000ffff037224 */ /* 0x000fe200078e0002 */
[----:B------:R1:W4:Y:S01]  /*0830*/  F2I.FTZ.U32.TRUNC.NTZ R11, R10 ;  /* 0x0000000a000b7305 */ /* 0x000322000021f000 */
[----:B--2---:R-:W-:-:S03]  /*0840*/  VIADD R12, R6, 0xffffffe ;  /* 0x0ffffffe060c7836 */ /* 0x004fc60000000000 */
[----:B------:R-:W-:Y:S02]  /*0850*/  @!P2 IADD3 R3, -R3, RZ, RZ ;  /* 0x000000ff0303a210 */ /* 0x000fe40007ffe1ff */
[----:B------:R-:W-:Y:S02]  /*0860*/  @!P1 LOP3.LUT R3, RZ, R15, RZ, 0x33, !PT ;  /* 0x0000000fff039212 */ /* 0x000fe400078e33ff */
[----:B------:R-:W2:Y:S01]  /*0870*/  F2I.FTZ.U32.TRUNC.NTZ R13, R12 ;  /* 0x0000000c000d7305 */ /* 0x000ea2000021f000 */
[----:B-1----:R-:W-:Y:S02]  /*0880*/  IMAD.MOV.U32 R10, RZ, RZ, RZ ;  /* 0x000000ffff0a7224 */ /* 0x002fe400078e00ff */
[----:B------:R-:W-:Y:S01]  /*0890*/  IMAD.MOV R2, RZ, RZ, -R3 ;  /* 0x000000ffff027224 */ /* 0x000fe200078e0a03 */
[----:B------:R-:W-:Y:S01]  /*08a0*/  SHF.L.U32 R3, R3, 0x7, RZ ;  /* 0x0000000703037819 */ /* 0x000fe200000006ff */
[----:B----4-:R-:W-:Y:S02]  /*08b0*/  IMAD.MOV R6, RZ, RZ, -R11 ;  /* 0x000000ffff067224 */ /* 0x010fe400078e0a0b */
[----:B------:R-:W-:Y:S01]  /*08c0*/  IMAD R2, R15, R2, R14 ;  /* 0x000000020f027224 */ /* 0x000fe200078e020e */
[C---:B------:R-:W-:Y:S01]  /*08d0*/  IADD3 R22, R3.reuse, 0x7f, RZ ;  /* 0x0000007f03167810 */ /* 0x040fe20007ffe0ff */
[C---:B------:R-:W-:Y:S01]  /*08e0*/  VIADD R29, R3.reuse, 0x4 ;  /* 0x00000004031d7836 */ /* 0x040fe20000000000 */
[C---:B------:R-:W-:Y:S01]  /*08f0*/  IADD3 R30, R3.reuse, 0x5, RZ ;  /* 0x00000005031e7810 */ /* 0x040fe20007ffe0ff */
[----:B------:R-:W-:Y:S01]  /*0900*/  IMAD.IADD R2, R8, 0x1, R2 ;  /* 0x0000000108027824 */ /* 0x000fe200078e0202 */
[C---:B---3--:R-:W-:Y:S01]  /*0910*/  LOP3.LUT R206, R0.reuse, 0x7f, RZ, 0xc0, !PT ;  /* 0x0000007f00ce7812 */ /* 0x048fe200078ec0ff */
[----:B------:R-:W-:Y:S01]  /*0920*/  IMAD.SHL.U32 R15, R0, 0x4, RZ ;  /* 0x00000004000f7824 */ /* 0x000fe200078e00ff */
[----:B--2---:R-:W-:Y:S01]  /*0930*/  IADD3 R12, RZ, -R13, RZ ;  /* 0x8000000dff0c7210 */ /* 0x004fe20007ffe0ff */
[C---:B------:R-:W-:Y:S01]  /*0940*/  VIADD R44, R3.reuse, 0x11 ;  /* 0x00000011032c7836 */ /* 0x040fe20000000000 */
[----:B------:R-:W-:Y:S01]  /*0950*/  LEA R8, R2, R206, 0x9 ;  /* 0x000000ce02087211 */ /* 0x000fe200078e48ff */
[----:B------:R-:W-:Y:S01]  /*0960*/  VIADD R97, R3, 0x75 ;  /* 0x0000007503617836 */ /* 0x000fe20000000000 */
[----:B------:R-:W-:Y:S01]  /*0970*/  IABS R28, R22 ;  /* 0x00000016001c7213 */ /* 0x000fe20000000000 */
[----:B------:R-:W-:Y:S01]  /*0980*/  IMAD R9, R12, R7, RZ ;  /* 0x000000070c097224 */ /* 0x000fe200078e02ff */
[----:B------:R-:W-:Y:S01]  /*0990*/  LOP3.LUT R16, R0, 0x60, RZ, 0xc0, !PT ;  /* 0x0000006000107812 */ /* 0x000fe200078ec0ff */
[----:B------:R-:W-:Y:S01]  /*09a0*/  IMAD.MOV.U32 R12, RZ, RZ, RZ ;  /* 0x000000ffff0c7224 */ /* 0x000fe200078e00ff */
[----:B------:R-:W-:Y:S01]  /*09b0*/  LOP3.LUT R17, R15, 0x7c, RZ, 0xc0, !PT ;  /* 0x0000007c0f117812 */ /* 0x000fe200078ec0ff */
[----:B------:R-:W-:Y:S01]  /*09c0*/  VIADD R101, R3, 0x77 ;  /* 0x0000007703657836 */ /* 0x000fe20000000000 */
[----:B------:R-:W-:Y:S01]  /*09d0*/  IABS R27, R30 ;  /* 0x0000001e001b7213 */ /* 0x000fe20000000000 */
[----:B------:R-:W-:Y:S01]  /*09e0*/  IMAD.HI.U32 R2, R13, R9, R12 ;  /* 0x000000090d027227 */ /* 0x000fe200078e000c */
[----:B------:R-:W-:-:S02]  /*09f0*/  IABS R12, R8 ;  /* 0x00000008000c7213 */ /* 0x000fc40000000000 */
[----:B------:R-:W-:Y:S01]  /*0a00*/  IABS R25, R29 ;  /* 0x0000001d00197213 */ /* 0x000fe20000000000 */
[----:B------:R-:W-:Y:S01]  /*0a10*/  IMAD R9, R6, R19, RZ ;  /* 0x0000001306097224 */ /* 0x000fe200078e02ff */
[----:B------:R-:W-:Y:S01]  /*0a20*/  ISETP.GE.AND P3, PT, R22, RZ, PT ;  /* 0x000000ff1600720c */ /* 0x000fe20003f66270 */
[----:B------:R-:W-:Y:S01]  /*0a30*/  VIADD R105, R3, 0x79 ;  /* 0x0000007903697836 */ /* 0x000fe20000000000 */
[----:B------:R-:W-:Y:S01]  /*0a40*/  IABS R41, R44 ;  /* 0x0000002c00297213 */ /* 0x000fe20000000000 */
[----:B------:R-:W-:Y:S01]  /*0a50*/  IMAD.HI.U32 R6, R11, R9, R10 ;  /* 0x000000090b067227 */ /* 0x000fe200078e000a */
[----:B------:R-:W-:Y:S02]  /*0a60*/  IABS R198, R97 ;  /* 0x0000006100c67213 */ /* 0x000fe40000000000 */
[C---:B------:R-:W-:Y:S01]  /*0a70*/  IADD3 R99, R3.reuse, 0x76, RZ ;  /* 0x0000007603637810 */ /* 0x040fe20007ffe0ff */
[----:B------:R-:W-:Y:S01]  /*0a80*/  IMAD.HI.U32 R10, R2, R28, RZ ;  /* 0x0000001c020a7227 */ /* 0x000fe200078e00ff */
[----:B------:R-:W-:-:S02]  /*0a90*/  IADD3 R103, R3, 0x78, RZ ;  /* 0x0000007803677810 */ /* 0x000fc40007ffe0ff */
[----:B------:R-:W-:Y:S01]  /*0aa0*/  IABS R200, R101 ;  /* 0x0000006500c87213 */ /* 0x000fe20000000000 */
[----:B------:R-:W-:Y:S01]  /*0ab0*/  IMAD.HI.U32 R9, R6, R12, RZ ;  /* 0x0000000c06097227 */ /* 0x000fe200078e00ff */
[----:B------:R-:W-:Y:S02]  /*0ac0*/  IADD3 R10, -R10, RZ, RZ ;  /* 0x000000ff0a0a7210 */ /* 0x000fe40007ffe1ff */
[----:B------:R-:W-:Y:S01]  /*0ad0*/  IABS R204, R105 ;  /* 0x0000006900cc7213 */ /* 0x000fe20000000000 */
[C---:B------:R-:W-:Y:S01]  /*0ae0*/  VIADD R11, R8.reuse, 0x80 ;  /* 0x00000080080b7836 */ /* 0x040fe20000000000 */
[----:B------:R-:W-:Y:S01]  /*0af0*/  IADD3 R9, -R9, RZ, RZ ;  /* 0x000000ff09097210 */ /* 0x000fe20007ffe1ff */
[----:B------:R-:W-:Y:S01]  /*0b00*/  IMAD R28, R7, R10, R28 ;  /* 0x0000000a071c7224 */ /* 0x000fe200078e021c */
[----:B------:R-:W-:Y:S01]  /*0b10*/  IADD3 R107, R3, 0x7c, RZ ;  /* 0x0000007c036b7810 */ /* 0x000fe20007ffe0ff */
[C---:B------:R-:W-:Y:S01]  /*0b20*/  VIADD R10, R8.reuse, 0x100 ;  /* 0x00000100080a7836 */ /* 0x040fe20000000000 */
[----:B------:R-:W-:Y:S01]  /*0b30*/  IABS R18, R11 ;  /* 0x0000000b00127213 */ /* 0x000fe20000000000 */
[----:B------:R-:W-:Y:S01]  /*0b40*/  IMAD R12, R19, R9, R12 ;  /* 0x00000009130c7224 */ /* 0x000fe200078e020c */
[----:B------:R-:W-:Y:S01]  /*0b50*/  IADD3 R9, R8, 0x180, RZ ;  /* 0x0000018008097810 */ /* 0x000fe20007ffe0ff */
[----:B------:R-:W-:Y:S01]  /*0b60*/  VIADD R109, R3, 0x7d ;  /* 0x0000007d036d7836 */ /* 0x000fe20000000000 */
[----:B------:R-:W-:Y:S01]  /*0b70*/  IABS R20, R10 ;  /* 0x0000000a00147213 */ /* 0x000fe20000000000 */
[C---:B------:R-:W-:Y:S01]  /*0b80*/  IMAD.HI.U32 R13, R6.reuse, R18, RZ ;  /* 0x00000012060d7227 */ /* 0x040fe200078e00ff */
[----:B------:R-:W-:Y:S01]  /*0b90*/  IABS R21, R9 ;  /* 0x0000000900157213 */ /* 0x000fe20000000000 */
[----:B------:R1:W-:Y:S01]  /*0ba0*/  STL.64 [R1+0x1cf8], R10 ;  /* 0x001cf80a01007387 */ /* 0x0003e20000100a00 */
[----:B------:R-:W-:Y:S01]  /*0bb0*/  ISETP.GT.U32.AND P0, PT, R19, R12, PT ;  /* 0x0000000c1300720c */ /* 0x000fe20003f04070 */
[----:B------:R-:W-:Y:S01]  /*0bc0*/  IMAD.HI.U32 R14, R6, R20, RZ ;  /* 0x00000014060e7227 */ /* 0x000fe200078e00ff */
[----:B------:R-:W-:-:S02]  /*0bd0*/  IADD3 R13, -R13, RZ, RZ ;  /* 0x000000ff0d0d7210 */ /* 0x000fc40007ffe1ff */
[----:B------:R-:W-:Y:S01]  /*0be0*/  ISETP.GT.U32.AND P2, PT, R7, R28, PT ;  /* 0x0000001c0700720c */ /* 0x000fe20003f44070 */
[----:B------:R-:W-:Y:S01]  /*0bf0*/  IMAD.HI.U32 R15, R6, R21, RZ ;  /* 0x00000015060f7227 */ /* 0x000fe200078e00ff */
[----:B------:R-:W-:Y:S02]  /*0c00*/  LEA R6, R16, R17, 0x9 ;  /* 0x0000001110067211 */ /* 0x000fe400078e48ff */
[----:B------:R-:W-:Y:S01]  /*0c10*/  IABS R188, R109 ;  /* 0x0000006d00bc7213 */ /* 0x000fe20000000000 */
[----:B------:R-:W-:Y:S01]  /*0c20*/  IMAD.MOV R14, RZ, RZ, -R14 ;  /* 0x000000ffff0e7224 */ /* 0x000fe200078e0a0e */
[----:B------:R-:W-:Y:S01]  /*0c30*/  IADD3 R111, R3, 0x7e, RZ ;  /* 0x0000007e036f7810 */ /* 0x000fe20007ffe0ff */
[----:B------:R-:W-:Y:S01]  /*0c40*/  IMAD.MOV R16, RZ, RZ, -R15 ;  /* 0x000000ffff107224 */ /* 0x000fe200078e0a0f */
[----:B------:R-:W-:Y:S01]  /*0c50*/  IABS R182, R107 ;  /* 0x0000006b00b67213 */ /* 0x000fe20000000000 */
[C---:B------:R-:W-:Y:S01]  /*0c60*/  IMAD R15, R19.reuse, R14, R20 ;  /* 0x0000000e130f7224 */ /* 0x040fe200078e0214 */
[----:B------:R-:W-:Y:S01]  /*0c70*/  @!P0 IADD3 R12, R12, -R19, RZ ;  /* 0x800000130c0c8210 */ /* 0x000fe20007ffe0ff */
[----:B------:R-:W-:Y:S01]  /*0c80*/  IMAD R13, R19, R13, R18 ;  /* 0x0000000d130d7224 */ /* 0x000fe200078e0212 */
[C---:B------:R-:W-:Y:S01]  /*0c90*/  IADD3 R20, R3.reuse, 0x3, RZ ;  /* 0x0000000303147810 */ /* 0x040fe20007ffe0ff */
[----:B------:R-:W-:Y:S01]  /*0ca0*/  VIADD R14, R3, 0x1 ;  /* 0x00000001030e7836 */ /* 0x000fe20000000000 */
[C---:B------:R-:W-:Y:S01]  /*0cb0*/  ISETP.GT.U32.AND P0, PT, R19.reuse, R15, PT ;  /* 0x0000000f1300720c */ /* 0x040fe20003f04070 */
[C---:B------:R-:W-:Y:S01]  /*0cc0*/  IMAD R16, R19.reuse, R16, R21 ;  /* 0x0000001013107224 */ /* 0x040fe200078e0215 */
[----:B------:R-:W-:Y:S01]  /*0cd0*/  ISETP.GT.U32.AND P6, PT, R19, R13, PT ;  /* 0x0000000d1300720c */ /* 0x000fe20003fc4070 */
[----:B------:R-:W-:Y:S01]  /*0ce0*/  VIADD R17, R3, 0x2 ;  /* 0x0000000203117836 */ /* 0x000fe20000000000 */
[----:B------:R-:W-:-:S02]  /*0cf0*/  ISETP.GT.U32.AND P1, PT, R19, R12, PT ;  /* 0x0000000c1300720c */ /* 0x000fc40003f24070 */
[----:B------:R-:W-:Y:S02]  /*0d00*/  @!P2 IADD3 R28, R28, -R7, RZ ;  /* 0x800000071c1ca210 */ /* 0x000fe40007ffe0ff */
[----:B------:R-:W-:Y:S02]  /*0d10*/  IABS R18, R14 ;  /* 0x0000000e00127213 */ /* 0x000fe40000000000 */
[----:B------:R-:W-:Y:S02]  /*0d20*/  ISETP.GT.U32.AND P5, PT, R7, R28, PT ;  /* 0x0000001c0700720c */ /* 0x000fe40003fa4070 */
[----:B------:R-:W-:Y:S01]  /*0d30*/  ISETP.GE.AND P4, PT, R14, RZ, PT ;  /* 0x000000ff0e00720c */ /* 0x000fe20003f86270 */
[----:B------:R-:W-:Y:S01]  /*0d40*/  IMAD.HI.U32 R14, R2, R18, RZ ;  /* 0x00000012020e7227 */ /* 0x000fe200078e00ff */
[----:B------:R-:W-:Y:S02]  /*0d50*/  @!P0 IADD3 R15, R15, -R19, RZ ;  /* 0x800000130f0f8210 */ /* 0x000fe40007ffe0ff */
[----:B------:R-:W-:Y:S01]  /*0d60*/  IABS R24, R17 ;  /* 0x0000001100187213 */ /* 0x000fe20000000000 */
[--C-:B------:R-:W-:Y:S01]  /*0d70*/  @!P6 IMAD.IADD R13, R13, 0x1, -R19.reuse ;  /* 0x000000010d0de824 */ /* 0x100fe200078e0a13 */
[----:B------:R-:W-:Y:S01]  /*0d80*/  ISETP.GT.U32.AND P0, PT, R19, R15, PT ;  /* 0x0000000f1300720c */ /* 0x000fe20003f04070 */
[----:B------:R-:W-:Y:S01]  /*0d90*/  @!P1 IMAD.IADD R12, R12, 0x1, -R19 ;  /* 0x000000010c0c9824 */ /* 0x000fe200078e0a13 */
[----:B------:R-:W-:Y:S01]  /*0da0*/  ISETP.GE.AND P6, PT, R17, RZ, PT ;  /* 0x000000ff1100720c */ /* 0x000fe20003fc6270 */
[----:B------:R-:W-:Y:S01]  /*0db0*/  IMAD.MOV R14, RZ, RZ, -R14 ;  /* 0x000000ffff0e7224 */ /* 0x000fe200078e0a0e */
[----:B------:R-:W-:Y:S01]  /*0dc0*/  ISETP.GT.U32.AND P1, PT, R19, R13, PT ;  /* 0x0000000d1300720c */ /* 0x000fe20003f24070 */
[----:B------:R-:W-:Y:S01]  /*0dd0*/  IMAD.HI.U32 R17, R2, R24, RZ ;  /* 0x0000001802117227 */ /* 0x000fe200078e00ff */
[----:B------:R-:W-:-:S02]  /*0de0*/  @!P5 IADD3 R28, R28, -R7, RZ ;  /* 0x800000071c1cd210 */ /* 0x000fc40007ffe0ff */
[----:B------:R-:W-:Y:S01]  /*0df0*/  ISETP.GT.U32.AND P5, PT, R19, R16, PT ;  /* 0x000000101300720c */ /* 0x000fe20003fa4070 */
[----:B------:R-:W-:Y:S01]  /*0e00*/  IMAD R18, R7, R14, R18 ;  /* 0x0000000e07127224 */ /* 0x000fe200078e0212 */
[----:B------:R-:W-:Y:S02]  /*0e10*/  IADD3 R17, -R17, RZ, RZ ;  /* 0x000000ff11117210 */ /* 0x000fe40007ffe1ff */
[----:B------:R-:W-:Y:S01]  /*0e20*/  IABS R26, R20 ;  /* 0x00000014001a7213 */ /* 0x000fe20000000000 */
[----:B------:R-:W-:Y:S01]  /*0e30*/  @!P0 IMAD.IADD R15, R15, 0x1, -R19 ;  /* 0x000000010f0f8824 */ /* 0x000fe200078e0a13 */
[----:B------:R-:W-:Y:S01]  /*0e40*/  ISETP.GE.AND P0, PT, R10, RZ, PT ;  /* 0x000000ff0a00720c */ /* 0x000fe20003f06270 */
[----:B------:R-:W-:Y:S01]  /*0e50*/  IMAD R24, R7, R17, R24 ;  /* 0x0000001107187224 */ /* 0x000fe200078e0218 */
[----:B------:R-:W-:Y:S01]  /*0e60*/  ISETP.GE.AND P2, PT, R8, RZ, PT ;  /* 0x000000ff0800720c */ /* 0x000fe20003f46270 */
[----:B------:R-:W-:Y:S01]  /*0e70*/  IMAD.HI.U32 R17, R2, R26, RZ ;  /* 0x0000001a02117227 */ /* 0x000fe200078e00ff */
[----:B------:R-:W-:-:S02]  /*0e80*/  @!P1 IADD3 R13, R13, -R19, RZ ;  /* 0x800000130d0d9210 */ /* 0x000fc40007ffe0ff */
[----:B------:R-:W-:Y:S02]  /*0e90*/  ISETP.GE.AND P1, PT, R11, RZ, PT ;  /* 0x000000ff0b00720c */ /* 0x000fe40003f26270 */
[----:B------:R-:W-:Y:S01]  /*0ea0*/  @!P5 IADD3 R16, R16, -R19, RZ ;  /* 0x800000131010d210 */ /* 0x000fe20007ffe0ff */
[----:B------:R-:W-:Y:S01]  /*0eb0*/  IMAD.MOV.U32 R14, RZ, RZ, R13 ;  /* 0x000000ffff0e7224 */ /* 0x000fe200078e000d */
[----:B------:R-:W-:Y:S02]  /*0ec0*/  IADD3 R17, -R17, RZ, RZ ;  /* 0x000000ff11117210 */ /* 0x000fe40007ffe1ff */
[----:B------:R-:W-:Y:S02]  /*0ed0*/  ISETP.GT.U32.AND P5, PT, R19, R16, PT ;  /* 0x000000101300720c */ /* 0x000fe40003fa4070 */
[----:B------:R-:W-:Y:S01]  /*0ee0*/  @!P0 IADD3 R15, -R15, RZ, RZ ;  /* 0x000000ff0f0f8210 */ /* 0x000fe20007ffe1ff */
[----:B------:R-:W-:Y:S01]  /*0ef0*/  @!P2 IMAD.MOV R12, RZ, RZ, -R12 ;  /* 0x000000ffff0ca224 */ /* 0x000fe200078e0a0c */
[C---:B------:R-:W-:Y:S01]  /*0f00*/  ISETP.GT.U32.AND P0, PT, R7.reuse, R18, PT ;  /* 0x000000120700720c */ /* 0x040fe20003f04070 */
[----:B------:R-:W-:Y:S01]  /*0f10*/  IMAD R26, R7, R17, R26 ;  /* 0x00000011071a7224 */ /* 0x000fe200078e021a */
[----:B------:R-:W-:Y:S01]  /*0f20*/  LOP3.LUT R13, RZ, R4, RZ, 0x33, !PT ;  /* 0x00000004ff0d7212 */ /* 0x000fe200078e33ff */
[----:B------:R-:W-:Y:S01]  /*0f30*/  @!P1 IMAD.MOV R14, RZ, RZ, -R14 ;  /* 0x000000ffff0e9224 */ /* 0x000fe200078e0a0e */
[----:B------:R-:W-:Y:S01]  /*0f40*/  ISETP.GE.AND P1, PT, R9, RZ, PT ;  /* 0x000000ff0900720c */ /* 0x000fe20003f26270 */
[----:B------:R-:W-:Y:S01]  /*0f50*/  IMAD.HI.U32 R17, R2, R25, RZ ;  /* 0x0000001902117227 */ /* 0x000fe200078e00ff */
[----:B------:R-:W-:-:S02]  /*0f60*/  ISETP.GE.AND P2, PT, R20, RZ, PT ;  /* 0x000000ff1400720c */ /* 0x000fc40003f46270 */
[----:B------:R-:W-:Y:S01]  /*0f70*/  IABS R190, R111 ;  /* 0x0000006f00be7213 */ /* 0x000fe20000000000 */
[----:B------:R-:W-:Y:S01]  /*0f80*/  @!P5 IMAD.IADD R16, R16, 0x1, -R19 ;  /* 0x000000011010d824 */ /* 0x000fe200078e0a13 */
[----:B------:R-:W-:Y:S01]  /*0f90*/  ISETP.NE.AND P5, PT, R4, RZ, PT ;  /* 0x000000ff0400720c */ /* 0x000fe20003fa5270 */
[----:B------:R-:W-:Y:S01]  /*0fa0*/  IMAD.HI.U32 R19, R2, R27, RZ ;  /* 0x0000001b02137227 */ /* 0x000fe200078e00ff */
[----:B------:R-:W-:Y:S02]  /*0fb0*/  MOV R4, R28 ;  /* 0x0000001c00047202 */ /* 0x000fe40000000f00 */
[----:B------:R-:W-:Y:S01]  /*0fc0*/  SEL R21, R13, R14, !P5 ;  /* 0x0000000e0d157207 */ /* 0x000fe20006800000 */
[----:B------:R-:W-:Y:S01]  /*0fd0*/  @!P0 IMAD.IADD R18, R18, 0x1, -R7 ;  /* 0x0000000112128824 */ /* 0x000fe200078e0a07 */
[----:B------:R-:W-:Y:S01]  /*0fe0*/  IADD3 R14, -R19, RZ, RZ ;  /* 0x000000ff130e7210 */ /* 0x000fe20007ffe1ff */
[----:B------:R-:W-:Y:S01]  /*0ff0*/  @!P3 IMAD.MOV R4, RZ, RZ, -R4 ;  /* 0x000000ffff04b224 */ /* 0x000fe200078e0a04 */
[----:B------:R-:W-:Y:S01]  /*1000*/  @!P1 IADD3 R16, -R16, RZ, RZ ;  /* 0x000000ff10109210 */ /* 0x000fe20007ffe1ff */
[----:B------:R-:W-:Y:S01]  /*1010*/  VIADD R28, R3, 0x8 ;  /* 0x00000008031c7836 */ /* 0x000fe20000000000 */
[----:B------:R-:W-:-:S02]  /*1020*/  ISETP.GT.U32.AND P0, PT, R7, R18, PT ;  /* 0x000000120700720c */ /* 0x000fc40003f04070 */
[----:B------:R-:W-:Y:S02]  /*1030*/  ISETP.GT.U32.AND P1, PT, R7, R24, PT ;  /* 0x000000180700720c */ /* 0x000fe40003f24070 */
[----:B------:R-:W-:Y:S01]  /*1040*/  SEL R20, R13, R12, !P5 ;  /* 0x0000000c0d147207 */ /* 0x000fe20006800000 */
[----:B------:R-:W-:Y:S01]  /*1050*/  IMAD.MOV R12, RZ, RZ, -R17 ;  /* 0x000000ffff0c7224 */ /* 0x000fe200078e0a11 */
[C---:B------:R-:W-:Y:S01]  /*1060*/  ISETP.GT.U32.AND P3, PT, R7.reuse, R26, PT ;  /* 0x0000001a0700720c */ /* 0x040fe20003f64070 */
[----:B------:R-:W-:Y:S01]  /*1070*/  IMAD R17, R7, R14, R27 ;  /* 0x0000000e07117224 */ /* 0x000fe200078e021b */
[----:B------:R-:W-:Y:S01]  /*1080*/  IADD3 R27, R3, 0x7, RZ ;  /* 0x00000007031b7810 */ /* 0x000fe20007ffe0ff */
[----:B------:R-:W-:Y:S01]  /*1090*/  IMAD R12, R7, R12, R25 ;  /* 0x0000000c070c7224 */ /* 0x000fe200078e0219 */
[----:B------:R-:W-:Y:S02]  /*10a0*/  IADD3 R25, R3, 0x6, RZ ;  /* 0x0000000603197810 */ /* 0x000fe40007ffe0ff */
[----:B------:R-:W-:-:S02]  /*10b0*/  SEL R23, R13, R15, !P5 ;  /* 0x0000000f0d177207 */ /* 0x000fc40006800000 */
[----:B------:R-:W-:Y:S01]  /*10c0*/  @!P0 IADD3 R18, R18, -R7, RZ ;  /* 0x8000000712128210 */ /* 0x000fe20007ffe0ff */
[--C-:B------:R-:W-:Y:S01]  /*10d0*/  @!P1 IMAD.IADD R24, R24, 0x1, -R7.reuse ;  /* 0x0000000118189824 */ /* 0x100fe200078e0a07 */
[----:B------:R-:W-:Y:S02]  /*10e0*/  IABS R19, R25 ;  /* 0x0000001900137213 */ /* 0x000fe40000000000 */
[----:B------:R-:W-:Y:S01]  /*10f0*/  MOV R14, R18 ;  /* 0x00000012000e7202 */ /* 0x000fe20000000f00 */
[----:B------:R-:W-:Y:S01]  /*1100*/  @!P3 IMAD.IADD R26, R26, 0x1, -R7 ;  /* 0x000000011a1ab824 */ /* 0x000fe200078e0a07 */
[C---:B------:R-:W-:Y:S02]  /*1110*/  ISETP.GT.U32.AND P1, PT, R7.reuse, R24, PT ;  /* 0x000000180700720c */ /* 0x040fe40003f24070 */
[C---:B------:R-:W-:Y:S01]  /*1120*/  ISETP.GT.U32.AND P0, PT, R7.reuse, R12, PT ;  /* 0x0000000c0700720c */ /* 0x040fe20003f04070 */
[----:B------:R-:W-:Y:S01]  /*1130*/  @!P4 IMAD.MOV R14, RZ, RZ, -R14 ;  /* 0x000000ffff0ec224 */ /* 0x000fe200078e0a0e */
[----:B------:R-:W-:-:S02]  /*1140*/  ISETP.GT.U32.AND P4, PT, R7, R17, PT ;  /* 0x000000110700720c */ /* 0x000fc40003f84070 */
[----:B------:R-:W-:Y:S01]  /*1150*/  SEL R22, R13, R16, !P5 ;  /* 0x000000100d167207 */ /* 0x000fe20006800000 */
[----:B------:R-:W-:Y:S01]  /*1160*/  IMAD.HI.U32 R13, R2, R19, RZ ;  /* 0x00000013020d7227 */ /* 0x000fe200078e00ff */
[----:B------:R-:W-:Y:S02]  /*1170*/  IABS R31, R27 ;  /* 0x0000001b001f7213 */ /* 0x000fe40000000000 */
[----:B------:R-:W-:Y:S02]  /*1180*/  ISETP.GT.U32.AND P3, PT, R7, R26, PT ;  /* 0x0000001a0700720c */ /* 0x000fe40003f64070 */
[----:B------:R-:W-:Y:S01]  /*1190*/  IADD3 R16, -R13, RZ, RZ ;  /* 0x000000ff0d107210 */ /* 0x000fe20007ffe1ff */
[----:B------:R-:W-:Y:S01]  /*11a0*/  @!P1 IMAD.IADD R24, R24, 0x1, -R7 ;  /* 0x0000000118189824 */ /* 0x000fe200078e0a07 */
[----:B------:R-:W-:Y:S01]  /*11b0*/  IABS R34, R28 ;  /* 0x0000001c00227213 */ /* 0x000fe20000000000 */
[----:B------:R-:W-:Y:S01]  /*11c0*/  IMAD.HI.U32 R13, R2, R31, RZ ;  /* 0x0000001f020d7227 */ /* 0x000fe200078e00ff */
[----:B------:R-:W-:-:S02]  /*11d0*/  @!P0 IADD3 R12, R12, -R7, RZ ;  /* 0x800000070c0c8210 */ /* 0x000fc40007ffe0ff */
[----:B------:R-:W-:Y:S01]  /*11e0*/  @!P4 IADD3 R17, R17, -R7, RZ ;  /* 0x800000071111c210 */ /* 0x000fe20007ffe0ff */
[----:B------:R-:W-:Y:S01]  /*11f0*/  IMAD.MOV.U32 R15, RZ, RZ, R24 ;  /* 0x000000ffff0f7224 */ /* 0x000fe200078e0018 */
[C---:B------:R-:W-:Y:S01]  /*1200*/  ISETP.GT.U32.AND P0, PT, R7.reuse, R12, PT ;  /* 0x0000000c0700720c */ /* 0x040fe20003f04070 */
[----:B------:R-:W-:Y:S01]  /*1210*/  IMAD.MOV R24, RZ, RZ, -R13 ;  /* 0x000000ffff187224 */ /* 0x000fe200078e0a0d */
[C---:B------:R-:W-:Y:S01]  /*1220*/  ISETP.GT.U32.AND P4, PT, R7.reuse, R17, PT ;  /* 0x000000110700720c */ /* 0x040fe20003f84070 */
[C---:B------:R-:W-:Y:S01]  /*1230*/  IMAD R19, R7.reuse, R16, R19 ;  /* 0x0000001007137224 */ /* 0x040fe200078e0213 */
[----:B------:R-:W-:Y:S01]  /*1240*/  ISETP.GE.AND P1, PT, R30, RZ, PT ;  /* 0x000000ff1e00720c */ /* 0x000fe20003f26270 */
[----:B------:R-:W-:Y:S01]  /*1250*/  IMAD R31, R7, R24, R31 ;  /* 0x00000018071f7224 */ /* 0x000fe200078e021f */
[----:B------:R-:W-:Y:S01]  /*1260*/  ISETP.GE.AND P5, PT, R29, RZ, PT ;  /* 0x000000ff1d00720c */ /* 0x000fe20003fa6270 */
[----:B------:R-:W-:Y:S01]  /*1270*/  IMAD.HI.U32 R18, R2, R34, RZ ;  /* 0x0000002202127227 */ /* 0x000fe200078e00ff */
[----:B------:R-:W-:-:S02]  /*1280*/  IADD3 R30, R3, 0x10, RZ ;  /* 0x00000010031e7810 */ /* 0x000fc40007ffe0ff */
[----:B------:R-:W-:Y:S01]  /*1290*/  IABS R202, R3 ;  /* 0x0000000300ca7213 */ /* 0x000fe20000000000 */
[--C-:B------:R-:W-:Y:S01]  /*12a0*/  @!P3 IMAD.IADD R26, R26, 0x1, -R7.reuse ;  /* 0x000000011a1ab824 */ /* 0x100fe200078e0a07 */
[----:B------:R-:W-:Y:S01]  /*12b0*/  ISETP.GT.U32.AND P3, PT, R7, R19, PT ;  /* 0x000000130700720c */ /* 0x000fe20003f64070 */
[----:B------:R-:W-:Y:S01]  /*12c0*/  @!P0 IMAD.IADD R12, R12, 0x1, -R7 ;  /* 0x000000010c0c8824 */ /* 0x000fe200078e0a07 */
[----:B------:R-:W-:Y:S01]  /*12d0*/  IADD3 R18, -R18, RZ, RZ ;  /* 0x000000ff12127210 */ /* 0x000fe20007ffe1ff */
[----:B------:R-:W-:Y:S01]  /*12e0*/  VIADD R13, R3, 0x9 ;  /* 0x00000009030d7836 */ /* 0x000fe20000000000 */
[----:B------:R-:W-:Y:S01]  /*12f0*/  @!P4 IADD3 R17, R17, -R7, RZ ;  /* 0x800000071111c210 */ /* 0x000fe20007ffe0ff */
[----:B------:R-:W-:Y:S01]  /*1300*/  @!P6 IMAD.MOV R15, RZ, RZ, -R15 ;  /* 0x000000ffff0fe224 */ /* 0x000fe200078e0a0f */
[C---:B------:R-:W-:Y:S01]  /*1310*/  ISETP.GT.U32.AND P4, PT, R7.reuse, R31, PT ;  /* 0x0000001f0700720c */ /* 0x040fe20003f84070 */
[----:B------:R-:W-:Y:S01]  /*1320*/  IMAD R34, R7, R18, R34 ;  /* 0x0000001207227224 */ /* 0x000fe200078e0222 */
[----:B------:R-:W-:Y:S01]  /*1330*/  IABS R32, R13 ;  /* 0x0000000d00207213 */ /* 0x000fe20000000000 */
[----:B------:R-:W-:Y:S01]  /*1340*/  IMAD.MOV.U32 R18, RZ, RZ, R12 ;  /* 0x000000ffff127224 */ /* 0x000fe200078e000c */
[C---:B------:R-:W-:Y:S01]  /*1350*/  IADD3 R12, R3.reuse, 0xa, RZ ;  /* 0x0000000a030c7810 */ /* 0x040fe20007ffe0ff */
[----:B------:R-:W-:Y:S01]  /*1360*/  VIADD R29, R3, 0xf ;  /* 0x0000000f031d7836 */ /* 0x000fe20000000000 */
[----:B------:R-:W-:Y:S01]  /*1370*/  @!P1 IADD3 R17, -R17, RZ, RZ ;  /* 0x000000ff11119210 */ /* 0x000fe20007ffe1ff */
[----:B------:R-:W-:Y:S01]  /*1380*/  @!P5 IMAD.MOV R18, RZ, RZ, -R18 ;  /* 0x000000ffff12d224 */ /* 0x000fe200078e0a12 */
[----:B------:R-:W-:-:S02]  /*1390*/  ISETP.GE.AND P1, PT, R12, RZ, PT ;  /* 0x000000ff0c00720c */ /* 0x000fc40003f26270 */
[----:B------:R-:W-:Y:S01]  /*13a0*/  IABS R33, R12 ;  /* 0x0000000c00217213 */ /* 0x000fe20000000000 */
[C---:B------:R-:W-:Y:S01]  /*13b0*/  IMAD.HI.U32 R12, R2.reuse, R32, RZ ;  /* 0x00000020020c7227 */ /* 0x040fe200078e00ff */
[----:B------:R-:W-:Y:S02]  /*13c0*/  @!P3 IADD3 R19, R19, -R7, RZ ;  /* 0x800000071313b210 */ /* 0x000fe40007ffe0ff */
[----:B------:R-:W-:Y:S01]  /*13d0*/  ISETP.GE.AND P5, PT, R13, RZ, PT ;  /* 0x000000ff0d00720c */ /* 0x000fe20003fa6270 */
[----:B------:R-:W-:Y:S01]  /*13e0*/  @!P4 IMAD.IADD R31, R31, 0x1, -R7 ;  /* 0x000000011f1fc824 */ /* 0x000fe200078e0a07 */
[----:B------:R-:W-:Y:S01]  /*13f0*/  ISETP.GT.U32.AND P3, PT, R7, R19, PT ;  /* 0x000000130700720c */ /* 0x000fe20003f64070 */
[----:B------:R-:W-:Y:S01]  /*1400*/  IMAD.MOV R12, RZ, RZ, -R12 ;  /* 0x000000ffff0c7224 */ /* 0x000fe200078e0a0c */
[----:B------:R-:W-:Y:S01]  /*1410*/  ISETP.GE.AND P6, PT, R25, RZ, PT ;  /* 0x000000ff1900720c */ /* 0x000fe20003fc6270 */
[----:B------:R-:W-:Y:S01]  /*1420*/  IMAD.HI.U32 R13, R2, R33, RZ ;  /* 0x00000021020d7227 */ /* 0x000fe200078e00ff */
[----:B------:R-:W-:-:S02]  /*1430*/  ISETP.GT.U32.AND P4, PT, R7, R31, PT ;  /* 0x0000001f0700720c */ /* 0x000fc40003f84070 */
[----:B------:R-:W-:Y:S01]  /*1440*/  IADD3 R25, R3, 0xb, RZ ;  /* 0x0000000b03197810 */ /* 0x000fe20007ffe0ff */
[----:B------:R-:W-:Y:S01]  /*1450*/  IMAD R32, R7, R12, R32 ;  /* 0x0000000c07207224 */ /* 0x000fe200078e0220 */
[----:B------:R-:W-:Y:S02]  /*1460*/  IADD3 R24, -R13, RZ, RZ ;  /* 0x000000ff0d187210 */ /* 0x000fe40007ffe1ff */
[----:B------:R-:W-:Y:S02]  /*1470*/  IABS R38, R25 ;  /* 0x0000001900267213 */ /* 0x000fe40000000000 */
[----:B------:R-:W-:Y:S01]  /*1480*/  MOV R16, R26 ;  /* 0x0000001a00107202 */ /* 0x000fe20000000f00 */
[----:B------:R-:W-:Y:S01]  /*1490*/  @!P3 IMAD.IADD R19, R19, 0x1, -R7 ;  /* 0x000000011313b824 */ /* 0x000fe200078e0a07 */
[----:B------:R-:W-:Y:S01]  /*14a0*/  IADD3 R26, R3, 0xc, RZ ;  /* 0x0000000c031a7810 */ /* 0x000fe20007ffe0ff */
[----:B------:R-:W-:Y:S01]  /*14b0*/  IMAD R33, R7, R24, R33 ;  /* 0x0000001807217224 */ /* 0x000fe200078e0221 */
[----:B------:R-:W-:Y:S01]  /*14c0*/  @!P2 IADD3 R16, -R16, RZ, RZ ;  /* 0x000000ff1010a210 */ /* 0x000fe20007ffe1ff */
[----:B------:R-:W-:Y:S01]  /*14d0*/  @!P6 IMAD.MOV R19, RZ, RZ, -R19 ;  /* 0x000000ffff13e224 */ /* 0x000fe200078e0a13 */
[----:B------:R-:W-:Y:S01]  /*14e0*/  @!P4 IADD3 R31, R31, -R7, RZ ;  /* 0x800000071f1fc210 */ /* 0x000fe20007ffe0ff */
[----:B------:R-:W-:Y:S01]  /*14f0*/  IMAD.HI.U32 R12, R2, R38, RZ ;  /* 0x00000026020c7227 */ /* 0x000fe200078e00ff */
[----:B------:R-:W-:-:S02]  /*1500*/  ISETP.GT.U32.AND P4, PT, R7, R32, PT ;  /* 0x000000200700720c */ /* 0x000fc40003f84070 */
[----:B------:R-:W-:Y:S01]  /*1510*/  ISETP.GT.U32.AND P6, PT, R7, R33, PT ;  /* 0x000000210700720c */ /* 0x000fe20003fc4070 */
[----:B------:R-:W-:Y:S01]  /*1520*/  IMAD.MOV R12, RZ, RZ, -R12 ;  /* 0x000000ffff0c7224 */ /* 0x000fe200078e0a0c */
[----:B------:R-:W-:Y:S02]  /*1530*/  IABS R37, R26 ;  /* 0x0000001a00257213 */ /* 0x000fe40000000000 */
[----:B------:R-:W-:Y:S01]  /*1540*/  ISETP.GE.AND P2, PT, R27, RZ, PT ;  /* 0x000000ff1b00720c */ /* 0x000fe20003f46270 */
[----:B------:R-:W-:Y:S01]  /*1550*/  IMAD R38, R7, R12, R38 ;  /* 0x0000000c07267224 */ /* 0x000fe200078e0226 */
[----:B------:R-:W-:Y:S01]  /*1560*/  IADD3 R27, R3, 0xd, RZ ;  /* 0x0000000d031b7810 */ /* 0x000fe20007ffe0ff */
[----:B------:R-:W-:Y:S01]  /*1570*/  IMAD.HI.U32 R13, R2, R37, RZ ;  /* 0x00000025020d7227 */ /* 0x000fe200078e00ff */
[----:B------:R-:W-:Y:S02]  /*1580*/  ISETP.GT.U32.AND P3, PT, R7, R34, PT ;  /* 0x000000220700720c */ /* 0x000fe40003f64070 */
[----:B------:R-:W-:Y:S01]  /*1590*/  IABS R35, R27 ;  /* 0x0000001b00237213 */ /* 0x000fe20000000000 */
[----:B------:R-:W-:Y:S01]  /*15a0*/  @!P4 IMAD.IADD R32, R32, 0x1, -R7 ;  /* 0x000000012020c824 */ /* 0x000fe200078e0a07 */
[----:B------:R-:W-:-:S02]  /*15b0*/  ISETP.GE.AND P0, PT, R28, RZ, PT ;  /* 0x000000ff1c00720c */ /* 0x000fc40003f06270 */
[----:B------:R-:W-:Y:S01]  /*15c0*/  @!P6 IADD3 R33, R33, -R7, RZ ;  /* 0x800000072121e210 */ /* 0x000fe20007ffe0ff */
[----:B------:R-:W-:Y:S01]  /*15d0*/  IMAD.HI.U32 R12, R2, R35, RZ ;  /* 0x00000023020c7227 */ /* 0x000fe200078e00ff */
[C---:B------:R-:W-:Y:S02]  /*15e0*/  ISETP.GT.U32.AND P4, PT, R7.reuse, R32, PT ;  /* 0x000000200700720c */ /* 0x040fe40003f84070 */
[----:B------:R-:W-:Y:S02]  /*15f0*/  ISETP.GT.U32.AND P6, PT, R7, R33, PT ;  /* 0x000000210700720c */ /* 0x000fe40003fc4070 */
[----:B------:R-:W-:Y:S01]  /*1600*/  IADD3 R24, -R13, RZ, RZ ;  /* 0x000000ff0d187210 */ /* 0x000fe20007ffe1ff */
[----:B------:R-:W-:Y:S01]  /*1610*/  @!P3 IMAD.IADD R34, R34, 0x1, -R7 ;  /* 0x000000012222b824 */ /* 0x000fe200078e0a07 */
[----:B------:R-:W-:Y:S02]  /*1620*/  IADD3 R28, R3, 0xe, RZ ;  /* 0x0000000e031c7810 */ /* 0x000fe40007ffe0ff */
[----:B------:R-:W-:Y:S01]  /*1630*/  @!P2 IADD3 R31, -R31, RZ, RZ ;  /* 0x000000ff1f1fa210 */ /* 0x000fe20007ffe1ff */
[----:B------:R-:W-:Y:S01]  /*1640*/  IMAD R37, R7, R24, R37 ;  /* 0x0000001807257224 */ /* 0x000fe200078e0225 */
[----:B------:R-:W-:-:S02]  /*1650*/  IABS R36, R28 ;  /* 0x0000001c00247213 */ /* 0x000fc40000000000 */
[----:B------:R-:W-:Y:S01]  /*1660*/  IADD3 R24, -R12, RZ, RZ ;  /* 0x000000ff0c187210 */ /* 0x000fe20007ffe1ff */
[--C-:B------:R-:W-:Y:S01]  /*1670*/  @!P4 IMAD.IADD R32, R32, 0x1, -R7.reuse ;  /* 0x000000012020c824 */ /* 0x100fe200078e0a07 */
[----:B------:R-:W-:Y:S01]  /*1680*/  ISETP.GT.U32.AND P4, PT, R7, R38, PT ;  /* 0x000000260700720c */ /* 0x000fe20003f84070 */
[----:B------:R-:W-:Y:S01]  /*1690*/  IMAD.HI.U32 R12, R2, R36, RZ ;  /* 0x00000024020c7227 */ /* 0x000fe200078e00ff */
[----:B------:R-:W-:Y:S02]  /*16a0*/  ISETP.GE.AND P2, PT, R25, RZ, PT ;  /* 0x000000ff1900720c */ /* 0x000fe40003f46270 */
[----:B------:R-:W-:Y:S01]  /*16b0*/  ISETP.GT.U32.AND P3, PT, R7, R34, PT ;  /* 0x000000220700720c */ /* 0x000fe20003f64070 */
[----:B------:R-:W-:Y:S01]  /*16c0*/  @!P6 IMAD.IADD R33, R33, 0x1, -R7 ;  /* 0x000000012121e824 */ /* 0x000fe200078e0a07 */
[C---:B------:R-:W-:Y:S01]  /*16d0*/  ISETP.GT.U32.AND P6, PT, R7.reuse, R37, PT ;  /* 0x000000250700720c */ /* 0x040fe20003fc4070 */
[----:B------:R-:W-:Y:S01]  /*16e0*/  IMAD R35, R7, R24, R35 ;  /* 0x0000001807237224 */ /* 0x000fe200078e0223 */
[----:B------:R-:W-:Y:S01]  /*16f0*/  IADD3 R25, -R12, RZ, RZ ;  /* 0x000000ff0c197210 */ /* 0x000fe20007ffe1ff */
[----:B------:R-:W-:Y:S01]  /*1700*/  IMAD.HI.U32 R12, R2, R41, RZ ;  /* 0x00000029020c7227 */ /* 0x000fe200078e00ff */
[----:B------:R-:W-:-:S02]  /*1710*/  IABS R39, R29 ;  /* 0x0000001d00277213 */ /* 0x000fc40000000000 */
[----:B------:R-:W-:Y:S01]  /*1720*/  @!P1 IADD3 R33, -R33, RZ, RZ ;  /* 0x000000ff21219210 */ /* 0x000fe20007ffe1ff */
[C---:B------:R-:W-:Y:S01]  /*1730*/  IMAD R36, R7.reuse, R25, R36 ;  /* 0x0000001907247224 */ /* 0x040fe200078e0224 */
[----:B------:R-:W-:Y:S01]  /*1740*/  @!P4 IADD3 R38, R38, -R7, RZ ;  /* 0x800000072626c210 */ /* 0x000fe20007ffe0ff */
[----:B------:R-:W-:Y:S01]  /*1750*/  IMAD.HI.U32 R13, R2, R39, RZ ;  /* 0x00000027020d7227 */ /* 0x000fe200078e00ff */
[----:B------:R-:W-:Y:S02]  /*1760*/  ISETP.GT.U32.AND P4, PT, R7, R35, PT ;  /* 0x000000230700720c */ /* 0x000fe40003f84070 */
[----:B------:R-:W-:Y:S01]  /*1770*/  IADD3 R12, -R12, RZ, RZ ;  /* 0x000000ff0c0c7210 */ /* 0x000fe20007ffe1ff */
[--C-:B------:R-:W-:Y:S01]  /*1780*/  @!P6 IMAD.IADD R37, R37, 0x1, -R7.reuse ;  /* 0x000000012525e824 */ /* 0x100fe200078e0a07 */
[----:B------:R-:W-:Y:S01]  /*1790*/  ISETP.GT.U32.AND P6, PT, R7, R36, PT ;  /* 0x000000240700720c */ /* 0x000fe20003fc4070 */
[----:B------:R-:W-:Y:S01]  /*17a0*/  @!P3 IMAD.IADD R34, R34, 0x1, -R7 ;  /* 0x000000012222b824 */ /* 0x000fe200078e0a07 */
[----:B------:R-:W-:Y:S01]  /*17b0*/  ISETP.GE.AND P3, PT, R26, RZ, PT ;  /* 0x000000ff1a00720c */ /* 0x000fe20003f66270 */
[----:B------:R-:W-:Y:S01]  /*17c0*/  IMAD.MOV R26, RZ, RZ, -R13 ;  /* 0x000000ffff1a7224 */ /* 0x000fe200078e0a0d */
[----:B------:R-:W-:Y:S01]  /*17d0*/  IABS R40, R30 ;  /* 0x0000001e00287213 */ /* 0x000fe20000000000 */
[----:B------:R-:W-:Y:S01]  /*17e0*/  @!P5 IMAD.MOV R32, RZ, RZ, -R32 ;  /* 0x000000ffff20d224 */ /* 0x000fe200078e0a20 */
[----:B------:R-:W-:Y:S01]  /*17f0*/  IADD3 R25, R3, 0x12, RZ ;  /* 0x0000001203197810 */ /* 0x000fe20007ffe0ff */
[----:B------:R-:W-:Y:S01]  /*1800*/  IMAD R39, R7, R26, R39 ;  /* 0x0000001a07277224 */ /* 0x000fe200078e0227 */
[----:B------:R-:W-:Y:S01]  /*1810*/  SHF.L.U32 R208, R0, 0x4, RZ ;  /* 0x0000000400d07819 */ /* 0x000fe200000006ff */
[----:B------:R-:W-:Y:S01]  /*1820*/  @!P0 IMAD.MOV R34, RZ, RZ, -R34 ;  /* 0x000000ffff228224 */ /* 0x000fe200078e0a22 */
[----:B------:R-:W-:Y:S01]  /*1830*/  @!P4 IADD3 R35, R35, -R7, RZ ;  /* 0x800000072323c210 */ /* 0x000fe20007ffe0ff */
[C---:B------:R-:W-:Y:S01]  /*1840*/  IMAD R41, R7.reuse, R12, R41 ;  /* 0x0000000c07297224 */ /* 0x040fe200078e0229 */
[----:B------:R-:W-:Y:S01]  /*1850*/  ISETP.GT.U32.AND P0, PT, R7, R38, PT ;  /* 0x000000260700720c */ /* 0x000fe20003f04070 */
[----:B------:R-:W-:Y:S01]  /*1860*/  VIADD R26, R3, 0x13 ;  /* 0x00000013031a7836 */ /* 0x000fe20000000000 */
[----:B------:R-:W-:Y:S01]  /*1870*/  ISETP.GT.U32.AND P5, PT, R7, R35, PT ;  /* 0x000000230700720c */ /* 0x000fe20003fa4070 */
[----:B------:R-:W-:Y:S01]  /*1880*/  IMAD.HI.U32 R24, R2, R40, RZ ;  /* 0x0000002802187227 */ /* 0x000fe200078e00ff */
[----:B------:R-:W-:-:S02]  /*1890*/  @!P6 IADD3 R36, R36, -R7, RZ ;  /* 0x800000072424e210 */ /* 0x000fc40007ffe0ff */
[C---:B------:R-:W-:Y:S01]  /*18a0*/  ISETP.GT.U32.AND P4, PT, R7.reuse, R37, PT ;  /* 0x000000250700720c */ /* 0x040fe20003f84070 */
[----:B------:R-:W-:Y:S01]  /*18b0*/  IMAD.MOV R24, RZ, RZ, -R24 ;  /* 0x000000ffff187224 */ /* 0x000fe200078e0a18 */
[C---:B------:R-:W-:Y:S02]  /*18c0*/  ISETP.GT.U32.AND P1, PT, R7.reuse, R39, PT ;  /* 0x000000270700720c */ /* 0x040fe40003f24070 */
[C---:B------:R-:W-:Y:S01]  /*18d0*/  ISETP.GT.U32.AND P6, PT, R7.reuse, R36, PT ;  /* 0x000000240700720c */ /* 0x040fe20003fc4070 */
[----:B------:R-:W-:Y:S01]  /*18e0*/  IMAD R40, R7, R24, R40 ;  /* 0x0000001807287224 */ /* 0x000fe200078e0228 */
[----:B------:R-:W-:Y:S01]  /*18f0*/  IABS R43, R26 ;  /* 0x0000001a002b7213 */ /* 0x000fe20000000000 */
[--C-:B------:R-:W-:Y:S01]  /*1900*/  @!P0 IMAD.IADD R38, R38, 0x1, -R7.reuse ;  /* 0x0000000126268824 */ /* 0x100fe200078e0a07 */
[----:B------:R-:W-:Y:S01]  /*1910*/  IABS R42, R25 ;  /* 0x00000019002a7213 */ /* 0x000fe20000000000 */
[----:B------:R-:W-:Y:S01]  /*1920*/  @!P5 IMAD.IADD R35, R35, 0x1, -R7 ;  /* 0x000000012323d824 */ /* 0x000fe200078e0a07 */
[C---:B------:R-:W-:Y:S01]  /*1930*/  ISETP.GT.U32.AND P5, PT, R7.reuse, R41, PT ;  /* 0x000000290700720c */ /* 0x040fe20003fa4070 */
[----:B------:R-:W-:Y:S01]  /*1940*/  IMAD.HI.U32 R13, R2, R43, RZ ;  /* 0x0000002b020d7227 */ /* 0x000fe200078e00ff */
[----:B------:R-:W-:-:S02]  /*1950*/  ISETP.GT.U32.AND P0, PT, R7, R40, PT ;  /* 0x000000280700720c */ /* 0x000fc40003f04070 */
[-C--:B------:R-:W-:Y:S01]  /*1960*/  @!P4 IADD3 R37, R37, -R7.reuse, RZ ;  /* 0x800000072525c210 */ /* 0x080fe20007ffe0ff */
[----:B------:R-:W-:Y:S01]  /*1970*/  @!P1 IMAD.IADD R39, R39, 0x1, -R7 ;  /* 0x0000000127279824 */ /* 0x000fe200078e0a07 */
[----:B------:R-:W-:Y:S01]  /*1980*/  ISETP.GE.AND P4, PT, R27, RZ, PT ;  /* 0x000000ff1b00720c */ /* 0x000fe20003f86270 */
[----:B------:R-:W-:Y:S01]  /*1990*/  IMAD.HI.U32 R12, R2, R42, RZ ;  /* 0x0000002a020c7227 */ /* 0x000fe200078e00ff */
[----:B------:R-:W-:Y:S02]  /*19a0*/  @!P6 IADD3 R36, R36, -R7, RZ ;  /* 0x800000072424e210 */ /* 0x000fe40007ffe0ff */
[----:B------:R-:W-:Y:S01]  /*19b0*/  ISETP.GE.AND P6, PT, R28, RZ, PT ;  /* 0x000000ff1c00720c */ /* 0x000fe20003fc6270 */
[----:B------:R-:W-:Y:S01]  /*19c0*/  @!P2 IMAD.MOV R38, RZ, RZ, -R38 ;  /* 0x000000ffff26a224 */ /* 0x000fe200078e0a26 */
[----:B------:R-:W-:Y:S01]  /*19d0*/  IADD3 R24, -R13, RZ, RZ ;  /* 0x000000ff0d187210 */ /* 0x000fe20007ffe1ff */
[----:B------:R-:W-:Y:S01]  /*19e0*/  IMAD.MOV R12, RZ, RZ, -R12 ;  /* 0x000000ffff0c7224 */ /* 0x000fe200078e0a0c */
[----:B------:R-:W-:Y:S01]  /*19f0*/  ISETP.GT.U32.AND P2, PT, R7, R39, PT ;  /* 0x000000270700720c */ /* 0x000fe20003f44070 */
[----:B------:R-:W-:Y:S01]  /*1a00*/  VIADD R13, R3, 0x14 ;  /* 0x00000014030d7836 */ /* 0x000fe20000000000 */
[-C--:B------:R-:W-:Y:S01]  /*1a10*/  @!P5 IADD3 R41, R41, -R7.reuse, RZ ;  /* 0x800000072929d210 */ /* 0x080fe20007ffe0ff */
[C---:B------:R-:W-:Y:S01]  /*1a20*/  IMAD R42, R7.reuse, R12, R42 ;  /* 0x0000000c072a7224 */ /* 0x040fe200078e022a */
[----:B------:R-:W-:Y:S01]  /*1a30*/  @!P0 IADD3 R40, R40, -R7, RZ ;  /* 0x8000000728288210 */ /* 0x000fe20007ffe0ff */
[----:B------:R-:W-:Y:S01]  /*1a40*/  IMAD R43, R7, R24, R43 ;  /* 0x00000018072b7224 */ /* 0x000fe200078e022b */
[----:B------:R-:W-:Y:S01]  /*1a50*/  IABS R45, R13 ;  /* 0x0000000d002d7213 */ /* 0x000fe20000000000 */
[----:B------:R-:W-:Y:S01]  /*1a60*/  VIADD R24, R3, 0x15 ;  /* 0x0000001503187836 */ /* 0x000fe20000000000 */
[----:B------:R-:W-:Y:S01]  /*1a70*/  ISETP.GT.U32.AND P5, PT, R7, R41, PT ;  /* 0x000000290700720c */ /* 0x000fe20003fa4070 */
[----:B------:R-:W-:Y:S01]  /*1a80*/  @!P6 IMAD.MOV R36, RZ, RZ, -R36 ;  /* 0x000000ffff24e224 */ /* 0x000fe200078e0a24 */
[----:B------:R-:W-:Y:S01]  /*1a90*/  @!P4 IADD3 R35, -R35, RZ, RZ ;  /* 0x000000ff2323c210 */ /* 0x000fe20007ffe1ff */
[----:B------:R-:W-:Y:S01]  /*1aa0*/  IMAD.HI.U32 R12, R2, R45, RZ ;  /* 0x0000002d020c7227 */ /* 0x000fe200078e00ff */
[----:B------:R-:W-:-:S02]  /*1ab0*/  ISETP.GT.U32.AND P4, PT, R7, R42, PT ;  /* 0x0000002a0700720c */ /* 0x000fc40003f84070 */
[----:B------:R-:W-:Y:S01]  /*1ac0*/  ISETP.GE.AND P6, PT, R44, RZ, PT ;  /* 0x000000ff2c00720c */ /* 0x000fe20003fc6270 */
[----:B------:R-:W-:Y:S01]  /*1ad0*/  VIADD R27, R3, 0x1b ;  /* 0x0000001b031b7836 */ /* 0x000fe20000000000 */
[----:B------:R-:W-:Y:S01]  /*1ae0*/  @!P2 IADD3 R39, R39, -R7, RZ ;  /* 0x800000072727a210 */ /* 0x000fe20007ffe0ff */
[----:B------:R-:W-:Y:S01]  /*1af0*/  VIADD R28, R3, 0x1c ;  /* 0x0000001c031c7836 */ /* 0x000fe20000000000 */
[----:B------:R-:W-:Y:S02]  /*1b00*/  ISETP.GT.U32.AND P2, PT, R7, R43, PT ;  /* 0x0000002b0700720c */ /* 0x000fe40003f44070 */
[----:B------:R-:W-:Y:S02]  /*1b10*/  IADD3 R12, -R12, RZ, RZ ;  /* 0x000000ff0c0c7210 */ /* 0x000fe40007ffe1ff */
[----:B------:R-:W-:Y:S02]  /*1b20*/  @!P3 IADD3 R37, -R37, RZ, RZ ;  /* 0x000000ff2525b210 */ /* 0x000fe40007ffe1ff */
[C---:B------:R-:W-:Y:S01]  /*1b30*/  ISETP.GT.U32.AND P3, PT, R7.reuse, R40, PT ;  /* 0x000000280700720c */ /* 0x040fe20003f64070 */
[----:B------:R-:W-:Y:S01]  /*1b40*/  IMAD R45, R7, R12, R45 ;  /* 0x0000000c072d7224 */ /* 0x000fe200078e022d */
[----:B------:R-:W-:Y:S01]  /*1b50*/  @!P5 IADD3 R41, R41, -R7, RZ ;  /* 0x800000072929d210 */ /* 0x000fe20007ffe0ff */
[----:B------:R-:W-:Y:S01]  /*1b60*/  @!P4 IMAD.IADD R42, R42, 0x1, -R7 ;  /* 0x000000012a2ac824 */ /* 0x000fe200078e0a07 */
[----:B------:R-:W-:Y:S01]  /*1b70*/  ISETP.GE.AND P0, PT, R30, RZ, PT ;  /* 0x000000ff1e00720c */ /* 0x000fe20003f06270 */
[----:B------:R-:W-:Y:S01]  /*1b80*/  VIADD R12, R3, 0x16 ;  /* 0x00000016030c7836 */ /* 0x000fe20000000000 */
[----:B------:R-:W-:Y:S01]  /*1b90*/  IABS R44, R24 ;  /* 0x00000018002c7213 */ /* 0x000fe20000000000 */
[----:B------:R-:W-:Y:S01]  /*1ba0*/  @!P6 IMAD.MOV R41, RZ, RZ, -R41 ;  /* 0x000000ffff29e224 */ /* 0x000fe200078e0a29 */
[----:B------:R-:W-:Y:S01]  /*1bb0*/  ISETP.GT.U32.AND P6, PT, R7, R45, PT ;  /* 0x0000002d0700720c */ /* 0x000fe20003fc4070 */
[----:B------:R-:W-:Y:S01]  /*1bc0*/  @!P2 IMAD.IADD R43, R43, 0x1, -R7 ;  /* 0x000000012b2ba824 */ /* 0x000fe200078e0a07 */
[----:B------:R-:W-:-:S02]  /*1bd0*/  ISETP.GT.U32.AND P2, PT, R7, R42, PT ;  /* 0x0000002a0700720c */ /* 0x000fc40003f44070 */
[----:B------:R-:W-:Y:S01]  /*1be0*/  ISETP.GE.AND P4, PT, R13, RZ, PT ;  /* 0x000000ff0d00720c */ /* 0x000fe20003f86270 */
[----:B------:R-:W-:Y:S01]  /*1bf0*/  @!P3 IMAD.IADD R40, R40, 0x1, -R7 ;  /* 0x000000012828b824 */ /* 0x000fe200078e0a07 */
[----:B------:R-:W-:Y:S01]  /*1c00*/  IABS R46, R12 ;  /* 0x0000000c002e7213 */ /* 0x000fe20000000000 */
[----:B------:R-:W-:Y:S01]  /*1c10*/  IMAD.HI.U32 R13, R2, R44, RZ ;  /* 0x0000002c020d7227 */ /* 0x000fe200078e00ff */
[----:B------:R-:W-:Y:S02]  /*1c20*/  ISETP.GE.AND P1, PT, R29, RZ, PT ;  /* 0x000000ff1d00720c */ /* 0x000fe40003f26270 */
[----:B------:R-:W-:Y:S01]  /*1c30*/  @!P0 IADD3 R40, -R40, RZ, RZ ;  /* 0x000000ff28288210 */ /* 0x000fe20007ffe1ff */
[----:B------:R-:W-:Y:S01]  /*1c40*/  IMAD.MOV R13, RZ, RZ, -R13 ;  /* 0x000000ffff0d7224 */ /* 0x000fe200078e0a0d */
[----:B------:R-:W-:Y:S01]  /*1c50*/  ISETP.GT.U32.AND P0, PT, R7, R43, PT ;  /* 0x0000002b0700720c */ /* 0x000fe20003f04070 */
[--C-:B------:R-:W-:Y:S01]  /*1c60*/  @!P6 IMAD.IADD R45, R45, 0x1, -R7.reuse ;  /* 0x000000012d2de824 */ /* 0x100fe200078e0a07 */
[----:B------:R-:W-:Y:S01]  /*1c70*/  ISETP.GE.AND P3, PT, R25, RZ, PT ;  /* 0x000000ff1900720c */ /* 0x000fe20003f66270 */
[----:B------:R-:W-:Y:S01]  /*1c80*/  @!P2 IMAD.IADD R42, R42, 0x1, -R7 ;  /* 0x000000012a2aa824 */ /* 0x000fe200078e0a07 */
[----:B------:R-:W-:Y:S01]  /*1c90*/  ISETP.GE.AND P2, PT, R12, RZ, PT ;  /* 0x000000ff0c00720c */ /* 0x000fe20003f46270 */
[----:B------:R-:W-:Y:S01]  /*1ca0*/  IMAD.HI.U32 R12, R2, R46, RZ ;  /* 0x0000002e020c7227 */ /* 0x000fe200078e00ff */
[----:B------:R-:W-:-:S02]  /*1cb0*/  ISETP.GT.U32.AND P6, PT, R7, R45, PT ;  /* 0x0000002d0700720c */ /* 0x000fc40003fc4070 */
[----:B------:R-:W-:Y:S01]  /*1cc0*/  IADD3 R25, R3, 0x18, RZ ;  /* 0x0000001803197810 */ /* 0x000fe20007ffe0ff */
[----:B------:R-:W-:Y:S01]  /*1cd0*/  IMAD R44, R7, R13, R44 ;  /* 0x0000000d072c7224 */ /* 0x000fe200078e022c */
[----:B------:R-:W-:Y:S02]  /*1ce0*/  IADD3 R12, -R12, RZ, RZ ;  /* 0x000000ff0c0c7210 */ /* 0x000fe40007ffe1ff */
[----:B------:R-:W-:Y:S02]  /*1cf0*/  IABS R48, R25 ;  /* 0x0000001900307213 */ /* 0x000fe40000000000 */
[----:B------:R-:W-:Y:S01]  /*1d00*/  @!P0 IADD3 R43, R43, -R7, RZ ;  /* 0x800000072b2b8210 */ /* 0x000fe20007ffe0ff */
[C---:B------:R-:W-:Y:S01]  /*1d10*/  IMAD R46, R7.reuse, R12, R46 ;  /* 0x0000000c072e7224 */ /* 0x040fe200078e022e */
[----:B------:R-:W-:Y:S02]  /*1d20*/  ISETP.GT.U32.AND P0, PT, R7, R44, PT ;  /* 0x0000002c0700720c */ /* 0x000fe40003f04070 */
[----:B------:R-:W-:Y:S01]  /*1d30*/  @!P1 IADD3 R39, -R39, RZ, RZ ;  /* 0x000000ff27279210 */ /* 0x000fe20007ffe1ff */
[----:B------:R-:W-:Y:S01]  /*1d40*/  @!P6 IMAD.IADD R45, R45, 0x1, -R7 ;  /* 0x000000012d2de824 */ /* 0x000fe200078e0a07 */
[----:B------:R-:W-:Y:S01]  /*1d50*/  ISETP.GE.AND P1, PT, R24, RZ, PT ;  /* 0x000000ff1800720c */ /* 0x000fe20003f26270 */
[----:B------:R-:W-:Y:S01]  /*1d60*/  IMAD.HI.U32 R24, R2, R48, RZ ;  /* 0x0000003002187227 */ /* 0x000fe200078e00ff */
[----:B------:R-:W-:-:S02]  /*1d70*/  ISETP.GT.U32.AND P6, PT, R7, R46, PT ;  /* 0x0000002e0700720c */ /* 0x000fc40003fc4070 */
[----:B------:R-:W-:Y:S01]  /*1d80*/  IADD3 R13, R3, 0x17, RZ ;  /* 0x00000017030d7810 */ /* 0x000fe20007ffe0ff */
[----:B------:R-:W-:Y:S01]  /*1d90*/  IMAD.MOV R24, RZ, RZ, -R24 ;  /* 0x000000ffff187224 */ /* 0x000fe200078e0a18 */
[----:B------:R-:W-:Y:S01]  /*1da0*/  @!P3 IADD3 R42, -R42, RZ, RZ ;  /* 0x000000ff2a2ab210 */ /* 0x000fe20007ffe1ff */
[----:B------:R-:W-:Y:S01]  /*1db0*/  @!P4 IMAD.MOV R45, RZ, RZ, -R45 ;  /* 0x000000ffff2dc224 */ /* 0x000fe200078e0a2d */
[----:B------:R-:W-:Y:S01]  /*1dc0*/  IABS R47, R13 ;  /* 0x0000000d002f7213 */ /* 0x000fe20000000000 */
[----:B------:R-:W-:Y:S01]  /*1dd0*/  @!P0 IMAD.IADD R44, R44, 0x1, -R7 ;  /* 0x000000012c2c8824 */ /* 0x000fe200078e0a07 */
[----:B------:R-:W-:Y:S01]  /*1de0*/  ISETP.GE.AND P3, PT, R13, RZ, PT ;  /* 0x000000ff0d00720c */ /* 0x000fe20003f66270 */
[C---:B------:R-:W-:Y:S01]  /*1df0*/  IMAD R48, R7.reuse, R24, R48 ;  /* 0x0000001807307224 */ /* 0x040fe200078e0230 */
[----:B------:R-:W-:Y:S01]  /*1e00*/  ISETP.GE.AND P5, PT, R26, RZ, PT ;  /* 0x000000ff1a00720c */ /* 0x000fe20003fa6270 */
[----:B------:R-:W-:Y:S01]  /*1e10*/  IMAD.HI.U32 R13, R2, R47, RZ ;  /* 0x0000002f020d7227 */ /* 0x000fe200078e00ff */
[----:B------:R-:W-:-:S02]  /*1e20*/  ISETP.GT.U32.AND P0, PT, R7, R44, PT ;  /* 0x0000002c0700720c */ /* 0x000fc40003f04070 */
[----:B------:R-:W-:Y:S01]  /*1e30*/  @!P6 IADD3 R46, R46, -R7, RZ ;  /* 0x800000072e2ee210 */ /* 0x000fe20007ffe0ff */
[----:B------:R-:W-:Y:S01]  /*1e40*/  IMAD.MOV R26, RZ, RZ, -R13 ;  /* 0x000000ffff1a7224 */ /* 0x000fe200078e0a0d */
[----:B------:R-:W-:Y:S02]  /*1e50*/  ISETP.GT.U32.AND P6, PT, R7, R48, PT ;  /* 0x000000300700720c */ /* 0x000fe40003fc4070 */
[----:B------:R-:W-:Y:S01]  /*1e60*/  IADD3 R13, R3, 0x19, RZ ;  /* 0x00000019030d7810 */ /* 0x000fe20007ffe0ff */
[C---:B------:R-:W-:Y:S01]  /*1e70*/  IMAD R47, R7.reuse, R26, R47 ;  /* 0x0000001a072f7224 */ /* 0x040fe200078e022f */
[----:B------:R-:W-:Y:S02]  /*1e80*/  IABS R53, R27 ;  /* 0x0000001b00357213 */ /* 0x000fe40000000000 */
[----:B------:R-:W-:Y:S02]  /*1e90*/  IABS R49, R13 ;  /* 0x0000000d00317213 */ /* 0x000fe40000000000 */
[----:B------:R-:W-:-:S02]  /*1ea0*/  ISETP.GT.U32.AND P4, PT, R7, R46, PT ;  /* 0x0000002e0700720c */ /* 0x000fc40003f84070 */
[----:B------:R-:W-:Y:S01]  /*1eb0*/  @!P0 IADD3 R44, R44, -R7, RZ ;  /* 0x800000072c2c8210 */ /* 0x000fe20007ffe0ff */
[----:B------:R-:W-:Y:S01]  /*1ec0*/  IMAD.HI.U32 R12, R2, R49, RZ ;  /* 0x00000031020c7227 */ /* 0x000fe200078e00ff */
[----:B------:R-:W-:Y:S02]  /*1ed0*/  IABS R52, R28 ;  /* 0x0000001c00347213 */ /* 0x000fe40000000000 */
[----:B------:R-:W-:Y:S01]  /*1ee0*/  @!P6 IADD3 R48, R48, -R7, RZ ;  /* 0x800000073030e210 */ /* 0x000fe20007ffe0ff */
[----:B------:R-:W-:Y:S01]  /*1ef0*/  IMAD.MOV R12, RZ, RZ, -R12 ;  /* 0x000000ffff0c7224 */ /* 0x000fe200078e0a0c */
[----:B------:R-:W-:Y:S01]  /*1f00*/  @!P1 IADD3 R44, -R44, RZ, RZ ;  /* 0x000000ff2c2c9210 */ /* 0x000fe20007ffe1ff */
[C---:B------:R-:W-:Y:S01]  /*1f10*/  IMAD.HI.U32 R24, R2.reuse, R52, RZ ;  /* 0x0000003402187227 */ /* 0x040fe200078e00ff */
[----:B------:R-:W-:Y:S02]  /*1f20*/  ISETP.GE.AND P1, PT, R13, RZ, PT ;  /* 0x000000ff0d00720c */ /* 0x000fe40003f26270 */
[----:B------:R-:W-:Y:S01]  /*1f30*/  ISETP.GT.U32.AND P6, PT, R7, R48, PT ;  /* 0x000000300700720c */ /* 0x000fe20003fc4070 */
[----:B------:R-:W-:Y:S01]  /*1f40*/  IMAD.HI.U32 R13, R2, R53, RZ ;  /* 0x00000035020d7227 */ /* 0x000fe200078e00ff */
[----:B------:R-:W-:-:S02]  /*1f50*/  @!P5 IADD3 R43, -R43, RZ, RZ ;  /* 0x000000ff2b2bd210 */ /* 0x000fc40007ffe1ff */
[----:B------:R-:W-:Y:S01]  /*1f60*/  ISETP.GE.AND P5, PT, R25, RZ, PT ;  /* 0x000000ff1900720c */ /* 0x000fe20003fa6270 */
[----:B------:R-:W-:Y:S01]  /*1f70*/  IMAD R49, R7, R12, R49 ;  /* 0x0000000c07317224 */ /* 0x000fe200078e0231 */
[----:B------:R-:W-:Y:S01]  /*1f80*/  IADD3 R25, R3, 0x1a, RZ ;  /* 0x0000001a03197810 */ /* 0x000fe20007ffe0ff */
[----:B------:R-:W-:Y:S01]  /*1f90*/  @!P4 IMAD.IADD R46, R46, 0x1, -R7 ;  /* 0x000000012e2ec824 */ /* 0x000fe200078e0a07 */
[----:B------:R-:W-:Y:S01]  /*1fa0*/  IADD3 R26, -R13, RZ, RZ ;  /* 0x000000ff0d1a7210 */ /* 0x000fe20007ffe1ff */
[----:B------:R-:W-:Y:S01]  /*1fb0*/  VIADD R13, R3, 0x1d ;  /* 0x0000001d030d7836 */ /* 0x000fe20000000000 */
[----:B------:R-:W-:Y:S01]  /*1fc0*/  IABS R50, R25 ;  /* 0x0000001900327213 */ /* 0x000fe20000000000 */
[----:B------:R-:W-:Y:S01]  /*1fd0*/  @!P2 IMAD.MOV R46, RZ, RZ, -R46 ;  /* 0x000000ffff2ea224 */ /* 0x000fe200078e0a2e */
[----:B------:R-:W-:Y:S01]  /*1fe0*/  IADD3 R24, -R24, RZ, RZ ;  /* 0x000000ff18187210 */ /* 0x000fe20007ffe1ff */
[C---:B------:R-:W-:Y:S01]  /*1ff0*/  IMAD R53, R7.reuse, R26, R53 ;  /* 0x0000001a07357224 */ /* 0x040fe200078e0235 */
[----:B------:R-:W-:Y:S01]  /*2000*/  ISETP.GT.U32.AND P4, PT, R7, R49, PT ;  /* 0x000000310700720c */ /* 0x000fe20003f84070 */
[----:B------:R-:W-:Y:S01]  /*2010*/  IMAD.HI.U32 R12, R2, R50, RZ ;  /* 0x00000032020c7227 */ /* 0x000fe200078e00ff */
[----:B------:R-:W-:-:S02]  /*2020*/  @!P6 IADD3 R48, R48, -R7, RZ ;  /* 0x800000073030e210 */ /* 0x000fc40007ffe0ff */
[C---:B------:R-:W-:Y:S01]  /*2030*/  ISETP.GT.U32.AND P6, PT, R7.reuse, R53, PT ;  /* 0x000000350700720c */ /* 0x040fe20003fc4070 */
[C---:B------:R-:W-:Y:S01]  /*2040*/  IMAD R52, R7.reuse, R24, R52 ;  /* 0x0000001807347224 */ /* 0x040fe200078e0234 */
[----:B------:R-:W-:Y:S01]  /*2050*/  IABS R51, R13 ;  /* 0x0000000d00337213 */ /* 0x000fe20000000000 */
[----:B------:R-:W-:Y:S01]  /*2060*/  IMAD.MOV R12, RZ, RZ, -R12 ;  /* 0x000000ffff0c7224 */ /* 0x000fe200078e0a0c */
[C---:B------:R-:W-:Y:S01]  /*2070*/  ISETP.GT.U32.AND P0, PT, R7.reuse, R47, PT ;  /* 0x0000002f0700720c */ /* 0x040fe20003f04070 */
[----:B------:R-:W-:Y:S01]  /*2080*/  @!P5 IMAD.MOV R48, RZ, RZ, -R48 ;  /* 0x000000ffff30d224 */ /* 0x000fe200078e0a30 */
[C---:B------:R-:W-:Y:S01]  /*2090*/  ISETP.GT.U32.AND P5, PT, R7.reuse, R52, PT ;  /* 0x000000340700720c */ /* 0x040fe20003fa4070 */
[----:B------:R-:W-:Y:S01]  /*20a0*/  IMAD R50, R7, R12, R50 ;  /* 0x0000000c07327224 */ /* 0x000fe200078e0232 */
[----:B------:R-:W-:Y:S01]  /*20b0*/  IADD3 R24, R3, 0x1e, RZ ;  /* 0x0000001e03187810 */ /* 0x000fe20007ffe0ff */
[----:B------:R-:W-:Y:S01]  /*20c0*/  IMAD.HI.U32 R12, R2, R51, RZ ;  /* 0x00000033020c7227 */ /* 0x000fe200078e00ff */
[----:B------:R-:W-:-:S02]  /*20d0*/  @!P4 IADD3 R49, R49, -R7, RZ ;  /* 0x800000073131c210 */ /* 0x000fc40007ffe0ff */
[----:B------:R-:W-:Y:S01]  /*20e0*/  IABS R54, R24 ;  /* 0x0000001800367213 */ /* 0x000fe20000000000 */
[----:B------:R-:W-:Y:S01]  /*20f0*/  @!P6 IMAD.IADD R53, R53, 0x1, -R7 ;  /* 0x000000013535e824 */ /* 0x000fe200078e0a07 */
[----:B------:R-:W-:Y:S01]  /*2100*/  IADD3 R12, -R12, RZ, RZ ;  /* 0x000000ff0c0c7210 */ /* 0x000fe20007ffe1ff */
[----:B------:R-:W-:Y:S01]  /*2110*/  VIADD R26, R3, 0x20 ;  /* 0x00000020031a7836 */ /* 0x000fe20000000000 */
[----:B------:R-:W-:Y:S02]  /*2120*/  ISETP.GT.U32.AND P2, PT, R7, R49, PT ;  /* 0x000000310700720c */ /* 0x000fe40003f44070 */
[-C--:B------:R-:W-:Y:S01]  /*2130*/  @!P0 IADD3 R47, R47, -R7.reuse, RZ ;  /* 0x800000072f2f8210 */ /* 0x080fe20007ffe0ff */
[C---:B------:R-:W-:Y:S01]  /*2140*/  IMAD R51, R7.reuse, R12, R51 ;  /* 0x0000000c07337224 */ /* 0x040fe200078e0233 */
[----:B------:R-:W-:Y:S01]  /*2150*/  @!P5 IADD3 R52, R52, -R7, RZ ;  /* 0x800000073434d210 */ /* 0x000fe20007ffe0ff */
[----:B------:R-:W-:Y:S01]  /*2160*/  IMAD.HI.U32 R12, R2, R54, RZ ;  /* 0x00000036020c7227 */ /* 0x000fe200078e00ff */
[----:B------:R-:W-:-:S02]  /*2170*/  ISETP.GT.U32.AND P5, PT, R7, R53, PT ;  /* 0x000000350700720c */ /* 0x000fc40003fa4070 */
[C---:B------:R-:W-:Y:S02]  /*2180*/  ISETP.GT.U32.AND P0, PT, R7.reuse, R47, PT ;  /* 0x0000002f0700720c */ /* 0x040fe40003f04070 */
[----:B------:R-:W-:Y:S02]  /*2190*/  ISETP.GT.U32.AND P4, PT, R7, R50, PT ;  /* 0x000000320700720c */ /* 0x000fe40003f84070 */
[----:B------:R-:W-:Y:S02]  /*21a0*/  IADD3 R12, -R12, RZ, RZ ;  /* 0x000000ff0c0c7210 */ /* 0x000fe40007ffe1ff */
[----:B------:R-:W-:Y:S02]  /*21b0*/  @!P2 IADD3 R49, R49, -R7, RZ ;  /* 0x800000073131a210 */ /* 0x000fe40007ffe0ff */
[----:B------:R-:W-:Y:S01]  /*21c0*/  IABS R56, R26 ;  /* 0x0000001a00387213 */ /* 0x000fe20000000000 */
[----:B------:R-:W-:Y:S01]  /*21d0*/  IMAD R54, R7, R12, R54 ;  /* 0x0000000c07367224 */ /* 0x000fe200078e0236 */
[----:B------:R-:W-:Y:S01]  /*21e0*/  ISETP.GE.AND P2, PT, R28, RZ, PT ;  /* 0x000000ff1c00720c */ /* 0x000fe20003f46270 */
[--C-:B------:R-:W-:Y:S01]  /*21f0*/  @!P5 IMAD.IADD R53, R53, 0x1, -R7.reuse ;  /* 0x000000013535d824 */ /* 0x100fe200078e0a07 */
[----:B------:R-:W-:Y:S01]  /*2200*/  IADD3 R28, R3, 0x26, RZ ;  /* 0x00000026031c7810 */ /* 0x000fe20007ffe0ff */
[----:B------:R-:W-:Y:S01]  /*2210*/  @!P0 IMAD.IADD R47, R47, 0x1, -R7 ;  /* 0x000000012f2f8824 */ /* 0x000fe200078e0a07 */
[C---:B------:R-:W-:Y:S01]  /*2220*/  ISETP.GT.U32.AND P5, PT, R7.reuse, R54, PT ;  /* 0x000000360700720c */ /* 0x040fe20003fa4070 */
[----:B------:R-:W-:Y:S01]  /*2230*/  @!P1 IMAD.MOV R49, RZ, RZ, -R49 ;  /* 0x000000ffff319224 */ /* 0x000fe200078e0a31 */
[----:B------:R-:W-:Y:S01]  /*2240*/  ISETP.GT.U32.AND P1, PT, R7, R52, PT ;  /* 0x000000340700720c */ /* 0x000fe20003f24070 */
[----:B------:R-:W-:Y:S01]  /*2250*/  @!P4 IMAD.IADD R50, R50, 0x1, -R7 ;  /* 0x000000013232c824 */ /* 0x000fe200078e0a07 */
[----:B------:R-:W-:Y:S01]  /*2260*/  ISETP.GE.AND P4, PT, R13, RZ, PT ;  /* 0x000000ff0d00720c */ /* 0x000fe20003f86270 */
[----:B------:R-:W-:Y:S01]  /*2270*/  @!P3 IMAD.MOV R47, RZ, RZ, -R47 ;  /* 0x000000ffff2fb224 */ /* 0x000fe200078e0a2f */
[----:B------:R-:W-:Y:S01]  /*2280*/  ISETP.GE.AND P3, PT, R27, RZ, PT ;  /* 0x000000ff1b00720c */ /* 0x000fe20003f66270 */
[----:B------:R-:W-:Y:S01]  /*2290*/  VIADD R27, R3, 0x21 ;  /* 0x00000021031b7836 */ /* 0x000fe20000000000 */
[----:B------:R-:W-:Y:S01]  /*22a0*/  ISETP.GT.U32.AND P6, PT, R7, R50, PT ;  /* 0x000000320700720c */ /* 0x000fe20003fc4070 */
[----:B------:R-:W-:Y:S01]  /*22b0*/  IMAD.HI.U32 R13, R2, R56, RZ ;  /* 0x00000038020d7227 */ /* 0x000fe200078e00ff */
[----:B------:R-:W-:-:S02]  /*22c0*/  ISETP.GE.AND P0, PT, R25, RZ, PT ;  /* 0x000000ff1900720c */ /* 0x000fc40003f06270 */
[----:B------:R-:W-:Y:S01]  /*22d0*/  IABS R55, R27 ;  /* 0x0000001b00377213 */ /* 0x000fe20000000000 */
[----:B------:R-:W-:Y:S01]  /*22e0*/  IMAD.MOV R13, RZ, RZ, -R13 ;  /* 0x000000ffff0d7224 */ /* 0x000fe200078e0a0d */
[-C--:B------:R-:W-:Y:S02]  /*22f0*/  @!P5 IADD3 R54, R54, -R7.reuse, RZ ;  /* 0x800000073636d210 */ /* 0x080fe40007ffe0ff */
[----:B------:R-:W-:Y:S01]  /*2300*/  @!P1 IADD3 R52, R52, -R7, RZ ;  /* 0x8000000734349210 */ /* 0x000fe20007ffe0ff */
[C---:B------:R-:W-:Y:S01]  /*2310*/  IMAD R56, R7.reuse, R13, R56 ;  /* 0x0000000d07387224 */ /* 0x040fe200078e0238 */
[----:B------:R-:W-:Y:S01]  /*2320*/  ISETP.GE.AND P1, PT, R24, RZ, PT ;  /* 0x000000ff1800720c */ /* 0x000fe20003f26270 */
[----:B------:R-:W-:Y:S01]  /*2330*/  IMAD.HI.U32 R24, R2, R55, RZ ;  /* 0x0000003702187227 */ /* 0x000fe200078e00ff */
[----:B------:R-:W-:Y:S02]  /*2340*/  ISETP.GT.U32.AND P5, PT, R7, R54, PT ;  /* 0x000000360700720c */ /* 0x000fe40003fa4070 */
[----:B------:R-:W-:Y:S01]  /*2350*/  IADD3 R25, R3, 0x1f, RZ ;  /* 0x0000001f03197810 */ /* 0x000fe20007ffe0ff */
[----:B------:R-:W-:Y:S01]  /*2360*/  @!P2 IMAD.MOV R52, RZ, RZ, -R52 ;  /* 0x000000ffff34a224 */ /* 0x000fe200078e0a34 */
[----:B------:R-:W-:Y:S01]  /*2370*/  @!P6 IADD3 R50, R50, -R7, RZ ;  /* 0x800000073232e210 */ /* 0x000fe20007ffe0ff */
[----:B------:R-:W-:Y:S01]  /*2380*/  @!P3 IMAD.MOV R53, RZ, RZ, -R53 ;  /* 0x000000ffff35b224 */ /* 0x000fe200078e0a35 */
[----:B------:R-:W-:-:S02]  /*2390*/  ISETP.GT.U32.AND P6, PT, R7, R51, PT ;  /* 0x000000330700720c */ /* 0x000fc40003fc4070 */
[----:B------:R-:W-:Y:S01]  /*23a0*/  IADD3 R24, -R24, RZ, RZ ;  /* 0x000000ff18187210 */ /* 0x000fe20007ffe1ff */
[----:B------:R-:W-:Y:S01]  /*23b0*/  @!P0 IMAD.MOV R50, RZ, RZ, -R50 ;  /* 0x000000ffff328224 */ /* 0x000fe200078e0a32 */
[----:B------:R-:W-:Y:S02]  /*23c0*/  IABS R58, R25 ;  /* 0x00000019003a7213 */ /* 0x000fe40000000000 */
[C---:B------:R-:W-:Y:S01]  /*23d0*/  ISETP.GT.U32.AND P2, PT, R7.reuse, R56, PT ;  /* 0x000000380700720c */ /* 0x040fe20003f44070 */
[----:B------:R-:W-:Y:S01]  /*23e0*/  IMAD R55, R7, R24, R55 ;  /* 0x0000001807377224 */ /* 0x000fe200078e0237 */
[----:B------:R-:W-:Y:S01]  /*23f0*/  @!P5 IADD3 R54, R54, -R7, RZ ;  /* 0x800000073636d210 */ /* 0x000fe20007ffe0ff */
[----:B------:R-:W-:Y:S01]  /*2400*/  IMAD.HI.U32 R12, R2, R58, RZ ;  /* 0x0000003a020c7227 */ /* 0x000fe200078e00ff */
[----:B------:R-:W-:Y:S02]  /*2410*/  IADD3 R13, R3, 0x22, RZ ;  /* 0x00000022030d7810 */ /* 0x000fe40007ffe0ff */
[----:B------:R-:W-:Y:S01]  /*2420*/  ISETP.GT.U32.AND P5, PT, R7, R55, PT ;  /* 0x000000370700720c */ /* 0x000fe20003fa4070 */
[--C-:B------:R-:W-:Y:S01]  /*2430*/  @!P6 IMAD.IADD R51, R51, 0x1, -R7.reuse ;  /* 0x000000013333e824 */ /* 0x100fe200078e0a07 */
[----:B------:R-:W-:Y:S01]  /*2440*/  IADD3 R12, -R12, RZ, RZ ;  /* 0x000000ff0c0c7210 */ /* 0x000fe20007ffe1ff */
[----:B------:R-:W-:Y:S01]  /*2450*/  @!P1 IMAD.MOV R54, RZ, RZ, -R54 ;  /* 0x000000ffff369224 */ /* 0x000fe200078e0a36 */
[----:B------:R-:W-:Y:S01]  /*2460*/  ISETP.GE.AND P6, PT, R25, RZ, PT ;  /* 0x000000ff1900720c */ /* 0x000fe20003fc6270 */
[----:B------:R-:W-:Y:S01]  /*2470*/  VIADD R25, R3, 0x23 ;  /* 0x0000002303197836 */ /* 0x000fe20000000000 */
[----:B------:R-:W-:Y:S01]  /*2480*/  IABS R57, R13 ;  /* 0x0000000d00397213 */ /* 0x000fe20000000000 */
[C---:B------:R-:W-:Y:S01]  /*2490*/  IMAD R58, R7.reuse, R12, R58 ;  /* 0x0000000c073a7224 */ /* 0x040fe200078e023a */
[C---:B------:R-:W-:Y:S01]  /*24a0*/  ISETP.GT.U32.AND P0, PT, R7.reuse, R51, PT ;  /* 0x000000330700720c */ /* 0x040fe20003f04070 */
[----:B------:R-:W-:Y:S01]  /*24b0*/  @!P2 IMAD.IADD R56, R56, 0x1, -R7 ;  /* 0x000000013838a824 */ /* 0x000fe200078e0a07 */
[----:B------:R-:W-:Y:S01]  /*24c0*/  IABS R59, R25 ;  /* 0x00000019003b7213 */ /* 0x000fe20000000000 */
[----:B------:R-:W-:Y:S01]  /*24d0*/  IMAD.HI.U32 R12, R2, R57, RZ ;  /* 0x00000039020c7227 */ /* 0x000fe200078e00ff */
[----:B------:R-:W-:-:S02]  /*24e0*/  ISETP.GT.U32.AND P3, PT, R7, R58, PT ;  /* 0x0000003a0700720c */ /* 0x000fc40003f64070 */
[----:B------:R-:W-:Y:S01]  /*24f0*/  IABS R62, R28 ;  /* 0x0000001c003e7213 */ /* 0x000fe20000000000 */
[----:B------:R-:W-:Y:S01]  /*2500*/  @!P5 IMAD.IADD R55, R55, 0x1, -R7 ;  /* 0x000000013737d824 */ /* 0x000fe200078e0a07 */
[----:B------:R-:W-:Y:S01]  /*2510*/  IADD3 R24, -R12, RZ, RZ ;  /* 0x000000ff0c187210 */ /* 0x000fe20007ffe1ff */
[----:B------:R-:W-:Y:S01]  /*2520*/  IMAD.HI.U32 R12, R2, R59, RZ ;  /* 0x0000003b020c7227 */ /* 0x000fe200078e00ff */
[----:B------:R-:W-:Y:S02]  /*2530*/  ISETP.GT.U32.AND P5, PT, R7, R56, PT ;  /* 0x000000380700720c */ /* 0x000fe40003fa4070 */
[----:B------:R-:W-:Y:S01]  /*2540*/  IADD3 R29, R3, 0x3b, RZ ;  /* 0x0000003b031d7810 */ /* 0x000fe20007ffe0ff */
[----:B------:R-:W-:Y:S01]  /*2550*/  IMAD.MOV R12, RZ, RZ, -R12 ;  /* 0x000000ffff0c7224 */ /* 0x000fe200078e0a0c */
[----:B------:R-:W-:Y:S01]  /*2560*/  @!P0 IADD3 R51, R51, -R7, RZ ;  /* 0x8000000733338210 */ /* 0x000fe20007ffe0ff */
[C---:B------:R-:W-:Y:S01]  /*2570*/  IMAD R57, R7.reuse, R24, R57 ;  /* 0x0000001807397224 */ /* 0x040fe200078e0239 */
[----:B------:R-:W-:Y:S01]  /*2580*/  ISETP.GE.AND P0, PT, R26, RZ, PT ;  /* 0x000000ff1a00720c */ /* 0x000fe20003f06270 */
[----:B------:R-:W-:Y:S01]  /*2590*/  IMAD R59, R7, R12, R59 ;  /* 0x0000000c073b7224 */ /* 0x000fe200078e023b */
[----:B------:R-:W-:Y:S01]  /*25a0*/  @!P4 IADD3 R51, -R51, RZ, RZ ;  /* 0x000000ff3333c210 */ /* 0x000fe20007ffe1ff */
[----:B------:R-:W-:Y:S01]  /*25b0*/  @!P3 IMAD.IADD R58, R58, 0x1, -R7 ;  /* 0x000000013a3ab824 */ /* 0x000fe200078e0a07 */
[----:B------:R-:W-:-:S02]  /*25c0*/  ISETP.GT.U32.AND P4, PT, R7, R55, PT ;  /* 0x000000370700720c */ /* 0x000fc40003f84070 */
[----:B------:R-:W-:Y:S01]  /*25d0*/  IADD3 R26, R3, 0x24, RZ ;  /* 0x00000024031a7810 */ /* 0x000fe20007ffe0ff */
[----:B------:R-:W-:Y:S01]  /*25e0*/  @!P5 IMAD.IADD R56, R56, 0x1, -R7 ;  /* 0x000000013838d824 */ /* 0x000fe200078e0a07 */
[----:B------:R-:W-:Y:S02]  /*25f0*/  ISETP.GT.U32.AND P5, PT, R7, R59, PT ;  /* 0x0000003b0700720c */ /* 0x000fe40003fa4070 */
[----:B------:R-:W-:Y:S02]  /*2600*/  ISETP.GE.AND P3, PT, R27, RZ, PT ;  /* 0x000000ff1b00720c */ /* 0x000fe40003f66270 */
[----:B------:R-:W-:Y:S01]  /*2610*/  IABS R60, R26 ;  /* 0x0000001a003c7213 */ /* 0x000fe20000000000 */
[----:B------:R-:W-:Y:S01]  /*2620*/  @!P0 IMAD.MOV R56, RZ, RZ, -R56 ;  /* 0x000000ffff388224 */ /* 0x000fe200078e0a38 */
[----:B------:R-:W-:Y:S02]  /*2630*/  IADD3 R27, R3, 0x25, RZ ;  /* 0x00000025031b7810 */ /* 0x000fe40007ffe0ff */
[----:B------:R-:W-:Y:S01]  /*2640*/  ISETP.GT.U32.AND P2, PT, R7, R58, PT ;  /* 0x0000003a0700720c */ /* 0x000fe20003f44070 */
[----:B------:R-:W-:Y:S01]  /*2650*/  IMAD.HI.U32 R12, R2, R60, RZ ;  /* 0x0000003c020c7227 */ /* 0x000fe200078e00ff */
[----:B------:R-:W-:-:S02]  /*2660*/  IABS R61, R27 ;  /* 0x0000001b003d7213 */ /* 0x000fc40000000000 */
[-C--:B------:R-:W-:Y:S02]  /*2670*/  @!P4 IADD3 R55, R55, -R7.reuse, RZ ;  /* 0x800000073737c210 */ /* 0x080fe40007ffe0ff */
[----:B------:R-:W-:Y:S02]  /*2680*/  @!P5 IADD3 R59, R59, -R7, RZ ;  /* 0x800000073b3bd210 */ /* 0x000fe40007ffe0ff */
[----:B------:R-:W-:Y:S01]  /*2690*/  ISETP.GE.AND P4, PT, R13, RZ, PT ;  /* 0x000000ff0d00720c */ /* 0x000fe20003f86270 */
[----:B------:R-:W-:Y:S01]  /*26a0*/  IMAD.MOV R13, RZ, RZ, -R12 ;  /* 0x000000ffff0d7224 */ /* 0x000fe200078e0a0c */
[----:B------:R-:W-:Y:S01]  /*26b0*/  ISETP.GT.U32.AND P5, PT, R7, R59, PT ;  /* 0x0000003b0700720c */ /* 0x000fe20003fa4070 */
[----:B------:R-:W-:Y:S01]  /*26c0*/  IMAD.HI.U32 R12, R2, R61, RZ ;  /* 0x0000003d020c7227 */ /* 0x000fe200078e00ff */
[----:B------:R-:W-:Y:S02]  /*26d0*/  ISETP.GE.AND P0, PT, R26, RZ, PT ;  /* 0x000000ff1a00720c */ /* 0x000fe40003f06270 */
[----:B------:R-:W-:Y:S01]  /*26e0*/  @!P3 IADD3 R55, -R55, RZ, RZ ;  /* 0x000000ff3737b210 */ /* 0x000fe20007ffe1ff */
[----:B------:R-:W-:Y:S01]  /*26f0*/  IMAD.MOV R24, RZ, RZ, -R12 ;  /* 0x000000ffff187224 */ /* 0x000fe200078e0a0c */
[----:B------:R-:W-:Y:S01]  /*2700*/  ISETP.GE.AND P3, PT, R27, RZ, PT ;  /* 0x000000ff1b00720c */ /* 0x000fe20003f66270 */
[----:B------:R-:W-:Y:S01]  /*2710*/  @!P2 IMAD.IADD R58, R58, 0x1, -R7 ;  /* 0x000000013a3aa824 */ /* 0x000fe200078e0a07 */
[C---:B------:R-:W-:Y:S01]  /*2720*/  ISETP.GT.U32.AND P2, PT, R7.reuse, R57, PT ;  /* 0x000000390700720c */ /* 0x040fe20003f44070 */
[----:B------:R-:W-:Y:S01]  /*2730*/  IMAD R61, R7, R24, R61 ;  /* 0x00000018073d7224 */ /* 0x000fe200078e023d */
[----:B------:R-:W-:Y:S01]  /*2740*/  IADD3 R24, R3, 0x29, RZ ;  /* 0x0000002903187810 */ /* 0x000fe20007ffe0ff */
[----:B------:R-:W-:Y:S01]  /*2750*/  IMAD R60, R7, R13, R60 ;  /* 0x0000000d073c7224 */ /* 0x000fe200078e023c */
[----:B------:R-:W-:Y:S01]  /*2760*/  @!P6 IADD3 R58, -R58, RZ, RZ ;  /* 0x000000ff3a3ae210 */ /* 0x000fe20007ffe1ff */
[----:B------:R-:W-:Y:S01]  /*2770*/  IMAD.HI.U32 R12, R2, R62, RZ ;  /* 0x0000003e020c7227 */ /* 0x000fe200078e00ff */
[----:B------:R-:W-:-:S02]  /*2780*/  @!P5 IADD3 R59, R59, -R7, RZ ;  /* 0x800000073b3bd210 */ /* 0x000fc40007ffe0ff */
[----:B------:R-:W-:Y:S01]  /*2790*/  ISETP.GT.U32.AND P5, PT, R7, R61, PT ;  /* 0x0000003d0700720c */ /* 0x000fe20003fa4070 */
[----:B------:R-:W-:Y:S01]  /*27a0*/  VIADD R13, R3, 0x27 ;  /* 0x00000027030d7836 */ /* 0x000fe20000000000 */
[----:B------:R-:W-:Y:S01]  /*27b0*/  ISETP.GT.U32.AND P6, PT, R7, R60, PT ;  /* 0x0000003c0700720c */ /* 0x000fe20003fc4070 */
[----:B------:R-:W-:Y:S01]  /*27c0*/  IMAD.MOV R12, RZ, RZ, -R12 ;  /* 0x000000ffff0c7224 */ /* 0x000fe200078e0a0c */
[----:B------:R-:W-:Y:S02]  /*27d0*/  IABS R64, R24 ;  /* 0x0000001800407213 */ /* 0x000fe40000000000 */
[----:B------:R-:W-:Y:S01]  /*27e0*/  @!P2 IADD3 R57, R57, -R7, RZ ;  /* 0x800000073939a210 */ /* 0x000fe20007ffe0ff */
[----:B------:R-:W-:Y:S01]  /*27f0*/  IMAD R62, R7, R12, R62 ;  /* 0x0000000c073e7224 */ /* 0x000fe200078e023e */
[----:B------:R-:W-:Y:S01]  /*2800*/  ISETP.GE.AND P2, PT, R25, RZ, PT ;  /* 0x000000ff1900720c */ /* 0x000fe20003f46270 */
[----:B------:R-:W-:Y:S01]  /*2810*/  VIADD R25, R3, 0x2a ;  /* 0x0000002a03197836 */ /* 0x000fe20000000000 */
[----:B------:R-:W-:-:S02]  /*2820*/  ISETP.GT.U32.AND P1, PT, R7, R57, PT ;  /* 0x000000390700720c */ /* 0x000fc40003f24070 */
[----:B------:R-:W-:Y:S01]  /*2830*/  IABS R63, R13 ;  /* 0x0000000d003f7213 */ /* 0x000fe20000000000 */
[--C-:B------:R-:W-:Y:S01]  /*2840*/  @!P5 IMAD.IADD R61, R61, 0x1, -R7.reuse ;  /* 0x000000013d3dd824 */ /* 0x100fe200078e0a07 */
[----:B------:R-:W-:Y:S01]  /*2850*/  IABS R65, R25 ;  /* 0x0000001900417213 */ /* 0x000fe20000000000 */
[----:B------:R-:W-:Y:S01]  /*2860*/  @!P6 IMAD.IADD R60, R60, 0x1, -R7 ;  /* 0x000000013c3ce824 */ /* 0x000fe200078e0a07 */
[----:B------:R-:W-:Y:S01]  /*2870*/  IADD3 R27, R3, 0x2d, RZ ;  /* 0x0000002d031b7810 */ /* 0x000fe20007ffe0ff */
[----:B------:R-:W-:Y:S01]  /*2880*/  IMAD.HI.U32 R12, R2, R63, RZ ;  /* 0x0000003f020c7227 */ /* 0x000fe200078e00ff */
[C---:B------:R-:W-:Y:S02]  /*2890*/  ISETP.GT.U32.AND P5, PT, R7.reuse, R61, PT ;  /* 0x0000003d0700720c */ /* 0x040fe40003fa4070 */
[----:B------:R-:W-:Y:S01]  /*28a0*/  ISETP.GT.U32.AND P6, PT, R7, R60, PT ;  /* 0x0000003c0700720c */ /* 0x000fe20003fc4070 */
[----:B------:R-:W-:Y:S01]  /*28b0*/  IMAD.MOV R12, RZ, RZ, -R12 ;  /* 0x000000ffff0c7224 */ /* 0x000fe200078e0a0c */
[----:B------:R-:W-:-:S02]  /*28c0*/  @!P2 IADD3 R59, -R59, RZ, RZ ;  /* 0x000000ff3b3ba210 */ /* 0x000fc40007ffe1ff */
[C---:B------:R-:W-:Y:S01]  /*28d0*/  ISETP.GT.U32.AND P2, PT, R7.reuse, R62, PT ;  /* 0x0000003e0700720c */ /* 0x040fe20003f44070 */
[----:B------:R-:W-:Y:S01]  /*28e0*/  IMAD R63, R7, R12, R63 ;  /* 0x0000000c073f7224 */ /* 0x000fe200078e023f */
[----:B------:R-:W-:Y:S02]  /*28f0*/  @!P1 IADD3 R57, R57, -R7, RZ ;  /* 0x8000000739399210 */ /* 0x000fe40007ffe0ff */
[----:B------:R-:W-:Y:S01]  /*2900*/  ISETP.GE.AND P1, PT, R28, RZ, PT ;  /* 0x000000ff1c00720c */ /* 0x000fe20003f26270 */
[----:B------:R-:W-:Y:S01]  /*2910*/  VIADD R28, R3, 0x3a ;  /* 0x0000003a031c7836 */ /* 0x000fe20000000000 */
[----:B------:R-:W-:Y:S01]  /*2920*/  @!P4 IADD3 R57, -R57, RZ, RZ ;  /* 0x000000ff3939c210 */ /* 0x000fe20007ffe1ff */
[----:B------:R-:W-:Y:S01]  /*2930*/  @!P5 IMAD.IADD R61, R61, 0x1, -R7 ;  /* 0x000000013d3dd824 */ /* 0x000fe200078e0a07 */
[----:B------:R-:W-:Y:S01]  /*2940*/  ISETP.GE.AND P4, PT, R13, RZ, PT ;  /* 0x000000ff0d00720c */ /* 0x000fe20003f86270 */
[----:B------:R-:W-:Y:S01]  /*2950*/  VIADD R13, R3, 0x28 ;  /* 0x00000028030d7836 */ /* 0x000fe20000000000 */
[----:B------:R-:W-:Y:S01]  /*2960*/  ISETP.GT.U32.AND P5, PT, R7, R63, PT ;  /* 0x0000003f0700720c */ /* 0x000fe20003fa4070 */
[----:B------:R-:W-:Y:S01]  /*2970*/  @!P3 IMAD.MOV R61, RZ, RZ, -R61 ;  /* 0x000000ffff3db224 */ /* 0x000fe200078e0a3d */
[----:B------:R-:W-:-:S02]  /*2980*/  @!P6 IADD3 R60, R60, -R7, RZ ;  /* 0x800000073c3ce210 */ /* 0x000fc40007ffe0ff */
[----:B------:R-:W-:Y:S02]  /*2990*/  @!P2 IADD3 R62, R62, -R7, RZ ;  /* 0x800000073e3ea210 */ /* 0x000fe40007ffe0ff */
[----:B------:R-:W-:Y:S02]  /*29a0*/  IABS R66, R13 ;  /* 0x0000000d00427213 */ /* 0x000fe40000000000 */
[----:B------:R-:W-:Y:S02]  /*29b0*/  ISETP.GT.U32.AND P2, PT, R7, R62, PT ;  /* 0x0000003e0700720c */ /* 0x000fe40003f44070 */
[----:B------:R-:W-:Y:S01]  /*29c0*/  ISETP.GE.AND P6, PT, R13, RZ, PT ;  /* 0x000000ff0d00720c */ /* 0x000fe20003fc6270 */
[----:B------:R-:W-:Y:S01]  /*29d0*/  IMAD.HI.U32 R12, R2, R66, RZ ;  /* 0x00000042020c7227 */ /* 0x000fe200078e00ff */
[----:B------:R-:W-:Y:S02]  /*29e0*/  @!P0 IADD3 R60, -R60, RZ, RZ ;  /* 0x000000ff3c3c8210 */ /* 0x000fe40007ffe1ff */
[----:B------:R-:W-:Y:S01]  /*29f0*/  ISETP.GE.AND P0, PT, R24, RZ, PT ;  /* 0x000000ff1800720c */ /* 0x000fe20003f06270 */
[----:B------:R-:W-:Y:S01]  /*2a00*/  IMAD.HI.U32 R13, R2, R64, RZ ;  /* 0x00000040020d7227 */ /* 0x000fe200078e00ff */
[----:B------:R-:W-:-:S02]  /*2a10*/  ISETP.GE.AND P3, PT, R25, RZ, PT ;  /* 0x000000ff1900720c */ /* 0x000fc40003f66270 */
[----:B------:R-:W-:Y:S01]  /*2a20*/  IADD3 R24, R3, 0x2b, RZ ;  /* 0x0000002b03187810 */ /* 0x000fe20007ffe0ff */
[----:B------:R-:W-:Y:S01]  /*2a30*/  @!P5 IMAD.IADD R63, R63, 0x1, -R7 ;  /* 0x000000013f3fd824 */ /* 0x000fe200078e0a07 */
[----:B------:R-:W-:Y:S01]  /*2a40*/  IADD3 R13, -R13, RZ, RZ ;  /* 0x000000ff0d0d7210 */ /* 0x000fe20007ffe1ff */
[----:B------:R-:W-:Y:S01]  /*2a50*/  IMAD.MOV R12, RZ, RZ, -R12 ;  /* 0x000000ffff0c7224 */ /* 0x000fe200078e0a0c */
[----:B------:R-:W-:Y:S02]  /*2a60*/  @!P2 IADD3 R62, R62, -R7, RZ ;  /* 0x800000073e3ea210 */ /* 0x000fe40007ffe0ff */
[C---:B------:R-:W-:Y:S01]  /*2a70*/  ISETP.GT.U32.AND P5, PT, R7.reuse, R63, PT ;  /* 0x0000003f0700720c */ /* 0x040fe20003fa4070 */
[----:B------:R-:W-:Y:S01]  /*2a80*/  IMAD R66, R7, R12, R66 ;  /* 0x0000000c07427224 */ /* 0x000fe200078e0242 */
[----:B------:R-:W-:Y:S01]  /*2a90*/  IADD3 R25, R3, 0x2c, RZ ;  /* 0x0000002c03197810 */ /* 0x000fe20007ffe0ff */
[----:B------:R-:W-:Y:S01]  /*2aa0*/  IMAD.HI.U32 R12, R2, R65, RZ ;  /* 0x00000041020c7227 */ /* 0x000fe200078e00ff */
[----:B------:R-:W-:-:S02]  /*2ab0*/  IABS R67, R24 ;  /* 0x0000001800437213 */ /* 0x000fc40000000000 */
[C---:B------:R-:W-:Y:S01]  /*2ac0*/  ISETP.GT.U32.AND P2, PT, R7.reuse, R66, PT ;  /* 0x000000420700720c */ /* 0x040fe20003f44070 */
[C---:B------:R-:W-:Y:S01]  /*2ad0*/  IMAD R64, R7.reuse, R13, R64 ;  /* 0x0000000d07407224 */ /* 0x040fe200078e0240 */
[----:B------:R-:W-:Y:S01]  /*2ae0*/  IABS R69, R25 ;  /* 0x0000001900457213 */ /* 0x000fe20000000000 */
[----:B------:R-:W-:Y:S01]  /*2af0*/  IMAD.MOV R12, RZ, RZ, -R12 ;  /* 0x000000ffff0c7224 */ /* 0x000fe200078e0a0c */
[----:B------:R-:W-:Y:S01]  /*2b00*/  IABS R68, R27 ;  /* 0x0000001b00447213 */ /* 0x000fe20000000000 */
[----:B------:R-:W-:Y:S01]  /*2b10*/  @!P1 IMAD.MOV R62, RZ, RZ, -R62 ;  /* 0x000000ffff3e9224 */ /* 0x000fe200078e0a3e */
[C---:B------:R-:W-:Y:S01]  /*2b20*/  ISETP.GT.U32.AND P1, PT, R7.reuse, R64, PT ;  /* 0x000000400700720c */ /* 0x040fe20003f24070 */
[----:B------:R-:W-:Y:S01]  /*2b30*/  IMAD R65, R7, R12, R65 ;  /* 0x0000000c07417224 */ /* 0x000fe200078e0241 */
[----:B------:R-:W-:Y:S01]  /*2b40*/  @!P5 IADD3 R63, R63, -R7, RZ ;  /* 0x800000073f3fd210 */ /* 0x000fe20007ffe0ff */
[----:B------:R-:W-:Y:S01]  /*2b50*/  IMAD.HI.U32 R12, R2, R67, RZ ;  /* 0x00000043020c7227 */ /* 0x000fe200078e00ff */
[----:B------:R-:W-:-:S02]  /*2b60*/  IABS R84, R29 ;  /* 0x0000001d00547213 */ /* 0x000fc40000000000 */
[----:B------:R-:W-:Y:S01]  /*2b70*/  ISETP.GT.U32.AND P5, PT, R7, R65, PT ;  /* 0x000000410700720c */ /* 0x000fe20003fa4070 */
[--C-:B------:R-:W-:Y:S01]  /*2b80*/  @!P2 IMAD.IADD R66, R66, 0x1, -R7.reuse ;  /* 0x000000014242a824 */ /* 0x100fe200078e0a07 */
[----:B------:R-:W-:Y:S01]  /*2b90*/  @!P4 IADD3 R63, -R63, RZ, RZ ;  /* 0x000000ff3f3fc210 */ /* 0x000fe20007ffe1ff */
[----:B------:R-:W-:Y:S01]  /*2ba0*/  IMAD.HI.U32 R13, R2, R69, RZ ;  /* 0x00000045020d7227 */ /* 0x000fe200078e00ff */
[----:B------:R-:W-:Y:S02]  /*2bb0*/  ISETP.GE.AND P4, PT, R24, RZ, PT ;  /* 0x000000ff1800720c */ /* 0x000fe40003f86270 */
[----:B------:R-:W-:Y:S01]  /*2bc0*/  ISETP.GT.U32.AND P2, PT, R7, R66, PT ;  /* 0x000000420700720c */ /* 0x000fe20003f44070 */
[----:B------:R-:W-:Y:S01]  /*2bd0*/  @!P1 IMAD.IADD R64, R64, 0x1, -R7 ;  /* 0x0000000140409824 */ /* 0x000fe200078e0a07 */
[----:B------:R-:W-:Y:S01]  /*2be0*/  IADD3 R26, -R13, RZ, RZ ;  /* 0x000000ff0d1a7210 */ /* 0x000fe20007ffe1ff */
[----:B------:R-:W-:Y:S01]  /*2bf0*/  IMAD.MOV R12, RZ, RZ, -R12 ;  /* 0x000000ffff0c7224 */ /* 0x000fe200078e0a0c */
[----:B------:R-:W-:Y:S01]  /*2c00*/  IABS R83, R28 ;  /* 0x0000001c00537213 */ /* 0x000fe20000000000 */
[----:B------:R-:W-:Y:S01]  /*2c10*/  IMAD.HI.U32 R24, R2, R68, RZ ;  /* 0x0000004402187227 */ /* 0x000fe200078e00ff */
[----:B------:R-:W-:-:S02]  /*2c20*/  ISETP.GT.U32.AND P1, PT, R7, R64, PT ;  /* 0x000000400700720c */ /* 0x000fc40003f24070 */
[----:B------:R-:W-:Y:S01]  /*2c30*/  @!P5 IADD3 R65, R65, -R7, RZ ;  /* 0x800000074141d210 */ /* 0x000fe20007ffe0ff */
[----:B------:R-:W-:Y:S01]  /*2c40*/  IMAD R67, R7, R12, R67 ;  /* 0x0000000c07437224 */ /* 0x000fe200078e0243 */
[----:B------:R-:W-:Y:S01]  /*2c50*/  IADD3 R30, R3, 0x3c, RZ ;  /* 0x0000003c031e7810 */ /* 0x000fe20007ffe0ff */
[----:B------:R-:W-:Y:S01]  /*2c60*/  IMAD.MOV R24, RZ, RZ, -R24 ;  /* 0x000000ffff187224 */ /* 0x000fe200078e0a18 */
[----:B------:R-:W-:Y:S01]  /*2c70*/  ISETP.GT.U32.AND P5, PT, R7, R65, PT ;  /* 0x000000410700720c */ /* 0x000fe20003fa4070 */
[----:B------:R-:W-:Y:S01]  /*2c80*/  @!P2 IMAD.IADD R66, R66, 0x1, -R7 ;  /* 0x000000014242a824 */ /* 0x000fe200078e0a07 */
[----:B------:R-:W-:Y:S01]  /*2c90*/  ISETP.GE.AND P2, PT, R25, RZ, PT ;  /* 0x000000ff1900720c */ /* 0x000fe20003f46270 */
[C---:B------:R-:W-:Y:S01]  /*2ca0*/  IMAD R69, R7.reuse, R26, R69 ;  /* 0x0000001a07457224 */ /* 0x040fe200078e0245 */
[----:B------:R-:W-:Y:S01]  /*2cb0*/  IABS R85, R30 ;  /* 0x0000001e00557213 */ /* 0x000fe20000000000 */
[----:B------:R-:W-:Y:S01]  /*2cc0*/  IMAD R68, R7, R24, R68 ;  /* 0x0000001807447224 */ /* 0x000fe200078e0244 */
[----:B------:R-:W-:Y:S01]  /*2cd0*/  @!P6 IADD3 R66, -R66, RZ, RZ ;  /* 0x000000ff4242e210 */ /* 0x000fe20007ffe1ff */
[C---:B------:R-:W-:Y:S01]  /*2ce0*/  VIADD R12, R3.reuse, 0x2e ;  /* 0x0000002e030c7836 */ /* 0x040fe20000000000 */
[----:B------:R-:W-:Y:S01]  /*2cf0*/  @!P1 IADD3 R64, R64, -R7, RZ ;  /* 0x8000000740409210 */ /* 0x000fe20007ffe0ff */
[----:B------:R-:W-:Y:S01]  /*2d00*/  VIADD R25, R3, 0x30 ;  /* 0x0000003003197836 */ /* 0x000fe20000000000 */
[----:B------:R-:W-:Y:S01]  /*2d10*/  ISETP.GT.U32.AND P1, PT, R7, R67, PT ;  /* 0x000000430700720c */ /* 0x000fe20003f24070 */
[----:B------:R-:W-:Y:S01]  /*2d20*/  VIADD R26, R3, 0x31 ;  /* 0x00000031031a7836 */ /* 0x000fe20000000000 */
[----:B------:R-:W-:Y:S01]  /*2d30*/  ISETP.GT.U32.AND P6, PT, R7, R69, PT ;  /* 0x000000450700720c */ /* 0x000fe20003fc4070 */
[----:B------:R-:W-:Y:S01]  /*2d40*/  @!P5 IMAD.IADD R65, R65, 0x1, -R7 ;  /* 0x000000014141d824 */ /* 0x000fe200078e0a07 */
[----:B------:R-:W-:Y:S01]  /*2d50*/  ISETP.GT.U32.AND P5, PT, R7, R68, PT ;  /* 0x000000440700720c */ /* 0x000fe20003fa4070 */
[----:B------:R-:W-:Y:S01]  /*2d60*/  @!P0 IMAD.MOV R64, RZ, RZ, -R64 ;  /* 0x000000ffff408224 */ /* 0x000fe200078e0a40 */
[----:B------:R-:W-:Y:S01]  /*2d70*/  IADD3 R24, R3, 0x2f, RZ ;  /* 0x0000002f03187810 */ /* 0x000fe20007ffe0ff */
[----:B------:R-:W-:Y:S01]  /*2d80*/  @!P3 IMAD.MOV R65, RZ, RZ, -R65 ;  /* 0x000000ffff41b224 */ /* 0x000fe200078e0a41 */
[----:B------:R-:W-:-:S02]  /*2d90*/  IABS R70, R12 ;  /* 0x0000000c00467213 */ /* 0x000fc40000000000 */
[----:B------:R-:W-:Y:S02]  /*2da0*/  IABS R71, R24 ;  /* 0x0000001800477213 */ /* 0x000fe40000000000 */
[----:B------:R-:W-:Y:S02]  /*2db0*/  IABS R73, R25 ;  /* 0x0000001900497213 */ /* 0x000fe40000000000 */
[----:B------:R-:W-:Y:S01]  /*2dc0*/  @!P1 IADD3 R67, R67, -R7, RZ ;  /* 0x8000000743439210 */ /* 0x000fe20007ffe0ff */
[----:B------:R-:W-:Y:S01]  /*2dd0*/  IMAD.HI.U32 R13, R2, R71, RZ ;  /* 0x00000047020d7227 */ /* 0x000fe200078e00ff */
[----:B------:R-:W-:Y:S02]  /*2de0*/  ISETP.GE.AND P1, PT, R12, RZ, PT ;  /* 0x000000ff0c00720c */ /* 0x000fe40003f26270 */
[-C--:B------:R-:W-:Y:S01]  /*2df0*/  @!P6 IADD3 R69, R69, -R7.reuse, RZ ;  /* 0x800000074545e210 */ /* 0x080fe20007ffe0ff */
[----:B------:R-:W-:Y:S01]  /*2e00*/  IMAD.HI.U32 R12, R2, R70, RZ ;  /* 0x00000046020c7227 */ /* 0x000fe200078e00ff */
[----:B------:R-:W-:-:S02]  /*2e10*/  @!P5 IADD3 R68, R68, -R7, RZ ;  /* 0x800000074444d210 */ /* 0x000fc40007ffe0ff */
[C---:B------:R-:W-:Y:S01]  /*2e20*/  ISETP.GT.U32.AND P5, PT, R7.reuse, R69, PT ;  /* 0x000000450700720c */ /* 0x040fe20003fa4070 */
[----:B------:R-:W-:Y:S01]  /*2e30*/  IMAD.MOV R12, RZ, RZ, -R12 ;  /* 0x000000ffff0c7224 */ /* 0x000fe200078e0a0c */
[C---:B------:R-:W-:Y:S02]  /*2e40*/  ISETP.GT.U32.AND P3, PT, R7.reuse, R68, PT ;  /* 0x000000440700720c */ /* 0x040fe40003f64070 */
[----:B------:R-:W-:Y:S01]  /*2e50*/  IABS R72, R26 ;  /* 0x0000001a00487213 */ /* 0x000fe20000000000 */
[----:B------:R-:W-:Y:S01]  /*2e60*/  IMAD R70, R7, R12, R70 ;  /* 0x0000000c07467224 */ /* 0x000fe200078e0246 */
[----:B------:R-:W-:Y:S02]  /*2e70*/  IADD3 R12, -R13, RZ, RZ ;  /* 0x000000ff0d0c7210 */ /* 0x000fe40007ffe1ff */
[----:B------:R-:W-:Y:S02]  /*2e80*/  ISETP.GT.U32.AND P6, PT, R7, R67, PT ;  /* 0x000000430700720c */ /* 0x000fe40003fc4070 */
[----:B------:R-:W-:Y:S01]  /*2e90*/  ISETP.GE.AND P0, PT, R27, RZ, PT ;  /* 0x000000ff1b00720c */ /* 0x000fe20003f06270 */
[----:B------:R-:W-:Y:S01]  /*2ea0*/  IMAD R71, R7, R12, R71 ;  /* 0x0000000c07477224 */ /* 0x000fe200078e0247 */
[----:B------:R-:W-:Y:S01]  /*2eb0*/  LOP3.LUT R0, R208, 0x70, RZ, 0xc0, !PT ;  /* 0x00000070d0007812 */ /* 0x000fe200078ec0ff */
[----:B------:R-:W-:Y:S01]  /*2ec0*/  IMAD.HI.U32 R12, R2, R73, RZ ;  /* 0x00000049020c7227 */ /* 0x000fe200078e00ff */
[----:B------:R-:W-:-:S02]  /*2ed0*/  @!P5 IADD3 R69, R69, -R7, RZ ;  /* 0x800000074545d210 */ /* 0x000fc40007ffe0ff */
[----:B------:R-:W-:Y:S01]  /*2ee0*/  ISETP.GT.U32.AND P5, PT, R7, R71, PT ;  /* 0x000000470700720c */ /* 0x000fe20003fa4070 */
[----:B------:R-:W-:Y:S01]  /*2ef0*/  @!P3 IMAD.IADD R68, R68, 0x1, -R7 ;  /* 0x000000014444b824 */ /* 0x000fe200078e0a07 */
[----:B------:R-:W-:Y:S01]  /*2f00*/  ISETP.GE.AND P3, PT, R24, RZ, PT ;  /* 0x000000ff1800720c */ /* 0x000fe20003f66270 */
[----:B------:R-:W-:Y:S01]  /*2f10*/  VIADD R27, R3, 0x32 ;  /* 0x00000032031b7836 */ /* 0x000fe20000000000 */
[----:B------:R-:W-:Y:S01]  /*2f20*/  IADD3 R24, -R12, RZ, RZ ;  /* 0x000000ff0c187210 */ /* 0x000fe20007ffe1ff */
[----:B------:R-:W-:Y:S01]  /*2f30*/  IMAD.HI.U32 R12, R2, R72, RZ ;  /* 0x00000048020c7227 */ /* 0x000fe200078e00ff */
[----:B------:R-:W-:Y:S02]  /*2f40*/  @!P6 IADD3 R67, R67, -R7, RZ ;  /* 0x800000074343e210 */ /* 0x000fe40007ffe0ff */
[C---:B------:R-:W-:Y:S01]  /*2f50*/  ISETP.GT.U32.AND P6, PT, R7.reuse, R70, PT ;  /* 0x000000460700720c */ /* 0x040fe20003fc4070 */
[----:B------:R-:W-:Y:S01]  /*2f60*/  IMAD R73, R7, R24, R73 ;  /* 0x0000001807497224 */ /* 0x000fe200078e0249 */
[----:B------:R-:W-:Y:S01]  /*2f70*/  IADD3 R12, -R12, RZ, RZ ;  /* 0x000000ff0c0c7210 */ /* 0x000fe20007ffe1ff */
[----:B------:R-:W-:Y:S01]  /*2f80*/  VIADD R24, R3, 0x33 ;  /* 0x0000003303187836 */ /* 0x000fe20000000000 */
[----:B------:R-:W-:Y:S01]  /*2f90*/  @!P2 IADD3 R69, -R69, RZ, RZ ;  /* 0x000000ff4545a210 */ /* 0x000fe20007ffe1ff */
[----:B------:R-:W-:Y:S01]  /*2fa0*/  @!P5 IMAD.IADD R71, R71, 0x1, -R7 ;  /* 0x000000014747d824 */ /* 0x000fe200078e0a07 */
[C---:B------:R-:W-:Y:S01]  /*2fb0*/  ISETP.GT.U32.AND P2, PT, R7.reuse, R73, PT ;  /* 0x000000490700720c */ /* 0x040fe20003f44070 */
[C---:B------:R-:W-:Y:S01]  /*2fc0*/  IMAD R72, R7.reuse, R12, R72 ;  /* 0x0000000c07487224 */ /* 0x040fe200078e0248 */
[----:B------:R-:W-:Y:S01]  /*2fd0*/  IABS R74, R27 ;  /* 0x0000001b004a7213 */ /* 0x000fe20000000000 */
[----:B------:R-:W-:Y:S01]  /*2fe0*/  @!P0 IMAD.MOV R68, RZ, RZ, -R68 ;  /* 0x000000ffff448224 */ /* 0x000fe200078e0a44 */
[----:B------:R-:W-:-:S02]  /*2ff0*/  ISETP.GT.U32.AND P5, PT, R7, R71, PT ;  /* 0x000000470700720c */ /* 0x000fc40003fa4070 */
[----:B------:R-:W-:Y:S01]  /*3000*/  @!P4 IADD3 R67, -R67, RZ, RZ ;  /* 0x000000ff4343c210 */ /* 0x000fe20007ffe1ff */
[--C-:B------:R-:W-:Y:S01]  /*3010*/  @!P6 IMAD.IADD R70, R70, 0x1, -R7.reuse ;  /* 0x000000014646e824 */ /* 0x100fe200078e0a07 */
[----:B------:R-:W-:Y:S01]  /*3020*/  ISETP.GE.AND P6, PT, R25, RZ, PT ;  /* 0x000000ff1900720c */ /* 0x000fe20003fc6270 */
[C---:B------:R-:W-:Y:S01]  /*3030*/  IMAD.HI.U32 R13, R2.reuse, R74, RZ ;  /* 0x0000004a020d7227 */ /* 0x040fe200078e00ff */
[----:B------:R-:W-:Y:S02]  /*3040*/  IADD3 R25, R3, 0x34, RZ ;  /* 0x0000003403197810 */ /* 0x000fe40007ffe0ff */
[----:B------:R-:W-:Y:S01]  /*3050*/  IABS R75, R24 ;  /* 0x00000018004b7213 */ /* 0x000fe20000000000 */
[----:B------:R-:W-:Y:S01]  /*3060*/  @!P2 IMAD.IADD R73, R73, 0x1, -R7 ;  /* 0x000000014949a824 */ /* 0x000fe200078e0a07 */
[----:B------:R-:W-:Y:S01]  /*3070*/  ISETP.GT.U32.AND P4, PT, R7, R70, PT ;  /* 0x000000460700720c */ /* 0x000fe20003f84070 */
[----:B------:R-:W-:Y:S01]  /*3080*/  IMAD.MOV R13, RZ, RZ, -R13 ;  /* 0x000000ffff0d7224 */ /* 0x000fe200078e0a0d */
[----:B------:R-:W-:Y:S01]  /*3090*/  IABS R78, R25 ;  /* 0x00000019004e7213 */ /* 0x000fe20000000000 */
[----:B------:R-:W-:Y:S01]  /*30a0*/  @!P5 IMAD.IADD R71, R71, 0x1, -R7 ;  /* 0x000000014747d824 */ /* 0x000fe200078e0a07 */
[C---:B------:R-:W-:Y:S01]  /*30b0*/  ISETP.GT.U32.AND P5, PT, R7.reuse, R72, PT ;  /* 0x000000480700720c */ /* 0x040fe20003fa4070 */
[C---:B------:R-:W-:Y:S01]  /*30c0*/  IMAD R74, R7.reuse, R13, R74 ;  /* 0x0000000d074a7224 */ /* 0x040fe200078e024a */
[----:B------:R-:W-:Y:S01]  /*30d0*/  ISETP.GT.U32.AND P2, PT, R7, R73, PT ;  /* 0x000000490700720c */ /* 0x000fe20003f44070 */
[----:B------:R-:W-:Y:S01]  /*30e0*/  IMAD.HI.U32 R12, R2, R75, RZ ;  /* 0x0000004b020c7227 */ /* 0x000fe200078e00ff */
[----:B------:R-:W-:-:S02]  /*30f0*/  ISETP.GE.AND P0, PT, R26, RZ, PT ;  /* 0x000000ff1a00720c */ /* 0x000fc40003f06270 */
[----:B------:R-:W-:Y:S01]  /*3100*/  IADD3 R26, R3, 0x35, RZ ;  /* 0x00000035031a7810 */ /* 0x000fe20007ffe0ff */
[----:B------:R-:W-:Y:S01]  /*3110*/  IMAD.HI.U32 R13, R2, R78, RZ ;  /* 0x0000004e020d7227 */ /* 0x000fe200078e00ff */
[----:B------:R-:W-:Y:S02]  /*3120*/  @!P3 IADD3 R71, -R71, RZ, RZ ;  /* 0x000000ff4747b210 */ /* 0x000fe40007ffe1ff */
[----:B------:R-:W-:Y:S01]  /*3130*/  @!P4 IADD3 R70, R70, -R7, RZ ;  /* 0x800000074646c210 */ /* 0x000fe20007ffe0ff */
[----:B------:R-:W-:Y:S01]  /*3140*/  IMAD.MOV R12, RZ, RZ, -R12 ;  /* 0x000000ffff0c7224 */ /* 0x000fe200078e0a0c */
[----:B------:R-:W-:Y:S01]  /*3150*/  IADD3 R13, -R13, RZ, RZ ;  /* 0x000000ff0d0d7210 */ /* 0x000fe20007ffe1ff */
[----:B------:R-:W-:Y:S01]  /*3160*/  @!P5 IMAD.IADD R72, R72, 0x1, -R7 ;  /* 0x000000014848d824 */ /* 0x000fe200078e0a07 */
[----:B------:R-:W-:Y:S01]  /*3170*/  @!P1 IADD3 R70, -R70, RZ, RZ ;  /* 0x000000ff46469210 */ /* 0x000fe20007ffe1ff */
[C---:B------:R-:W-:Y:S01]  /*3180*/  IMAD R75, R7.reuse, R12, R75 ;  /* 0x0000000c074b7224 */ /* 0x040fe200078e024b */
[----:B------:R-:W-:Y:S01]  /*3190*/  ISETP.GT.U32.AND P1, PT, R7, R74, PT ;  /* 0x0000004a0700720c */ /* 0x000fe20003f24070 */
[----:B------:R-:W-:Y:S01]  /*31a0*/  @!P2 IMAD.IADD R73, R73, 0x1, -R7 ;  /* 0x000000014949a824 */ /* 0x000fe200078e0a07 */
[C---:B------:R-:W-:Y:S01]  /*31b0*/  ISETP.GT.U32.AND P5, PT, R7.reuse, R72, PT ;  /* 0x000000480700720c */ /* 0x040fe20003fa4070 */
[----:B------:R-:W-:Y:S01]  /*31c0*/  IMAD R78, R7, R13, R78 ;  /* 0x0000000d074e7224 */ /* 0x000fe200078e024e */
[----:B------:R-:W-:Y:S01]  /*31d0*/  IABS R76, R26 ;  /* 0x0000001a004c7213 */ /* 0x000fe20000000000 */
[----:B------:R-:W-:Y:S01]  /*31e0*/  VIADD R13, R3, 0x36 ;  /* 0x00000036030d7836 */ /* 0x000fe20000000000 */
[----:B------:R-:W-:-:S02]  /*31f0*/  @!P6 IADD3 R73, -R73, RZ, RZ ;  /* 0x000000ff4949e210 */ /* 0x000fc40007ffe1ff */
[----:B------:R-:W-:Y:S01]  /*3200*/  ISETP.GT.U32.AND P6, PT, R7, R78, PT ;  /* 0x0000004e0700720c */ /* 0x000fe20003fc4070 */
[----:B------:R-:W-:Y:S01]  /*3210*/  IMAD.HI.U32 R12, R2, R76, RZ ;  /* 0x0000004c020c7227 */ /* 0x000fe200078e00ff */
[----:B------:R-:W-:Y:S02]  /*3220*/  IABS R77, R13 ;  /* 0x0000000d004d7213 */ /* 0x000fe40000000000 */
[----:B------:R-:W-:Y:S01]  /*3230*/  ISETP.GE.AND P2, PT, R25, RZ, PT ;  /* 0x000000ff1900720c */ /* 0x000fe20003f46270 */
[----:B------:R-:W-:Y:S01]  /*3240*/  IMAD.MOV R12, RZ, RZ, -R12 ;  /* 0x000000ffff0c7224 */ /* 0x000fe200078e0a0c */
[-C--:B------:R-:W-:Y:S01]  /*3250*/  @!P1 IADD3 R74, R74, -R7.reuse, RZ ;  /* 0x800000074a4a9210 */ /* 0x080fe20007ffe0ff */
[----:B------:R-:W-:Y:S01]  /*3260*/  VIADD R25, R3, 0x37 ;  /* 0x0000003703197836 */ /* 0x000fe20000000000 */
[----:B------:R-:W-:Y:S01]  /*3270*/  @!P5 IADD3 R72, R72, -R7, RZ ;  /* 0x800000074848d210 */ /* 0x000fe20007ffe0ff */
[C---:B------:R-:W-:Y:S01]  /*3280*/  IMAD R76, R7.reuse, R12, R76 ;  /* 0x0000000c074c7224 */ /* 0x040fe200078e024c */
[C---:B------:R-:W-:Y:S01]  /*3290*/  ISETP.GT.U32.AND P5, PT, R7.reuse, R75, PT ;  /* 0x0000004b0700720c */ /* 0x040fe20003fa4070 */
[----:B------:R-:W-:Y:S01]  /*32a0*/  IMAD.HI.U32 R12, R2, R77, RZ ;  /* 0x0000004d020c7227 */ /* 0x000fe200078e00ff */
[----:B------:R-:W-:-:S02]  /*32b0*/  ISETP.GT.U32.AND P1, PT, R7, R74, PT ;  /* 0x0000004a0700720c */ /* 0x000fc40003f24070 */
[----:B------:R-:W-:Y:S01]  /*32c0*/  @!P6 IADD3 R78, R78, -R7, RZ ;  /* 0x800000074e4ee210 */ /* 0x000fe20007ffe0ff */
[----:B------:R-:W-:Y:S01]  /*32d0*/  @!P0 IMAD.MOV R72, RZ, RZ, -R72 ;  /* 0x000000ffff488224 */ /* 0x000fe200078e0a48 */
[----:B------:R-:W-:Y:S01]  /*32e0*/  ISETP.GE.AND P0, PT, R26, RZ, PT ;  /* 0x000000ff1a00720c */ /* 0x000fe20003f06270 */
[----:B------:R-:W-:Y:S01]  /*32f0*/  VIADD R26, R3, 0x38 ;  /* 0x00000038031a7836 */ /* 0x000fe20000000000 */
[C---:B------:R-:W-:Y:S01]  /*3300*/  ISETP.GT.U32.AND P6, PT, R7.reuse, R78, PT ;  /* 0x0000004e0700720c */ /* 0x040fe20003fc4070 */
[----:B------:R-:W-:Y:S01]  /*3310*/  IMAD.MOV R12, RZ, RZ, -R12 ;  /* 0x000000ffff0c7224 */ /* 0x000fe200078e0a0c */
[----:B------:R-:W-:Y:S02]  /*3320*/  IABS R79, R25 ;  /* 0x00000019004f7213 */ /* 0x000fe40000000000 */
[----:B------:R-:W-:Y:S01]  /*3330*/  IABS R80, R26 ;  /* 0x0000001a00507213 */ /* 0x000fe20000000000 */
[----:B------:R-:W-:Y:S01]  /*3340*/  IMAD R77, R7, R12, R77 ;  /* 0x0000000c074d7224 */ /* 0x000fe200078e024d */
[----:B------:R-:W-:Y:S01]  /*3350*/  @!P5 IADD3 R75, R75, -R7, RZ ;  /* 0x800000074b4bd210 */ /* 0x000fe20007ffe0ff */
[----:B------:R-:W-:Y:S01]  /*3360*/  IMAD.HI.U32 R12, R2, R79, RZ ;  /* 0x0000004f020c7227 */ /* 0x000fe200078e00ff */
[----:B------:R-:W-:-:S02]  /*3370*/  @!P1 IADD3 R74, R74, -R7, RZ ;  /* 0x800000074a4a9210 */ /* 0x000fc40007ffe0ff */
[----:B------:R-:W-:Y:S01]  /*3380*/  ISETP.GT.U32.AND P5, PT, R7, R75, PT ;  /* 0x0000004b0700720c */ /* 0x000fe20003fa4070 */
[----:B------:R-:W-:Y:S01]  /*3390*/  IMAD.MOV R12, RZ, RZ, -R12 ;  /* 0x000000ffff0c7224 */ /* 0x000fe200078e0a0c */
[----:B------:R-:W-:Y:S01]  /*33a0*/  ISETP.GE.AND P1, PT, R13, RZ, PT ;  /* 0x000000ff0d00720c */ /* 0x000fe20003f26270 */
[----:B------:R-:W-:Y:S01]  /*33b0*/  IMAD.HI.U32 R13, R2, R80, RZ ;  /* 0x00000050020d7227 */ /* 0x000fe200078e00ff */
[----:B------:R-:W-:Y:S02]  /*33c0*/  ISETP.GE.AND P4, PT, R27, RZ, PT ;  /* 0x000000ff1b00720c */ /* 0x000fe40003f86270 */
[----:B------:R-:W-:Y:S01]  /*33d0*/  IADD3 R27, R3, 0x39, RZ ;  /* 0x00000039031b7810 */ /* 0x000fe20007ffe0ff */
[----:B------:R-:W-:Y:S01]  /*33e0*/  @!P6 IMAD.IADD R78, R78, 0x1, -R7 ;  /* 0x000000014e4ee824 */ /* 0x000fe200078e0a07 */
[C---:B------:R-:W-:Y:S01]  /*33f0*/  ISETP.GT.U32.AND P6, PT, R7.reuse, R77, PT ;  /* 0x0000004d0700720c */ /* 0x040fe20003fc4070 */
[----:B------:R-:W-:Y:S01]  /*3400*/  IMAD R79, R7, R12, R79 ;  /* 0x0000000c074f7224 */ /* 0x000fe200078e024f */
[----:B------:R-:W-:Y:S01]  /*3410*/  IADD3 R13, -R13, RZ, RZ ;  /* 0x000000ff0d0d7210 */ /* 0x000fe20007ffe1ff */
[----:B------:R-:W-:Y:S01]  /*3420*/  @!P2 IMAD.MOV R78, RZ, RZ, -R78 ;  /* 0x000000ffff4ea224 */ /* 0x000fe200078e0a4e */
[----:B------:R-:W-:-:S02]  /*3430*/  IABS R81, R27 ;  /* 0x0000001b00517213 */ /* 0x000fc40000000000 */
[----:B------:R-:W-:Y:S01]  /*3440*/  @!P5 IADD3 R75, R75, -R7, RZ ;  /* 0x800000074b4bd210 */ /* 0x000fe20007ffe0ff */
[C---:B------:R-:W-:Y:S01]  /*3450*/  IMAD R80, R7.reuse, R13, R80 ;  /* 0x0000000d07507224 */ /* 0x040fe200078e0250 */
[----:B------:R-:W-:Y:S01]  /*3460*/  ISETP.GT.U32.AND P5, PT, R7, R76, PT ;  /* 0x0000004c0700720c */ /* 0x000fe20003fa4070 */
[----:B------:R-:W-:Y:S01]  /*3470*/  IMAD.HI.U32 R12, R2, R81, RZ ;  /* 0x00000051020c7227 */ /* 0x000fe200078e00ff */
[----:B------:R-:W-:Y:S02]  /*3480*/  ISETP.GE.AND P3, PT, R24, RZ, PT ;  /* 0x000000ff1800720c */ /* 0x000fe40003f66270 */
[----:B------:R-:W-:Y:S01]  /*3490*/  LEA R0, R206, R0, 0x7 ;  /* 0x00000000ce007211 */ /* 0x000fe200078e38ff */
[----:B------:R-:W-:Y:S01]  /*34a0*/  @!P6 IMAD.IADD R77, R77, 0x1, -R7 ;  /* 0x000000014d4de824 */ /* 0x000fe200078e0a07 */
[----:B------:R-:W-:Y:S01]  /*34b0*/  ISETP.GT.U32.AND P6, PT, R7, R80, PT ;  /* 0x000000500700720c */ /* 0x000fe20003fc4070 */
[----:B------:R-:W-:Y:S02]  /*34c0*/  IMAD.MOV R12, RZ, RZ, -R12 ;  /* 0x000000ffff0c7224 */ /* 0x000fe400078e0a0c */
[----:B------:R-:W-:-:S04]  /*34d0*/  IMAD.HI.U32 R13, R2, R83, RZ ;  /* 0x00000053020d7227 */ /* 0x000fc800078e00ff */
[----:B------:R-:W-:Y:S01]  /*34e0*/  @!P5 IMAD.IADD R76, R76, 0x1, -R7 ;  /* 0x000000014c4cd824 */ /* 0x000fe200078e0a07 */
[C---:B------:R-:W-:Y:S01]  /*34f0*/  ISETP.GT.U32.AND P5, PT, R7.reuse, R79, PT ;  /* 0x0000004f0700720c */ /* 0x040fe20003fa4070 */
[----:B------:R-:W-:Y:S01]  /*3500*/  IMAD R81, R7, R12, R81 ;  /* 0x0000000c07517224 */ /* 0x000fe200078e0251 */
[----:B------:R-:W-:Y:S01]  /*3510*/  @!P3 IADD3 R75, -R75, RZ, RZ ;  /* 0x000000ff4b4bb210 */ /* 0x000fe20007ffe1ff */
[----:B------:R-:W-:Y:S01]  /*3520*/  IMAD.HI.U32 R12, R2, R84, RZ ;  /* 0x00000054020c7227 */ /* 0x000fe200078e00ff */
[----:B------:R-:W-:Y:S02]  /*3530*/  IADD3 R24, -R13, RZ, RZ ;  /* 0x000000ff0d187210 */ /* 0x000fe40007ffe1ff */
[----:B------:R-:W-:Y:S01]  /*3540*/  IADD3 R13, R3, 0x3d, RZ ;  /* 0x0000003d030d7810 */ /* 0x000fe20007ffe0ff */
[----:B------:R-:W-:Y:S01]  /*3550*/  @!P6 IMAD.IADD R80, R80, 0x1, -R7 ;  /* 0x000000015050e824 */ /* 0x000fe200078e0a07 */
[----:B------:R-:W-:Y:S01]  /*3560*/  IADD3 R12, -R12, RZ, RZ ;  /* 0x000000ff0c0c7210 */ /* 0x000fe20007ffe1ff */
[----:B------:R-:W-:Y:S01]  /*3570*/  @!P4 IMAD.MOV R74, RZ, RZ, -R74 ;  /* 0x000000ffff4ac224 */ /* 0x000fe200078e0a4a */
[----:B------:R-:W-:Y:S01]  /*3580*/  IABS R82, R13 ;  /* 0x0000000d00527213 */ /* 0x000fe20000000000 */
[C---:B------:R-:W-:Y:S01]  /*3590*/  IMAD R83, R7.reuse, R24, R83 ;  /* 0x0000001807537224 */ /* 0x040fe200078e0253 */
[C---:B------:R-:W-:Y:S01]  /*35a0*/  ISETP.GT.U32.AND P3, PT, R7.reuse, R80, PT ;  /* 0x000000500700720c */ /* 0x040fe20003f64070 */
[----:B------:R-:W-:Y:S01]  /*35b0*/  IMAD R84, R7, R12, R84 ;  /* 0x0000000c07547224 */ /* 0x000fe200078e0254 */
[----:B------:R-:W-:Y:S01]  /*35c0*/  @!P5 IADD3 R79, R79, -R7, RZ ;  /* 0x800000074f4fd210 */ /* 0x000fe20007ffe0ff */
[----:B------:R-:W-:Y:S01]  /*35d0*/  IMAD.HI.U32 R12, R2, R85, RZ ;  /* 0x00000055020c7227 */ /* 0x000fe200078e00ff */
[----:B------:R-:W-:-:S02]  /*35e0*/  ISETP.GT.U32.AND P4, PT, R7, R76, PT ;  /* 0x0000004c0700720c */ /* 0x000fc40003f84070 */
[C---:B------:R-:W-:Y:S01]  /*35f0*/  ISETP.GT.U32.AND P6, PT, R7.reuse, R79, PT ;  /* 0x0000004f0700720c */ /* 0x040fe20003fc4070 */
[----:B------:R-:W-:Y:S01]  /*3600*/  IMAD.MOV R12, RZ, RZ, -R12 ;  /* 0x000000ffff0c7224 */ /* 0x000fe200078e0a0c */
[----:B------:R-:W-:Y:S02]  /*3610*/  ISETP.GT.U32.AND P5, PT, R7, R77, PT ;  /* 0x0000004d0700720c */ /* 0x000fe40003fa4070 */
[----:B------:R-:W-:Y:S01]  /*3620*/  IADD3 R24, R3, 0x3e, RZ ;  /* 0x0000003e03187810 */ /* 0x000fe20007ffe0ff */
[C---:B------:R-:W-:Y:S01]  /*3630*/  IMAD R85, R7.reuse, R12, R85 ;  /* 0x0000000c07557224 */ /* 0x040fe200078e0255 */
[----:B------:R-:W-:Y:S01]  /*3640*/  ISETP.GT.U32.AND P2, PT, R7, R81, PT ;  /* 0x000000510700720c */ /* 0x000fe20003f44070 */
[----:B------:R-:W-:Y:S01]  /*3650*/  IMAD.HI.U32 R12, R2, R82, RZ ;  /* 0x00000052020c7227 */ /* 0x000fe200078e00ff */
[-C--:B------:R-:W-:Y:S02]  /*3660*/  @!P3 IADD3 R80, R80, -R7.reuse, RZ ;  /* 0x800000075050b210 */ /* 0x080fe40007ffe0ff */
[----:B------:R-:W-:Y:S01]  /*3670*/  ISETP.GE.AND P3, PT, R26, RZ, PT ;  /* 0x000000ff1a00720c */ /* 0x000fe20003f66270 */
[----:B------:R-:W-:Y:S01]  /*3680*/  IMAD.MOV R12, RZ, RZ, -R12 ;  /* 0x000000ffff0c7224 */ /* 0x000fe200078e0a0c */
[----:B------:R-:W-:Y:S01]  /*3690*/  @!P4 IADD3 R76, R76, -R7, RZ ;  /* 0x800000074c4cc210 */ /* 0x000fe20007ffe0ff */
[--C-:B------:R-:W-:Y:S01]  /*36a0*/  @!P6 IMAD.IADD R79, R79, 0x1, -R7.reuse ;  /* 0x000000014f4fe824 */ /* 0x100fe200078e0a07 */
[C---:B------:R-:W-:Y:S01]  /*36b0*/  ISETP.GT.U32.AND P6, PT, R7.reuse, R84, PT ;  /* 0x000000540700720c */ /* 0x040fe20003fc4070 */
[----:B------:R-:W-:Y:S01]  /*36c0*/  IMAD R82, R7, R12, R82 ;  /* 0x0000000c07527224 */ /* 0x000fe200078e0252 */
[----:B------:R-:W-:Y:S01]  /*36d0*/  IABS R86, R24 ;  /* 0x0000001800567213 */ /* 0x000fe20000000000 */
[----:B------:R-:W-:Y:S01]  /*36e0*/  @!P5 IMAD.IADD R77, R77, 0x1, -R7 ;  /* 0x000000014d4dd824 */ /* 0x000fe200078e0a07 */
[----:B------:R-:W-:-:S02]  /*36f0*/  ISETP.GT.U32.AND P4, PT, R7, R83, PT ;  /* 0x000000530700720c */ /* 0x000fc40003f84070 */
[----:B------:R-:W-:Y:S01]  /*3700*/  ISETP.GE.AND P5, PT, R25, RZ, PT ;  /* 0x000000ff1900720c */ /* 0x000fe20003fa6270 */
[----:B------:R-:W-:Y:S01]  /*3710*/  IMAD.HI.U32 R12, R2, R86, RZ ;  /* 0x00000056020c7227 */ /* 0x000fe200078e00ff */
[----:B------:R-:W-:Y:S02]  /*3720*/  IADD3 R25, R3, 0x3f, RZ ;  /* 0x0000003f03197810 */ /* 0x000fe40007ffe0ff */
[----:B------:R-:W-:Y:S01]  /*3730*/  @!P3 IADD3 R80, -R80, RZ, RZ ;  /* 0x000000ff5050b210 */ /* 0x000fe20007ffe1ff */
[----:B------:R-:W-:Y:S01]  /*3740*/  IMAD.MOV R12, RZ, RZ, -R12 ;  /* 0x000000ffff0c7224 */ /* 0x000fe200078e0a0c */
[C---:B------:R-:W-:Y:S01]  /*3750*/  ISETP.GT.U32.AND P3, PT, R7.reuse, R85, PT ;  /* 0x000000550700720c */ /* 0x040fe20003f64070 */
[--C-:B------:R-:W-:Y:S01]  /*3760*/  @!P6 IMAD.IADD R84, R84, 0x1, -R7.reuse ;  /* 0x000000015454e824 */ /* 0x100fe200078e0a07 */
[----:B------:R-:W-:Y:S01]  /*3770*/  IABS R87, R25 ;  /* 0x0000001900577213 */ /* 0x000fe20000000000 */
[----:B------:R-:W-:Y:S01]  /*3780*/  IMAD R86, R7, R12, R86 ;  /* 0x0000000c07567224 */ /* 0x000fe200078e0256 */
[----:B------:R-:W-:Y:S01]  /*3790*/  @!P2 IADD3 R81, R81, -R7, RZ ;  /* 0x800000075151a210 */ /* 0x000fe20007ffe0ff */
[----:B------:R-:W-:Y:S01]  /*37a0*/  @!P4 IMAD.IADD R83, R83, 0x1, -R7 ;  /* 0x000000015353c824 */ /* 0x000fe200078e0a07 */
[----:B------:R-:W-:Y:S01]  /*37b0*/  ISETP.GT.U32.AND P6, PT, R7, R84, PT ;  /* 0x000000540700720c */ /* 0x000fe20003fc4070 */
[----:B------:R-:W-:Y:S01]  /*37c0*/  IMAD.HI.U32 R12, R2, R87, RZ ;  /* 0x00000057020c7227 */ /* 0x000fe200078e00ff */
[----:B------:R-:W-:-:S02]  /*37d0*/  @!P0 IADD3 R76, -R76, RZ, RZ ;  /* 0x000000ff4c4c8210 */ /* 0x000fc40007ffe1ff */
[C---:B------:R-:W-:Y:S01]  /*37e0*/  ISETP.GT.U32.AND P0, PT, R7.reuse, R81, PT ;  /* 0x000000510700720c */ /* 0x040fe20003f04070 */
[----:B------:R-:W-:Y:S01]  /*37f0*/  @!P1 IMAD.MOV R77, RZ, RZ, -R77 ;  /* 0x000000ffff4d9224 */ /* 0x000fe200078e0a4d */
[----:B------:R-:W-:Y:S02]  /*3800*/  ISETP.GT.U32.AND P1, PT, R7, R83, PT ;  /* 0x000000530700720c */ /* 0x000fe40003f24070 */
[----:B------:R-:W-:Y:S02]  /*3810*/  @!P3 IADD3 R85, R85, -R7, RZ ;  /* 0x800000075555b210 */ /* 0x000fe40007ffe0ff */
[----:B------:R-:W-:Y:S02]  /*3820*/  IADD3 R12, -R12, RZ, RZ ;  /* 0x000000ff0c0c7210 */ /* 0x000fe40007ffe1ff */
[C---:B------:R-:W-:Y:S01]  /*3830*/  ISETP.GT.U32.AND P3, PT, R7.reuse, R85, PT ;  /* 0x000000550700720c */ /* 0x040fe20003f64070 */
[----:B------:R-:W-:Y:S01]  /*3840*/  @!P6 IMAD.IADD R84, R84, 0x1, -R7 ;  /* 0x000000015454e824 */ /* 0x000fe200078e0a07 */
[C---:B------:R-:W-:Y:S01]  /*3850*/  ISETP.GT.U32.AND P6, PT, R7.reuse, R82, PT ;  /* 0x000000520700720c */ /* 0x040fe20003fc4070 */
[----:B------:R-:W-:Y:S01]  /*3860*/  IMAD R87, R7, R12, R87 ;  /* 0x0000000c07577224 */ /* 0x000fe200078e0257 */
[----:B------:R-:W-:Y:S01]  /*3870*/  ISETP.GE.AND P2, PT, R27, RZ, PT ;  /* 0x000000ff1b00720c */ /* 0x000fe20003f46270 */
[C---:B------:R-:W-:Y:S01]  /*3880*/  VIADD R27, R3.reuse, 0x41 ;  /* 0x00000041031b7836 */ /* 0x040fe20000000000 */
[----:B------:R-:W-:Y:S01]  /*3890*/  IADD3 R26, R3, 0x40, RZ ;  /* 0x00000040031a7810 */ /* 0x000fe20007ffe0ff */
[----:B------:R-:W-:Y:S01]  /*38a0*/  @!P0 IMAD.IADD R81, R81, 0x1, -R7 ;  /* 0x0000000151518824 */ /* 0x000fe200078e0a07 */
[----:B------:R-:W-:-:S02]  /*38b0*/  ISETP.GE.AND P4, PT, R28, RZ, PT ;  /* 0x000000ff1c00720c */ /* 0x000fc40003f86270 */
[----:B------:R-:W-:Y:S02]  /*38c0*/  IABS R90, R26 ;  /* 0x0000001a005a7213 */ /* 0x000fe40000000000 */
[----:B------:R-:W-:Y:S01]  /*38d0*/  IADD3 R28, R3, 0x42, RZ ;  /* 0x00000042031c7810 */ /* 0x000fe20007ffe0ff */
[--C-:B------:R-:W-:Y:S01]  /*38e0*/  @!P3 IMAD.IADD R85, R85, 0x1, -R7.reuse ;  /* 0x000000015555b824 */ /* 0x100fe200078e0a07 */
[----:B------:R-:W-:Y:S01]  /*38f0*/  ISETP.GT.U32.AND P3, PT, R7, R86, PT ;  /* 0x000000560700720c */ /* 0x000fe20003f64070 */
[----:B------:R-:W-:Y:S01]  /*3900*/  @!P6 IMAD.IADD R82, R82, 0x1, -R7 ;  /* 0x000000015252e824 */ /* 0x000fe200078e0a07 */
[----:B------:R-:W-:Y:S01]  /*3910*/  @!P5 IADD3 R79, -R79, RZ, RZ ;  /* 0x000000ff4f4fd210 */ /* 0x000fe20007ffe1ff */
[----:B------:R-:W-:Y:S01]  /*3920*/  IMAD.HI.U32 R12, R2, R90, RZ ;  /* 0x0000005a020c7227 */ /* 0x000fe200078e00ff */
[----:B------:R-:W-:Y:S02]  /*3930*/  ISETP.GE.AND P5, PT, R29, RZ, PT ;  /* 0x000000ff1d00720c */ /* 0x000fe40003fa6270 */
[----:B------:R-:W-:Y:S01]  /*3940*/  ISETP.GT.U32.AND P6, PT, R7, R82, PT ;  /* 0x000000520700720c */ /* 0x000fe20003fc4070 */
[----:B------:R-:W-:Y:S01]  /*3950*/  @!P2 IMAD.MOV R81, RZ, RZ, -R81 ;  /* 0x000000ffff51a224 */ /* 0x000fe200078e0a51 */
[----:B------:R-:W-:-:S02]  /*3960*/  @!P1 IADD3 R83, R83, -R7, RZ ;  /* 0x8000000753539210 */ /* 0x000fc40007ffe0ff */
[----:B------:R-:W-:Y:S02]  /*3970*/  IABS R88, R27 ;  /* 0x0000001b00587213 */ /* 0x000fe40000000000 */
[----:B------:R-:W-:Y:S01]  /*3980*/  IABS R89, R28 ;  /* 0x0000001c00597213 */ /* 0x000fe20000000000 */
[----:B------:R-:W-:Y:S01]  /*3990*/  @!P3 IMAD.IADD R86, R86, 0x1, -R7 ;  /* 0x000000015656b824 */ /* 0x000fe200078e0a07 */
[----:B------:R-:W-:Y:S01]  /*39a0*/  ISETP.GE.AND P0, PT, R30, RZ, PT ;  /* 0x000000ff1e00720c */ /* 0x000fe20003f06270 */
[----:B------:R-:W-:Y:S01]  /*39b0*/  @!P4 IMAD.MOV R83, RZ, RZ, -R83 ;  /* 0x000000ffff53c224 */ /* 0x000fe200078e0a53 */
[----:B------:R-:W-:Y:S01]  /*39c0*/  ISETP.GE.AND P1, PT, R13, RZ, PT ;  /* 0x000000ff0d00720c */ /* 0x000fe20003f26270 */
[----:B------:R-:W-:Y:S01]  /*39d0*/  IMAD.HI.U32 R13, R2, R88, RZ ;  /* 0x00000058020d7227 */ /* 0x000fe200078e00ff */
[----:B------:R-:W-:Y:S02]  /*39e0*/  ISETP.GE.AND P2, PT, R24, RZ, PT ;  /* 0x000000ff1800720c */ /* 0x000fe40003f46270 */
[----:B------:R-:W-:Y:S01]  /*39f0*/  IADD3 R12, -R12, RZ, RZ ;  /* 0x000000ff0c0c7210 */ /* 0x000fe20007ffe1ff */
[----:B------:R-:W-:Y:S01]  /*3a00*/  @!P6 IMAD.IADD R82, R82, 0x1, -R7 ;  /* 0x000000015252e824 */ /* 0x000fe200078e0a07 */
[C---:B------:R-:W-:Y:S01]  /*3a10*/  ISETP.GT.U32.AND P6, PT, R7.reuse, R87, PT ;  /* 0x000000570700720c */ /* 0x040fe20003fc4070 */
[----:B------:R-:W-:Y:S01]  /*3a20*/  IMAD.HI.U32 R24, R2, R89, RZ ;  /* 0x0000005902187227 */ /* 0x000fe200078e00ff */
[----:B------:R-:W-:-:S02]  /*3a30*/  ISETP.GT.U32.AND P4, PT, R7, R86, PT ;  /* 0x000000560700720c */ /* 0x000fc40003f84070 */
[----:B------:R-:W-:Y:S01]  /*3a40*/  IADD3 R29, R3, 0x43, RZ ;  /* 0x00000043031d7810 */ /* 0x000fe20007ffe0ff */
[----:B------:R-:W-:Y:S01]  /*3a50*/  IMAD.MOV R13, RZ, RZ, -R13 ;  /* 0x000000ffff0d7224 */ /* 0x000fe200078e0a0d */
[----:B------:R-:W-:Y:S01]  /*3a60*/  IADD3 R24, -R24, RZ, RZ ;  /* 0x000000ff18187210 */ /* 0x000fe20007ffe1ff */
[C---:B------:R-:W-:Y:S01]  /*3a70*/  IMAD R90, R7.reuse, R12, R90 ;  /* 0x0000000c075a7224 */ /* 0x040fe200078e025a */
[----:B------:R-:W-:Y:S01]  /*3a80*/  IABS R91, R29 ;  /* 0x0000001d005b7213 */ /* 0x000fe20000000000 */
[C---:B------:R-:W-:Y:S01]  /*3a90*/  IMAD R88, R7.reuse, R13, R88 ;  /* 0x0000000d07587224 */ /* 0x040fe200078e0258 */
[----:B------:R-:W-:Y:S01]  /*3aa0*/  @!P5 IADD3 R84, -R84, RZ, RZ ;  /* 0x000000ff5454d210 */ /* 0x000fe20007ffe1ff */
[C---:B------:R-:W-:Y:S01]  /*3ab0*/  IMAD R89, R7.reuse, R24, R89 ;  /* 0x0000001807597224 */ /* 0x040fe200078e0259 */
[----:B------:R-:W-:Y:S01]  /*3ac0*/  ISETP.GT.U32.AND P5, PT, R7, R90, PT ;  /* 0x0000005a0700720c */ /* 0x000fe20003fa4070 */
[----:B------:R-:W-:Y:S01]  /*3ad0*/  IMAD.HI.U32 R12, R2, R91, RZ ;  /* 0x0000005b020c7227 */ /* 0x000fe200078e00ff */
[----:B------:R-:W-:-:S02]  /*3ae0*/  @!P6 IADD3 R87, R87, -R7, RZ ;  /* 0x800000075757e210 */ /* 0x000fc40007ffe0ff */
[----:B------:R-:W-:Y:S01]  /*3af0*/  ISETP.GE.AND P3, PT, R25, RZ, PT ;  /* 0x000000ff1900720c */ /* 0x000fe20003f66270 */
[----:B------:R-:W-:Y:S01]  /*3b00*/  @!P0 IMAD.MOV R85, RZ, RZ, -R85 ;  /* 0x000000ffff558224 */ /* 0x000fe200078e0a55 */
[----:B------:R-:W-:Y:S01]  /*3b10*/  ISETP.GT.U32.AND P6, PT, R7, R87, PT ;  /* 0x000000570700720c */ /* 0x000fe20003fc4070 */
[----:B------:R-:W-:Y:S01]  /*3b20*/  VIADD R13, R3, 0x44 ;  /* 0x00000044030d7836 */ /* 0x000fe20000000000 */
[C---:B------:R-:W-:Y:S01]  /*3b30*/  ISETP.GT.U32.AND P0, PT, R7.reuse, R88, PT ;  /* 0x000000580700720c */ /* 0x040fe20003f04070 */
[--C-:B------:R-:W-:Y:S01]  /*3b40*/  @!P4 IMAD.IADD R86, R86, 0x1, -R7.reuse ;  /* 0x000000015656c824 */ /* 0x100fe200078e0a07 */
[----:B------:R-:W-:Y:S01]  /*3b50*/  ISETP.GT.U32.AND P4, PT, R7, R89, PT ;  /* 0x000000590700720c */ /* 0x000fe20003f84070 */
[C---:B------:R-:W-:Y:S01]  /*3b60*/  VIADD R24, R3.reuse, 0x45 ;  /* 0x0000004503187836 */ /* 0x040fe20000000000 */
[----:B------:R-:W-:Y:S01]  /*3b70*/  IADD3 R12, -R12, RZ, RZ ;  /* 0x000000ff0c0c7210 */ /* 0x000fe20007ffe1ff */
[----:B------:R-:W-:Y:S01]  /*3b80*/  @!P5 IMAD.IADD R90, R90, 0x1, -R7 ;  /* 0x000000015a5ad824 */ /* 0x000fe200078e0a07 */
[----:B------:R-:W-:Y:S01]  /*3b90*/  IABS R92, R13 ;  /* 0x0000000d005c7213 */ /* 0x000fe20000000000 */
[----:B------:R-:W-:Y:S01]  /*3ba0*/  VIADD R25, R3, 0x46 ;  /* 0x0000004603197836 */ /* 0x000fe20000000000 */
[----:B------:R-:W-:Y:S01]  /*3bb0*/  IABS R93, R24 ;  /* 0x00000018005d7213 */ /* 0x000fe20000000000 */
[----:B------:R-:W-:Y:S01]  /*3bc0*/  IMAD R91, R7, R12, R91 ;  /* 0x0000000c075b7224 */ /* 0x000fe200078e025b */
[----:B------:R-:W-:Y:S01]  /*3bd0*/  @!P1 IADD3 R82, -R82, RZ, RZ ;  /* 0x000000ff52529210 */ /* 0x000fe20007ffe1ff */
[----:B------:R-:W-:Y:S01]  /*3be0*/  IMAD.HI.U32 R12, R2, R92, RZ ;  /* 0x0000005c020c7227 */ /* 0x000fe200078e00ff */
[----:B------:R-:W-:-:S02]  /*3bf0*/  @!P6 IADD3 R87, R87, -R7, RZ ;  /* 0x800000075757e210 */ /* 0x000fc40007ffe0ff */
[-C--:B------:R-:W-:Y:S01]  /*3c00*/  @!P0 IADD3 R88, R88, -R7.reuse, RZ ;  /* 0x8000000758588210 */ /* 0x080fe20007ffe0ff */
[----:B------:R-:W-:Y:S01]  /*3c10*/  @!P2 IMAD.MOV R86, RZ, RZ, -R86 ;  /* 0x000000ffff56a224 */ /* 0x000fe200078e0a56 */
[----:B------:R-:W-:Y:S01]  /*3c20*/  ISETP.GT.U32.AND P0, PT, R7, R90, PT ;  /* 0x0000005a0700720c */ /* 0x000fe20003f04070 */
[----:B------:R-:W-:Y:S01]  /*3c30*/  @!P3 IMAD.MOV R87, RZ, RZ, -R87 ;  /* 0x000000ffff57b224 */ /* 0x000fe200078e0a57 */
[----:B------:R-:W-:Y:S02]  /*3c40*/  @!P4 IADD3 R89, R89, -R7, RZ ;  /* 0x800000075959c210 */ /* 0x000fe40007ffe0ff */
[----:B------:R-:W-:Y:S02]  /*3c50*/  IADD3 R12, -R12, RZ, RZ ;  /* 0x000000ff0c0c7210 */ /* 0x000fe40007ffe1ff */
[C---:B------:R-:W-:Y:S02]  /*3c60*/  ISETP.GT.U32.AND P3, PT, R7.reuse, R91, PT ;  /* 0x0000005b0700720c */ /* 0x040fe40003f64070 */
[----:B------:R-:W-:Y:S01]  /*3c70*/  ISETP.GE.AND P1, PT, R26, RZ, PT ;  /* 0x000000ff1a00720c */ /* 0x000fe20003f26270 */
[C---:B------:R-:W-:Y:S01]  /*3c80*/  IMAD R92, R7.reuse, R12, R92 ;  /* 0x0000000c075c7224 */ /* 0x040fe200078e025c */
[C---:B------:R-:W-:Y:S01]  /*3c90*/  ISETP.GT.U32.AND P4, PT, R7.reuse, R89, PT ;  /* 0x000000590700720c */ /* 0x040fe20003f84070 */
[----:B------:R-:W-:Y:S01]  /*3ca0*/  IMAD.HI.U32 R12, R2, R93, RZ ;  /* 0x0000005d020c7227 */ /* 0x000fe200078e00ff */
[----:B------:R-:W-:-:S02]  /*3cb0*/  ISETP.GT.U32.AND P2, PT, R7, R88, PT ;  /* 0x000000580700720c */ /* 0x000fc40003f44070 */
[----:B------:R-:W-:Y:S01]  /*3cc0*/  @!P0 IADD3 R90, R90, -R7, RZ ;  /* 0x800000075a5a8210 */ /* 0x000fe20007ffe0ff */
[----:B------:R-:W-:Y:S01]  /*3cd0*/  VIADD R26, R3, 0x48 ;  /* 0x00000048031a7836 */ /* 0x000fe20000000000 */
[----:B------:R-:W-:Y:S02]  /*3ce0*/  IADD3 R12, -R12, RZ, RZ ;  /* 0x000000ff0c0c7210 */ /* 0x000fe40007ffe1ff */
[----:B------:R-:W-:Y:S01]  /*3cf0*/  IABS R94, R25 ;  /* 0x00000019005e7213 */ /* 0x000fe20000000000 */
[----:B------:R-:W-:Y:S01]  /*3d00*/  @!P3 IMAD.IADD R91, R91, 0x1, -R7 ;  /* 0x000000015b5bb824 */ /* 0x000fe200078e0a07 */
[----:B------:R-:W-:Y:S01]  /*3d10*/  ISETP.GE.AND P6, PT, R27, RZ, PT ;  /* 0x000000ff1b00720c */ /* 0x000fe20003fc6270 */
[----:B------:R-:W-:Y:S01]  /*3d20*/  IMAD R93, R7, R12, R93 ;  /* 0x0000000c075d7224 */ /* 0x000fe200078e025d */
[----:B------:R-:W-:Y:S01]  /*3d30*/  ISETP.GE.AND P3, PT, R24, RZ, PT ;  /* 0x000000ff1800720c */ /* 0x000fe20003f66270 */
[----:B------:R-:W-:Y:S01]  /*3d40*/  @!P4 IMAD.IADD R89, R89, 0x1, -R7 ;  /* 0x000000015959c824 */ /* 0x000fe200078e0a07 */
[----:B------:R-:W-:Y:S01]  /*3d50*/  ISETP.GT.U32.AND P4, PT, R7, R92, PT ;  /* 0x0000005c0700720c */ /* 0x000fe20003f84070 */
[----:B------:R-:W-:Y:S01]  /*3d60*/  IMAD.HI.U32 R12, R2, R94, RZ ;  /* 0x0000005e020c7227 */ /* 0x000fe200078e00ff */
[----:B------:R-:W-:-:S02]  /*3d70*/  @!P2 IADD3 R88, R88, -R7, RZ ;  /* 0x800000075858a210 */ /* 0x000fc40007ffe0ff */
[----:B------:R-:W-:Y:S01]  /*3d80*/  IADD3 R24, R3, 0x47, RZ ;  /* 0x0000004703187810 */ /* 0x000fe20007ffe0ff */
[----:B------:R-:W-:Y:S01]  /*3d90*/  @!P1 IMAD.MOV R90, RZ, RZ, -R90 ;  /* 0x000000ffff5a9224 */ /* 0x000fe200078e0a5a */
[----:B------:R-:W-:Y:S01]  /*3da0*/  ISETP.GT.U32.AND P1, PT, R7, R91, PT ;  /* 0x0000005b0700720c */ /* 0x000fe20003f24070 */
[----:B------:R-:W-:Y:S01]  /*3db0*/  VIADD R27, R3, 0x4c ;  /* 0x0000004c031b7836 */ /* 0x000fe20000000000 */
[----:B------:R-:W-:Y:S01]  /*3dc0*/  IADD3 R12, -R12, RZ, RZ ;  /* 0x000000ff0c0c7210 */ /* 0x000fe20007ffe1ff */
[----:B------:R-:W-:Y:S01]  /*3dd0*/  @!P6 IMAD.MOV R88, RZ, RZ, -R88 ;  /* 0x000000ffff58e224 */ /* 0x000fe200078e0a58 */
[C---:B------:R-:W-:Y:S02]  /*3de0*/  ISETP.GT.U32.AND P6, PT, R7.reuse, R93, PT ;  /* 0x0000005d0700720c */ /* 0x040fe40003fc4070 */
[----:B------:R-:W-:Y:S01]  /*3df0*/  IABS R95, R24 ;  /* 0x00000018005f7213 */ /* 0x000fe20000000000 */
[----:B------:R-:W-:Y:S01]  /*3e00*/  IMAD R94, R7, R12, R94 ;  /* 0x0000000c075e7224 */ /* 0x000fe200078e025e */
[----:B------:R-:W-:-:S02]  /*3e10*/  @!P4 IADD3 R92, R92, -R7, RZ ;  /* 0x800000075c5cc210 */ /* 0x000fc40007ffe0ff */
[----:B------:R-:W-:Y:S01]  /*3e20*/  ISETP.GE.AND P2, PT, R13, RZ, PT ;  /* 0x000000ff0d00720c */ /* 0x000fe20003f46270 */
[----:B------:R-:W-:Y:S01]  /*3e30*/  IMAD.HI.U32 R12, R2, R95, RZ ;  /* 0x0000005f020c7227 */ /* 0x000fe200078e00ff */
[----:B------:R-:W-:Y:S02]  /*3e40*/  ISETP.GT.U32.AND P4, PT, R7, R92, PT ;  /* 0x0000005c0700720c */ /* 0x000fe40003f84070 */
[----:B------:R-:W-:Y:S01]  /*3e50*/  IABS R98, R26 ;  /* 0x0000001a00627213 */ /* 0x000fe20000000000 */
[--C-:B------:R-:W-:Y:S01]  /*3e60*/  @!P1 IMAD.IADD R91, R91, 0x1, -R7.reuse ;  /* 0x000000015b5b9824 */ /* 0x100fe200078e0a07 */
[----:B------:R-:W-:Y:S01]  /*3e70*/  ISETP.GT.U32.AND P1, PT, R7, R94, PT ;  /* 0x0000005e0700720c */ /* 0x000fe20003f24070 */
[----:B------:R-:W-:Y:S01]  /*3e80*/  @!P6 IMAD.IADD R93, R93, 0x1, -R7 ;  /* 0x000000015d5de824 */ /* 0x000fe200078e0a07 */
[----:B------:R-:W-:Y:S01]  /*3e90*/  IADD3 R12, -R12, RZ, RZ ;  /* 0x000000ff0c0c7210 */ /* 0x000fe20007ffe1ff */
[----:B------:R-:W-:Y:S01]  /*3ea0*/  IMAD.HI.U32 R13, R2, R98, RZ ;  /* 0x00000062020d7227 */ /* 0x000fe200078e00ff */
[----:B------:R-:W-:-:S02]  /*3eb0*/  ISETP.GE.AND P5, PT, R28, RZ, PT ;  /* 0x000000ff1c00720c */ /* 0x000fc40003fa6270 */
[----:B------:R-:W-:Y:S01]  /*3ec0*/  ISETP.GE.AND P0, PT, R29, RZ, PT ;  /* 0x000000ff1d00720c */ /* 0x000fe20003f06270 */
[----:B------:R-:W-:Y:S01]  /*3ed0*/  IMAD R95, R7, R12, R95 ;  /* 0x0000000c075f7224 */ /* 0x000fe200078e025f */
[----:B------:R-:W-:Y:S01]  /*3ee0*/  IADD3 R13, -R13, RZ, RZ ;  /* 0x000000ff0d0d7210 */ /* 0x000fe20007ffe1ff */
[----:B------:R-:W-:Y:S01]  /*3ef0*/  @!P4 IMAD.IADD R92, R92, 0x1, -R7 ;  /* 0x000000015c5cc824 */ /* 0x000fe200078e0a07 */
[----:B------:R-:W-:Y:S01]  /*3f00*/  ISETP.GE.AND P4, PT, R24, RZ, PT ;  /* 0x000000ff1800720c */ /* 0x000fe20003f86270 */
[C---:B------:R-:W-:Y:S01]  /*3f10*/  VIADD R28, R3.reuse, 0x65 ;  /* 0x00000065031c7836 */ /* 0x040fe20000000000 */
[----:B------:R-:W-:Y:S01]  /*3f20*/  IADD3 R24, R3, 0x49, RZ ;  /* 0x0000004903187810 */ /* 0x000fe20007ffe0ff */
[C---:B------:R-:W-:Y:S01]  /*3f30*/  IMAD R98, R7.reuse, R13, R98 ;  /* 0x0000000d07627224 */ /* 0x040fe200078e0262 */
[----:B------:R-:W-:Y:S02]  /*3f40*/  @!P1 IADD3 R94, R94, -R7, RZ ;  /* 0x800000075e5e9210 */ /* 0x000fe40007ffe0ff */
[----:B------:R-:W-:-:S02]  /*3f50*/  ISETP.GT.U32.AND P1, PT, R7, R93, PT ;  /* 0x0000005d0700720c */ /* 0x000fc40003f24070 */
[----:B------:R-:W-:Y:S01]  /*3f60*/  @!P2 IADD3 R92, -R92, RZ, RZ ;  /* 0x000000ff5c5ca210 */ /* 0x000fe20007ffe1ff */
[----:B------:R-:W-:Y:S01]  /*3f70*/  @!P0 IMAD.MOV R91, RZ, RZ, -R91 ;  /* 0x000000ffff5b8224 */ /* 0x000fe200078e0a5b */
[----:B------:R-:W-:Y:S02]  /*3f80*/  ISETP.GT.U32.AND P2, PT, R7, R95, PT ;  /* 0x0000005f0700720c */ /* 0x000fe40003f44070 */
[----:B------:R-:W-:Y:S02]  /*3f90*/  IABS R96, R24 ;  /* 0x0000001800607213 */ /* 0x000fe40000000000 */
[----:B------:R-:W-:Y:S02]  /*3fa0*/  @!P5 IADD3 R89, -R89, RZ, RZ ;  /* 0x000000ff5959d210 */ /* 0x000fe40007ffe1ff */
[----:B------:R-:W-:Y:S01]  /*3fb0*/  ISETP.GE.AND P5, PT, R25, RZ, PT ;  /* 0x000000ff1900720c */ /* 0x000fe20003fa6270 */
[----:B------:R-:W-:Y:S01]  /*3fc0*/  VIADD R25, R3, 0x4a ;  /* 0x0000004a03197836 */ /* 0x000fe20000000000 */
[----:B------:R-:W-:Y:S01]  /*3fd0*/  ISETP.GT.U32.AND P0, PT, R7, R94, PT ;  /* 0x0000005e0700720c */ /* 0x000fe20003f04070 */
[----:B------:R-:W-:Y:S01]  /*3fe0*/  IMAD.HI.U32 R12, R2, R96, RZ ;  /* 0x00000060020c7227 */ /* 0x000fe200078e00ff */
[----:B------:R-:W-:-:S02]  /*3ff0*/  @!P1 IADD3 R93, R93, -R7, RZ ;  /* 0x800000075d5d9210 */ /* 0x000fc40007ffe0ff */
[----:B------:R-:W-:Y:S01]  /*4000*/  ISETP.GT.U32.AND P1, PT, R7, R98, PT ;  /* 0x000000620700720c */ /* 0x000fe20003f24070 */
[----:B------:R-:W-:Y:S01]  /*4010*/  IMAD.MOV R12, RZ, RZ, -R12 ;  /* 0x000000ffff0c7224 */ /* 0x000fe200078e0a0c */
[----:B------:R-:W-:Y:S02]  /*4020*/  IABS R100, R25 ;  /* 0x0000001900647213 */ /* 0x000fe40000000000 */
[----:B------:R-:W-:Y:S01]  /*4030*/  @!P2 IADD3 R95, R95, -R7, RZ ;  /* 0x800000075f5fa210 */ /* 0x000fe20007ffe0ff */
[----:B------:R-:W-:Y:S01]  /*4040*/  IMAD R96, R7, R12, R96 ;  /* 0x0000000c07607224 */ /* 0x000fe200078e0260 */
[----:B------:R-:W-:Y:S01]  /*4050*/  @!P3 IADD3 R93, -R93, RZ, RZ ;  /* 0x000000ff5d5db210 */ /* 0x000fe20007ffe1ff */
[----:B------:R-:W-:Y:S01]  /*4060*/  IMAD.HI.U32 R12, R2, R100, RZ ;  /* 0x00000064020c7227 */ /* 0x000fe200078e00ff */
[----:B------:R-:W-:Y:S02]  /*4070*/  ISETP.GT.U32.AND P3, PT, R7, R95, PT ;  /* 0x0000005f0700720c */ /* 0x000fe40003f64070 */
[----:B------:R-:W-:Y:S01]  /*4080*/  ISETP.GE.AND P6, PT, R26, RZ, PT ;  /* 0x000000ff1a00720c */ /* 0x000fe20003fc6270 */
[----:B------:R-:W-:Y:S01]  /*4090*/  IMAD.MOV R12, RZ, RZ, -R12 ;  /* 0x000000ffff0c7224 */ /* 0x000fe200078e0a0c */
[----:B------:R-:W-:Y:S01]  /*40a0*/  IADD3 R26, R3, 0x4b, RZ ;  /* 0x0000004b031a7810 */ /* 0x000fe20007ffe0ff */
[--C-:B------:R-:W-:Y:S01]  /*40b0*/  @!P1 IMAD.IADD R98, R98, 0x1, -R7.reuse ;  /* 0x0000000162629824 */ /* 0x100fe200078e0a07 */
[----:B------:R-:W-:Y:S01]  /*40c0*/  IABS R104, R27 ;  /* 0x0000001b00687213 */ /* 0x000fe20000000000 */
[----:B------:R-:W-:Y:S01]  /*40d0*/  @!P0 IMAD.IADD R94, R94, 0x1, -R7 ;  /* 0x000000015e5e8824 */ /* 0x000fe200078e0a07 */
[----:B------:R-:W-:Y:S01]  /*40e0*/  IABS R102, R26 ;  /* 0x0000001a00667213 */ /* 0x000fe20000000000 */
[C---:B------:R-:W-:Y:S01]  /*40f0*/  IMAD R100, R7.reuse, R12, R100 ;  /* 0x0000000c07647224 */ /* 0x040fe200078e0264 */
[C---:B------:R-:W-:Y:S01]  /*4100*/  ISETP.GT.U32.AND P1, PT, R7.reuse, R98, PT ;  /* 0x000000620700720c */ /* 0x040fe20003f24070 */
[----:B------:R-:W-:Y:S01]  /*4110*/  @!P5 IMAD.MOV R94, RZ, RZ, -R94 ;  /* 0x000000ffff5ed224 */ /* 0x000fe200078e0a5e */
[----:B------:R-:W-:Y:S01]  /*4120*/  ISETP.GE.AND P0, PT, R24, RZ, PT ;  /* 0x000000ff1800720c */ /* 0x000fe20003f06270 */
[----:B------:R-:W-:Y:S01]  /*4130*/  IMAD.HI.U32 R24, R2, R104, RZ ;  /* 0x0000006802187227 */ /* 0x000fe200078e00ff */
[----:B------:R-:W-:-:S02]  /*4140*/  ISETP.GT.U32.AND P2, PT, R7, R96, PT ;  /* 0x000000600700720c */ /* 0x000fc40003f44070 */
[----:B------:R-:W-:Y:S01]  /*4150*/  ISETP.GE.AND P5, PT, R25, RZ, PT ;  /* 0x000000ff1900720c */ /* 0x000fe20003fa6270 */
[----:B------:R-:W-:Y:S01]  /*4160*/  IMAD.HI.U32 R13, R2, R102, RZ ;  /* 0x00000066020d7227 */ /* 0x000fe200078e00ff */
[----:B------:R-:W-:Y:S02]  /*4170*/  IADD3 R24, -R24, RZ, RZ ;  /* 0x000000ff18187210 */ /* 0x000fe40007ffe1ff */
[----:B------:R-:W-:Y:S01]  /*4180*/  IABS R156, R28 ;  /* 0x0000001c009c7213 */ /* 0x000fe20000000000 */
[--C-:B------:R-:W-:Y:S01]  /*4190*/  @!P3 IMAD.IADD R95, R95, 0x1, -R7.reuse ;  /* 0x000000015f5fb824 */ /* 0x100fe200078e0a07 */
[C---:B------:R-:W-:Y:S01]  /*41a0*/  ISETP.GT.U32.AND P3, PT, R7.reuse, R100, PT ;  /* 0x000000640700720c */ /* 0x040fe20003f64070 */
[----:B------:R-:W-:Y:S01]  /*41b0*/  IMAD R104, R7, R24, R104 ;  /* 0x0000001807687224 */ /* 0x000fe200078e0268 */
[----:B------:R-:W-:Y:S01]  /*41c0*/  IADD3 R13, -R13, RZ, RZ ;  /* 0x000000ff0d0d7210 */ /* 0x000fe20007ffe1ff */
[C---:B------:R-:W-:Y:S01]  /*41d0*/  VIADD R25, R3.reuse, 0x4f ;  /* 0x0000004f03197836 */ /* 0x040fe20000000000 */
[----:B------:R-:W-:Y:S01]  /*41e0*/  @!P1 IADD3 R98, R98, -R7, RZ ;  /* 0x8000000762629210 */ /* 0x000fe20007ffe0ff */
[----:B------:R-:W-:Y:S01]  /*41f0*/  @!P2 IMAD.IADD R96, R96, 0x1, -R7 ;  /* 0x000000016060a824 */ /* 0x000fe200078e0a07 */
[----:B------:R-:W-:Y:S01]  /*4200*/  IADD3 R24, R3, 0x4e, RZ ;  /* 0x0000004e03187810 */ /* 0x000fe20007ffe0ff */
[----:B------:R-:W-:Y:S01]  /*4210*/  IMAD R102, R7, R13, R102 ;  /* 0x0000000d07667224 */ /* 0x000fe200078e0266 */
[----:B------:R-:W-:Y:S01]  /*4220*/  IADD3 R13, R3, 0x4d, RZ ;  /* 0x0000004d030d7810 */ /* 0x000fe20007ffe0ff */
[----:B------:R-:W-:Y:S01]  /*4230*/  @!P4 IMAD.MOV R95, RZ, RZ, -R95 ;  /* 0x000000ffff5fc224 */ /* 0x000fe200078e0a5f */
[----:B------:R-:W-:-:S02]  /*4240*/  @!P6 IADD3 R98, -R98, RZ, RZ ;  /* 0x000000ff6262e210 */ /* 0x000fc40007ffe1ff */
[C---:B------:R-:W-:Y:S01]  /*4250*/  ISETP.GT.U32.AND P6, PT, R7.reuse, R104, PT ;  /* 0x000000680700720c */ /* 0x040fe20003fc4070 */
[----:B------:R-:W-:Y:S01]  /*4260*/  @!P3 IMAD.IADD R100, R100, 0x1, -R7 ;  /* 0x000000016464b824 */ /* 0x000fe200078e0a07 */
[----:B------:R-:W-:Y:S02]  /*4270*/  IABS R106, R13 ;  /* 0x0000000d006a7213 */ /* 0x000fe40000000000 */
[C---:B------:R-:W-:Y:S02]  /*4280*/  ISETP.GT.U32.AND P2, PT, R7.reuse, R96, PT ;  /* 0x000000600700720c */ /* 0x040fe40003f44070 */
[C---:B------:R-:W-:Y:S01]  /*4290*/  ISETP.GT.U32.AND P3, PT, R7.reuse, R100, PT ;  /* 0x000000640700720c */ /* 0x040fe20003f64070 */
[----:B------:R-:W-:Y:S01]  /*42a0*/  IMAD.HI.U32 R12, R2, R106, RZ ;  /* 0x0000006a020c7227 */ /* 0x000fe200078e00ff */
[----:B------:R-:W-:Y:S02]  /*42b0*/  IABS R108, R24 ;  /* 0x00000018006c7213 */ /* 0x000fe40000000000 */
[----:B------:R-:W-:-:S02]  /*42c0*/  ISETP.GT.U32.AND P1, PT, R7, R102, PT ;  /* 0x000000660700720c */ /* 0x000fc40003f24070 */
[----:B------:R-:W-:Y:S01]  /*42d0*/  IADD3 R12, -R12, RZ, RZ ;  /* 0x000000ff0c0c7210 */ /* 0x000fe20007ffe1ff */
[--C-:B------:R-:W-:Y:S01]  /*42e0*/  @!P6 IMAD.IADD R104, R104, 0x1, -R7.reuse ;  /* 0x000000016868e824 */ /* 0x100fe200078e0a07 */
[----:B------:R-:W-:Y:S02]  /*42f0*/  IABS R110, R25 ;  /* 0x00000019006e7213 */ /* 0x000fe40000000000 */
[----:B------:R-:W-:Y:S01]  /*4300*/  ISETP.GE.AND P4, PT, R26, RZ, PT ;  /* 0x000000ff1a00720c */ /* 0x000fe20003f86270 */
[C---:B------:R-:W-:Y:S01]  /*4310*/  IMAD R106, R7.reuse, R12, R106 ;  /* 0x0000000c076a7224 */ /* 0x040fe200078e026a */
[----:B------:R-:W-:Y:S01]  /*4320*/  ISETP.GT.U32.AND P6, PT, R7, R104, PT ;  /* 0x000000680700720c */ /* 0x000fe20003fc4070 */
[----:B------:R-:W-:Y:S01]  /*4330*/  @!P2 IMAD.IADD R96, R96, 0x1, -R7 ;  /* 0x000000016060a824 */ /* 0x000fe200078e0a07 */
[----:B------:R-:W-:Y:S01]  /*4340*/  ISETP.GE.AND P2, PT, R27, RZ, PT ;  /* 0x000000ff1b00720c */ /* 0x000fe20003f46270 */
[----:B------:R-:W-:Y:S01]  /*4350*/  IMAD.HI.U32 R12, R2, R108, RZ ;  /* 0x0000006c020c7227 */ /* 0x000fe200078e00ff */
[----:B------:R-:W-:-:S02]  /*4360*/  IADD3 R29, R3, 0x66, RZ ;  /* 0x00000066031d7810 */ /* 0x000fc40007ffe0ff */
[----:B------:R-:W-:Y:S01]  /*4370*/  @!P0 IADD3 R96, -R96, RZ, RZ ;  /* 0x000000ff60608210 */ /* 0x000fe20007ffe1ff */
[----:B------:R-:W-:Y:S01]  /*4380*/  @!P3 IMAD.IADD R100, R100, 0x1, -R7 ;  /* 0x000000016464b824 */ /* 0x000fe200078e0a07 */
[----:B------:R-:W-:Y:S01]  /*4390*/  ISETP.GE.AND P3, PT, R13, RZ, PT ;  /* 0x000000ff0d00720c */ /* 0x000fe20003f66270 */
[----:B------:R-:W-:Y:S01]  /*43a0*/  VIADD R26, R3, 0x50 ;  /* 0x00000050031a7836 */ /* 0x000fe20000000000 */
[----:B------:R-:W-:Y:S01]  /*43b0*/  IADD3 R13, -R12, RZ, RZ ;  /* 0x000000ff0c0d7210 */ /* 0x000fe20007ffe1ff */
[----:B------:R-:W-:Y:S01]  /*43c0*/  IMAD.HI.U32 R12, R2, R110, RZ ;  /* 0x0000006e020c7227 */ /* 0x000fe200078e00ff */
[C---:B------:R-:W-:Y:S02]  /*43d0*/  ISETP.GT.U32.AND P0, PT, R7.reuse, R106, PT ;  /* 0x0000006a0700720c */ /* 0x040fe40003f04070 */
[-C--:B------:R-:W-:Y:S01]  /*43e0*/  @!P1 IADD3 R102, R102, -R7.reuse, RZ ;  /* 0x8000000766669210 */ /* 0x080fe20007ffe0ff */
[----:B------:R-:W-:Y:S01]  /*43f0*/  IMAD.MOV R12, RZ, RZ, -R12 ;  /* 0x000000ffff0c7224 */ /* 0x000fe200078e0a0c */
[----:B------:R-:W-:Y:S01]  /*4400*/  @!P6 IADD3 R104, R104, -R7, RZ ;  /* 0x800000076868e210 */ /* 0x000fe20007ffe0ff */
[C---:B------:R-:W-:Y:S01]  /*4410*/  IMAD R108, R7.reuse, R13, R108 ;  /* 0x0000000d076c7224 */ /* 0x040fe200078e026c */
[C---:B------:R-:W-:Y:S01]  /*4420*/  ISETP.GT.U32.AND P1, PT, R7.reuse, R102, PT ;  /* 0x000000660700720c */ /* 0x040fe20003f24070 */
[----:B------:R-:W-:Y:S01]  /*4430*/  IMAD R110, R7, R12, R110 ;  /* 0x0000000c076e7224 */ /* 0x000fe200078e026e */
[----:B------:R-:W-:Y:S01]  /*4440*/  IABS R112, R26 ;  /* 0x0000001a00707213 */ /* 0x000fe20000000000 */
[----:B------:R-:W-:Y:S01]  /*4450*/  VIADD R27, R3, 0x63 ;  /* 0x00000063031b7836 */ /* 0x000fe20000000000 */
[----:B------:R-:W-:-:S02]  /*4460*/  @!P2 IADD3 R104, -R104, RZ, RZ ;  /* 0x000000ff6868a210 */ /* 0x000fc40007ffe1ff */
[----:B------:R-:W-:Y:S01]  /*4470*/  ISETP.GT.U32.AND P2, PT, R7, R110, PT ;  /* 0x0000006e0700720c */ /* 0x000fe20003f44070 */
[----:B------:R-:W-:Y:S01]  /*4480*/  @!P0 IMAD.IADD R106, R106, 0x1, -R7 ;  /* 0x000000016a6a8824 */ /* 0x000fe200078e0a07 */
[----:B------:R-:W-:Y:S01]  /*4490*/  IADD3 R13, R3, 0x51, RZ ;  /* 0x00000051030d7810 */ /* 0x000fe20007ffe0ff */
[----:B------:R-:W-:Y:S01]  /*44a0*/  IMAD.HI.U32 R12, R2, R112, RZ ;  /* 0x00000070020c7227 */ /* 0x000fe200078e00ff */
[C---:B------:R-:W-:Y:S02]  /*44b0*/  ISETP.GT.U32.AND P6, PT, R7.reuse, R108, PT ;  /* 0x0000006c0700720c */ /* 0x040fe40003fc4070 */
[----:B------:R-:W-:Y:S02]  /*44c0*/  ISETP.GT.U32.AND P0, PT, R7, R106, PT ;  /* 0x0000006a0700720c */ /* 0x000fe40003f04070 */
[----:B------:R-:W-:Y:S02]  /*44d0*/  @!P1 IADD3 R102, R102, -R7, RZ ;  /* 0x8000000766669210 */ /* 0x000fe40007ffe0ff */
[----:B------:R-:W-:-:S02]  /*44e0*/  IADD3 R12, -R12, RZ, RZ ;  /* 0x000000ff0c0c7210 */ /* 0x000fc40007ffe1ff */
[----:B------:R-:W-:Y:S01]  /*44f0*/  ISETP.GE.AND P1, PT, R24, RZ, PT ;  /* 0x000000ff1800720c */ /* 0x000fe20003f26270 */
[----:B------:R-:W-:Y:S01]  /*4500*/  VIADD R24, R3, 0x52 ;  /* 0x0000005203187836 */ /* 0x000fe20000000000 */
[----:B------:R-:W-:Y:S01]  /*4510*/  IABS R114, R13 ;  /* 0x0000000d00727213 */ /* 0x000fe20000000000 */
[--C-:B------:R-:W-:Y:S01]  /*4520*/  @!P2 IMAD.IADD R110, R110, 0x1, -R7.reuse ;  /* 0x000000016e6ea824 */ /* 0x100fe200078e0a07 */
[----:B------:R-:W-:Y:S01]  /*4530*/  @!P5 IADD3 R100, -R100, RZ, RZ ;  /* 0x000000ff6464d210 */ /* 0x000fe20007ffe1ff */
[C---:B------:R-:W-:Y:S01]  /*4540*/  IMAD R112, R7.reuse, R12, R112 ;  /* 0x0000000c07707224 */ /* 0x040fe200078e0270 */
[----:B------:R-:W-:Y:S01]  /*4550*/  IABS R116, R24 ;  /* 0x0000001800747213 */ /* 0x000fe20000000000 */
[----:B------:R-:W-:Y:S01]  /*4560*/  IMAD.HI.U32 R12, R2, R114, RZ ;  /* 0x00000072020c7227 */ /* 0x000fe200078e00ff */
[----:B------:R-:W-:Y:S02]  /*4570*/  ISETP.GT.U32.AND P2, PT, R7, R110, PT ;  /* 0x0000006e0700720c */ /* 0x000fe40003f44070 */
[----:B------:R-:W-:Y:S01]  /*4580*/  ISETP.GE.AND P5, PT, R25, RZ, PT ;  /* 0x000000ff1900720c */ /* 0x000fe20003fa6270 */
[--C-:B------:R-:W-:Y:S01]  /*4590*/  @!P0 IMAD.IADD R106, R106, 0x1, -R7.reuse ;  /* 0x000000016a6a8824 */ /* 0x100fe200078e0a07 */
[----:B------:R-:W-:Y:S01]  /*45a0*/  ISETP.GE.AND P0, PT, R13, RZ, PT ;  /* 0x000000ff0d00720c */ /* 0x000fe20003f06270 */
[----:B------:R-:W-:Y:S01]  /*45b0*/  @!P6 IMAD.IADD R108, R108, 0x1, -R7 ;  /* 0x000000016c6ce824 */ /* 0x000fe200078e0a07 */
[----:B------:R-:W-:Y:S01]  /*45c0*/  IADD3 R13, -R12, RZ, RZ ;  /* 0x000000ff0c0d7210 */ /* 0x000fe20007ffe1ff */
[----:B------:R-:W-:Y:S01]  /*45d0*/  IMAD.HI.U32 R12, R2, R116, RZ ;  /* 0x00000074020c7227 */ /* 0x000fe200078e00ff */
[----:B------:R-:W-:-:S02]  /*45e0*/  IADD3 R25, R3, 0x53, RZ ;  /* 0x0000005303197810 */ /* 0x000fc40007ffe0ff */
[C---:B------:R-:W-:Y:S01]  /*45f0*/  ISETP.GT.U32.AND P6, PT, R7.reuse, R108, PT ;  /* 0x0000006c0700720c */ /* 0x040fe20003fc4070 */
[----:B------:R-:W-:Y:S01]  /*4600*/  @!P3 IMAD.MOV R106, RZ, RZ, -R106 ;  /* 0x000000ffff6ab224 */ /* 0x000fe200078e0a6a */
[C---:B------:R-:W-:Y:S01]  /*4610*/  ISETP.GT.U32.AND P3, PT, R7.reuse, R112, PT ;  /* 0x000000700700720c */ /* 0x040fe20003f64070 */
[C---:B------:R-:W-:Y:S01]  /*4620*/  IMAD R114, R7.reuse, R13, R114 ;  /* 0x0000000d07727224 */ /* 0x040fe200078e0272 */
[----:B------:R-:W-:Y:S01]  /*4630*/  IADD3 R13, -R12, RZ, RZ ;  /* 0x000000ff0c0d7210 */ /* 0x000fe20007ffe1ff */
[----:B------:R-:W-:Y:S01]  /*4640*/  @!P2 IMAD.IADD R110, R110, 0x1, -R7 ;  /* 0x000000016e6ea824 */ /* 0x000fe200078e0a07 */
[----:B------:R-:W-:Y:S01]  /*4650*/  IABS R118, R25 ;  /* 0x0000001900767213 */ /* 0x000fe20000000000 */
[----:B------:R-:W-:Y:S01]  /*4660*/  @!P4 IMAD.MOV R102, RZ, RZ, -R102 ;  /* 0x000000ffff66c224 */ /* 0x000fe200078e0a66 */
[----:B------:R-:W-:Y:S01]  /*4670*/  ISETP.GE.AND P4, PT, R26, RZ, PT ;  /* 0x000000ff1a00720c */ /* 0x000fe20003f86270 */
[C---:B------:R-:W-:Y:S01]  /*4680*/  IMAD R116, R7.reuse, R13, R116 ;  /* 0x0000000d07747224 */ /* 0x040fe200078e0274 */
[C---:B------:R-:W-:Y:S01]  /*4690*/  ISETP.GT.U32.AND P2, PT, R7.reuse, R114, PT ;  /* 0x000000720700720c */ /* 0x040fe20003f44070 */
[----:B------:R-:W-:Y:S01]  /*46a0*/  @!P5 IMAD.MOV R110, RZ, RZ, -R110 ;  /* 0x000000ffff6ed224 */ /* 0x000fe200078e0a6e */
[----:B------:R-:W-:Y:S01]  /*46b0*/  IABS R152, R27 ;  /* 0x0000001b00987213 */ /* 0x000fe20000000000 */
[----:B------:R-:W-:Y:S01]  /*46c0*/  IMAD.HI.U32 R12, R2, R118, RZ ;  /* 0x00000076020c7227 */ /* 0x000fe200078e00ff */
[----:B------:R-:W-:-:S02]  /*46d0*/  ISETP.GT.U32.AND P5, PT, R7, R116, PT ;  /* 0x000000740700720c */ /* 0x000fc40003fa4070 */
[-C--:B------:R-:W-:Y:S01]  /*46e0*/  @!P3 IADD3 R112, R112, -R7.reuse, RZ ;  /* 0x800000077070b210 */ /* 0x080fe20007ffe0ff */
[----:B------:R-:W-:Y:S01]  /*46f0*/  IMAD.MOV R12, RZ, RZ, -R12 ;  /* 0x000000ffff0c7224 */ /* 0x000fe200078e0a0c */
[----:B------:R-:W-:Y:S01]  /*4700*/  @!P6 IADD3 R108, R108, -R7, RZ ;  /* 0x800000076c6ce210 */ /* 0x000fe20007ffe0ff */
[----:B------:R-:W-:Y:S01]  /*4710*/  VIADD R26, R3, 0x56 ;  /* 0x00000056031a7836 */ /* 0x000fe20000000000 */
[C---:B------:R-:W-:Y:S01]  /*4720*/  ISETP.GT.U32.AND P3, PT, R7.reuse, R112, PT ;  /* 0x000000700700720c */ /* 0x040fe20003f64070 */
[----:B------:R-:W-:Y:S01]  /*4730*/  IMAD R118, R7, R12, R118 ;  /* 0x0000000c07767224 */ /* 0x000fe200078e0276 */
[----:B------:R-:W-:Y:S01]  /*4740*/  ISETP.GE.AND P6, PT, R24, RZ, PT ;  /* 0x000000ff1800720c */ /* 0x000fe20003fc6270 */
[----:B------:R-:W-:Y:S01]  /*4750*/  @!P1 IMAD.MOV R108, RZ, RZ, -R108 ;  /* 0x000000ffff6c9224 */ /* 0x000fe200078e0a6c */
[----:B------:R-:W-:Y:S02]  /*4760*/  ISETP.GE.AND P1, PT, R25, RZ, PT ;  /* 0x000000ff1900720c */ /* 0x000fe40003f26270 */
[----:B------:R-:W-:-:S02]  /*4770*/  IADD3 R24, R3, 0x54, RZ ;  /* 0x0000005403187810 */ /* 0x000fc40007ffe0ff */
[----:B------:R-:W-:Y:S02]  /*4780*/  IADD3 R25, R3, 0x55, RZ ;  /* 0x0000005503197810 */ /* 0x000fe40007ffe0ff */
[----:B------:R-:W-:Y:S02]  /*4790*/  @!P5 IADD3 R116, R116, -R7, RZ ;  /* 0x800000077474d210 */ /* 0x000fe40007ffe0ff */
[----:B------:R-:W-:Y:S01]  /*47a0*/  IABS R120, R24 ;  /* 0x0000001800787213 */ /* 0x000fe20000000000 */
[----:B------:R-:W-:Y:S01]  /*47b0*/  @!P3 IMAD.IADD R112, R112, 0x1, -R7 ;  /* 0x000000017070b824 */ /* 0x000fe200078e0a07 */
[----:B------:R-:W-:Y:S02]  /*47c0*/  IABS R122, R25 ;  /* 0x00000019007a7213 */ /* 0x000fe40000000000 */
[C---:B------:R-:W-:Y:S01]  /*47d0*/  ISETP.GT.U32.AND P5, PT, R7.reuse, R116, PT ;  /* 0x000000740700720c */ /* 0x040fe20003fa4070 */
[----:B------:R-:W-:Y:S01]  /*47e0*/  IMAD.HI.U32 R12, R2, R120, RZ ;  /* 0x00000078020c7227 */ /* 0x000fe200078e00ff */
[----:B------:R-:W-:-:S02]  /*47f0*/  ISETP.GT.U32.AND P3, PT, R7, R118, PT ;  /* 0x000000760700720c */ /* 0x000fc40003f64070 */
[----:B------:R-:W-:Y:S01]  /*4800*/  IABS R124, R26 ;  /* 0x0000001a007c7213 */ /* 0x000fe20000000000 */
[----:B------:R-:W-:Y:S01]  /*4810*/  IMAD.HI.U32 R13, R2, R122, RZ ;  /* 0x0000007a020d7227 */ /* 0x000fe200078e00ff */
[----:B------:R-:W-:Y:S02]  /*4820*/  IADD3 R12, -R12, RZ, RZ ;  /* 0x000000ff0c0c7210 */ /* 0x000fe40007ffe1ff */
[----:B------:R-:W-:Y:S01]  /*4830*/  @!P2 IADD3 R114, R114, -R7, RZ ;  /* 0x800000077272a210 */ /* 0x000fe20007ffe0ff */
[----:B------:R-:W-:Y:S01]  /*4840*/  IMAD.MOV R13, RZ, RZ, -R13 ;  /* 0x000000ffff0d7224 */ /* 0x000fe200078e0a0d */
[----:B------:R-:W-:Y:S01]  /*4850*/  IABS R158, R29 ;  /* 0x0000001d009e7213 */ /* 0x000fe20000000000 */
[C---:B------:R-:W-:Y:S01]  /*4860*/  IMAD R120, R7.reuse, R12, R120 ;  /* 0x0000000c07787224 */ /* 0x040fe200078e0278 */
[C---:B------:R-:W-:Y:S01]  /*4870*/  ISETP.GT.U32.AND P2, PT, R7.reuse, R114, PT ;  /* 0x000000720700720c */ /* 0x040fe20003f44070 */
[C---:B------:R-:W-:Y:S01]  /*4880*/  IMAD R122, R7.reuse, R13, R122 ;  /* 0x0000000d077a7224 */ /* 0x040fe200078e027a */
[----:B------:R-:W-:Y:S01]  /*4890*/  @!P5 IADD3 R116, R116, -R7, RZ ;  /* 0x800000077474d210 */ /* 0x000fe20007ffe0ff */
[----:B------:R-:W-:Y:S01]  /*48a0*/  @!P3 IMAD.IADD R118, R118, 0x1, -R7 ;  /* 0x000000017676b824 */ /* 0x000fe200078e0a07 */
[----:B------:R-:W-:Y:S01]  /*48b0*/  ISETP.GT.U32.AND P5, PT, R7, R120, PT ;  /* 0x000000780700720c */ /* 0x000fe20003fa4070 */
[----:B------:R-:W-:Y:S01]  /*48c0*/  IMAD.HI.U32 R12, R2, R124, RZ ;  /* 0x0000007c020c7227 */ /* 0x000fe200078e00ff */
[----:B------:R-:W-:-:S02]  /*48d0*/  @!P6 IADD3 R116, -R116, RZ, RZ ;  /* 0x000000ff7474e210 */ /* 0x000fc40007ffe1ff */
[C---:B------:R-:W-:Y:S01]  /*48e0*/  ISETP.GT.U32.AND P6, PT, R7.reuse, R122, PT ;  /* 0x0000007a0700720c */ /* 0x040fe20003fc4070 */
[----:B------:R-:W-:Y:S01]  /*48f0*/  IMAD.MOV R12, RZ, RZ, -R12 ;  /* 0x000000ffff0c7224 */ /* 0x000fe200078e0a0c */
[C---:B------:R-:W-:Y:S01]  /*4900*/  ISETP.GT.U32.AND P3, PT, R7.reuse, R118, PT ;  /* 0x000000760700720c */ /* 0x040fe20003f64070 */
[----:B------:R-:W-:Y:S01]  /*4910*/  @!P4 IMAD.MOV R112, RZ, RZ, -R112 ;  /* 0x000000ffff70c224 */ /* 0x000fe200078e0a70 */
[----:B------:R-:W-:Y:S01]  /*4920*/  ISETP.GE.AND P4, PT, R24, RZ, PT ;  /* 0x000000ff1800720c */ /* 0x000fe20003f86270 */
[----:B------:R-:W-:Y:S01]  /*4930*/  IMAD R124, R7, R12, R124 ;  /* 0x0000000c077c7224 */ /* 0x000fe200078e027c */
[----:B------:R-:W-:Y:S01]  /*4940*/  @!P2 IADD3 R114, R114, -R7, RZ ;  /* 0x800000077272a210 */ /* 0x000fe20007ffe0ff */
[----:B------:R-:W-:Y:S01]  /*4950*/  VIADD R12, R3, 0x57 ;  /* 0x00000057030c7836 */ /* 0x000fe20000000000 */
[----:B------:R-:W-:Y:S01]  /*4960*/  ISETP.GE.AND P2, PT, R25, RZ, PT ;  /* 0x000000ff1900720c */ /* 0x000fe20003f46270 */
[----:B------:R-:W-:Y:S01]  /*4970*/  VIADD R24, R3, 0x58 ;  /* 0x0000005803187836 */ /* 0x000fe20000000000 */
[----:B------:R-:W-:-:S02]  /*4980*/  @!P0 IADD3 R114, -R114, RZ, RZ ;  /* 0x000000ff72728210 */ /* 0x000fc40007ffe1ff */
[----:B------:R-:W-:Y:S02]  /*4990*/  IABS R128, R12 ;  /* 0x0000000c00807213 */ /* 0x000fe40000000000 */
[----:B------:R-:W-:Y:S01]  /*49a0*/  @!P6 IADD3 R122, R122, -R7, RZ ;  /* 0x800000077a7ae210 */ /* 0x000fe20007ffe0ff */
[----:B------:R-:W-:Y:S01]  /*49b0*/  @!P3 IMAD.IADD R118, R118, 0x1, -R7 ;  /* 0x000000017676b824 */ /* 0x000fe200078e0a07 */
[----:B------:R-:W-:Y:S01]  /*49c0*/  ISETP.GE.AND P3, PT, R12, RZ, PT ;  /* 0x000000ff0c00720c */ /* 0x000fe20003f66270 */
[----:B------:R-:W-:Y:S01]  /*49d0*/  IMAD.HI.U32 R12, R2, R128, RZ ;  /* 0x00000080020c7227 */ /* 0x000fe200078e00ff */
[----:B------:R-:W-:Y:S02]  /*49e0*/  ISETP.GT.U32.AND P6, PT, R7, R122, PT ;  /* 0x0000007a0700720c */ /* 0x000fe40003fc4070 */
[----:B------:R-:W-:Y:S01]  /*49f0*/  IABS R130, R24 ;  /* 0x0000001800827213 */ /* 0x000fe20000000000 */
[----:B------:R-:W-:Y:S01]  /*4a00*/  @!P1 IMAD.MOV R118, RZ, RZ, -R118 ;  /* 0x000000ffff769224 */ /* 0x000fe200078e0a76 */
[----:B------:R-:W-:-:S02]  /*4a10*/  IADD3 R12, -R12, RZ, RZ ;  /* 0x000000ff0c0c7210 */ /* 0x000fc40007ffe1ff */
[----:B------:R-:W-:Y:S01]  /*4a20*/  ISETP.GT.U32.AND P1, PT, R7, R124, PT ;  /* 0x0000007c0700720c */ /* 0x000fe20003f24070 */
[----:B------:R-:W-:Y:S01]  /*4a30*/  IMAD.HI.U32 R13, R2, R130, RZ ;  /* 0x00000082020d7227 */ /* 0x000fe200078e00ff */
[----:B------:R-:W-:Y:S02]  /*4a40*/  IADD3 R25, R3, 0x59, RZ ;  /* 0x0000005903197810 */ /* 0x000fe40007ffe0ff */
[----:B------:R-:W-:Y:S01]  /*4a50*/  ISETP.GE.AND P0, PT, R26, RZ, PT ;  /* 0x000000ff1a00720c */ /* 0x000fe20003f06270 */
[----:B------:R-:W-:Y:S01]  /*4a60*/  IMAD R128, R7, R12, R128 ;  /* 0x0000000c07807224 */ /* 0x000fe200078e0280 */
[----:B------:R-:W-:Y:S01]  /*4a70*/  IABS R132, R25 ;  /* 0x0000001900847213 */ /* 0x000fe20000000000 */
[----:B------:R-:W-:Y:S01]  /*4a80*/  @!P6 IMAD.IADD R122, R122, 0x1, -R7 ;  /* 0x000000017a7ae824 */ /* 0x000fe200078e0a07 */
[-C--:B------:R-:W-:Y:S01]  /*4a90*/  @!P5 IADD3 R120, R120, -R7.reuse, RZ ;  /* 0x800000077878d210 */ /* 0x080fe20007ffe0ff */
[----:B------:R-:W-:Y:S01]  /*4aa0*/  VIADD R26, R3, 0x5a ;  /* 0x0000005a031a7836 */ /* 0x000fe20000000000 */
[C---:B------:R-:W-:Y:S01]  /*4ab0*/  ISETP.GT.U32.AND P6, PT, R7.reuse, R128, PT ;  /* 0x000000800700720c */ /* 0x040fe20003fc4070 */
[----:B------:R-:W-:Y:S01]  /*4ac0*/  IMAD.MOV R13, RZ, RZ, -R13 ;  /* 0x000000ffff0d7224 */ /* 0x000fe200078e0a0d */
[----:B------:R-:W-:Y:S01]  /*4ad0*/  ISETP.GT.U32.AND P5, PT, R7, R120, PT ;  /* 0x000000780700720c */ /* 0x000fe20003fa4070 */
[----:B------:R-:W-:Y:S01]  /*4ae0*/  IMAD.HI.U32 R12, R2, R132, RZ ;  /* 0x00000084020c7227 */ /* 0x000fe200078e00ff */
[----:B------:R-:W-:-:S02]  /*4af0*/  @!P1 IADD3 R124, R124, -R7, RZ ;  /* 0x800000077c7c9210 */ /* 0x000fc40007ffe0ff */
[----:B------:R-:W-:Y:S01]  /*4b00*/  IABS R134, R26 ;  /* 0x0000001a00867213 */ /* 0x000fe20000000000 */
[C---:B------:R-:W-:Y:S01]  /*4b10*/  IMAD R130, R7.reuse, R13, R130 ;  /* 0x0000000d07827224 */ /* 0x040fe200078e0282 */
[----:B------:R-:W-:Y:S01]  /*4b20*/  ISETP.GT.U32.AND P1, PT, R7, R124, PT ;  /* 0x0000007c0700720c */ /* 0x000fe20003f24070 */
[----:B------:R-:W-:Y:S01]  /*4b30*/  IMAD.MOV R12, RZ, RZ, -R12 ;  /* 0x000000ffff0c7224 */ /* 0x000fe200078e0a0c */
[----:B------:R-:W-:Y:S01]  /*4b40*/  @!P2 IADD3 R122, -R122, RZ, RZ ;  /* 0x000000ff7a7aa210 */ /* 0x000fe20007ffe1ff */
[----:B------:R-:W-:Y:S01]  /*4b50*/  IMAD.HI.U32 R13, R2, R134, RZ ;  /* 0x00000086020d7227 */ /* 0x000fe200078e00ff */
[----:B------:R-:W-:Y:S02]  /*4b60*/  ISETP.GE.AND P2, PT, R25, RZ, PT ;  /* 0x000000ff1900720c */ /* 0x000fe40003f46270 */
[----:B------:R-:W-:Y:S01]  /*4b70*/  IADD3 R30, R3, 0x74, RZ ;  /* 0x00000074031e7810 */ /* 0x000fe20007ffe0ff */
[----:B------:R-:W-:Y:S01]  /*4b80*/  @!P6 IMAD.IADD R128, R128, 0x1, -R7 ;  /* 0x000000018080e824 */ /* 0x000fe200078e0a07 */
[----:B------:R-:W-:Y:S01]  /*4b90*/  IADD3 R13, -R13, RZ, RZ ;  /* 0x000000ff0d0d7210 */ /* 0x000fe20007ffe1ff */
[----:B------:R-:W-:Y:S01]  /*4ba0*/  IMAD R132, R7, R12, R132 ;  /* 0x0000000c07847224 */ /* 0x000fe200078e0284 */
[----:B------:R-:W-:Y:S01]  /*4bb0*/  @!P5 IADD3 R120, R120, -R7, RZ ;  /* 0x800000077878d210 */ /* 0x000fe20007ffe0ff */
[----:B------:R-:W-:Y:S01]  /*4bc0*/  VIADD R25, R3, 0x5c ;  /* 0x0000005c03197836 */ /* 0x000fe20000000000 */
[C---:B------:R-:W-:Y:S01]  /*4bd0*/  ISETP.GT.U32.AND P6, PT, R7.reuse, R128, PT ;  /* 0x000000800700720c */ /* 0x040fe20003fc4070 */
[C---:B------:R-:W-:Y:S01]  /*4be0*/  IMAD R134, R7.reuse, R13, R134 ;  /* 0x0000000d07867224 */ /* 0x040fe200078e0286 */
[----:B------:R-:W-:Y:S01]  /*4bf0*/  @!P1 IADD3 R124, R124, -R7, RZ ;  /* 0x800000077c7c9210 */ /* 0x000fe20007ffe0ff */
[----:B------:R-:W-:Y:S01]  /*4c00*/  @!P4 IMAD.MOV R120, RZ, RZ, -R120 ;  /* 0x000000ffff78c224 */ /* 0x000fe200078e0a78 */
[----:B------:R-:W-:-:S02]  /*4c10*/  ISETP.GT.U32.AND P1, PT, R7, R132, PT ;  /* 0x000000840700720c */ /* 0x000fc40003f24070 */
[----:B------:R-:W-:Y:S02]  /*4c20*/  ISETP.GE.AND P5, PT, R24, RZ, PT ;  /* 0x000000ff1800720c */ /* 0x000fe40003fa6270 */
[----:B------:R-:W-:Y:S02]  /*4c30*/  IADD3 R24, R3, 0x5b, RZ ;  /* 0x0000005b03187810 */ /* 0x000fe40007ffe0ff */
[C---:B------:R-:W-:Y:S02]  /*4c40*/  ISETP.GT.U32.AND P4, PT, R7.reuse, R130, PT ;  /* 0x000000820700720c */ /* 0x040fe40003f84070 */
[----:B------:R-:W-:Y:S01]  /*4c50*/  IABS R136, R24 ;  /* 0x0000001800887213 */ /* 0x000fe20000000000 */
[----:B------:R-:W-:Y:S01]  /*4c60*/  @!P6 IMAD.IADD R128, R128, 0x1, -R7 ;  /* 0x000000018080e824 */ /* 0x000fe200078e0a07 */
[----:B------:R-:W-:Y:S02]  /*4c70*/  ISETP.GT.U32.AND P6, PT, R7, R134, PT ;  /* 0x000000860700720c */ /* 0x000fe40003fc4070 */
[----:B------:R-:W-:Y:S01]  /*4c80*/  IABS R138, R25 ;  /* 0x00000019008a7213 */ /* 0x000fe20000000000 */
[----:B------:R-:W-:Y:S01]  /*4c90*/  IMAD.HI.U32 R12, R2, R136, RZ ;  /* 0x00000088020c7227 */ /* 0x000fe200078e00ff */
[----:B------:R-:W-:-:S02]  /*4ca0*/  @!P1 IADD3 R132, R132, -R7, RZ ;  /* 0x8000000784849210 */ /* 0x000fc40007ffe0ff */
[----:B------:R-:W-:Y:S01]  /*4cb0*/  @!P0 IADD3 R124, -R124, RZ, RZ ;  /* 0x000000ff7c7c8210 */ /* 0x000fe20007ffe1ff */
[----:B------:R-:W-:Y:S01]  /*4cc0*/  IMAD.MOV R12, RZ, RZ, -R12 ;  /* 0x000000ffff0c7224 */ /* 0x000fe200078e0a0c */
[C---:B------:R-:W-:Y:S01]  /*4cd0*/  ISETP.GT.U32.AND P1, PT, R7.reuse, R132, PT ;  /* 0x000000840700720c */ /* 0x040fe20003f24070 */
[----:B------:R-:W-:Y:S01]  /*4ce0*/  @!P4 IMAD.IADD R130, R130, 0x1, -R7 ;  /* 0x000000018282c824 */ /* 0x000fe200078e0a07 */
[----:B------:R-:W-:Y:S01]  /*4cf0*/  ISETP.GE.AND P0, PT, R26, RZ, PT ;  /* 0x000000ff1a00720c */ /* 0x000fe20003f06270 */
[----:B------:R-:W-:Y:S01]  /*4d00*/  IMAD.HI.U32 R13, R2, R138, RZ ;  /* 0x0000008a020d7227 */ /* 0x000fe200078e00ff */
[----:B------:R-:W-:Y:S02]  /*4d10*/  IABS R196, R30 ;  /* 0x0000001e00c47213 */ /* 0x000fe40000000000 */
[-C--:B------:R-:W-:Y:S01]  /*4d20*/  @!P6 IADD3 R134, R134, -R7.reuse, RZ ;  /* 0x800000078686e210 */ /* 0x080fe20007ffe0ff */
[C---:B------:R-:W-:Y:S01]  /*4d30*/  IMAD R136, R7.reuse, R12, R136 ;  /* 0x0000000c07887224 */ /* 0x040fe200078e0288 */
[----:B------:R-:W-:Y:S01]  /*4d40*/  ISETP.GT.U32.AND P4, PT, R7, R130, PT ;  /* 0x000000820700720c */ /* 0x000fe20003f84070 */
[----:B------:R-:W-:Y:S01]  /*4d50*/  VIADD R12, R3, 0x5d ;  /* 0x0000005d030c7836 */ /* 0x000fe20000000000 */
[----:B------:R-:W-:Y:S01]  /*4d60*/  ISETP.GT.U32.AND P6, PT, R7, R134, PT ;  /* 0x000000860700720c */ /* 0x000fe20003fc4070 */
[----:B------:R-:W-:Y:S01]  /*4d70*/  @!P3 IMAD.MOV R128, RZ, RZ, -R128 ;  /* 0x000000ffff80b224 */ /* 0x000fe200078e0a80 */
[----:B------:R-:W-:Y:S01]  /*4d80*/  IADD3 R13, -R13, RZ, RZ ;  /* 0x000000ff0d0d7210 */ /* 0x000fe20007ffe1ff */
[----:B------:R-:W-:Y:S01]  /*4d90*/  VIADD R26, R3, 0x61 ;  /* 0x00000061031a7836 */ /* 0x000fe20000000000 */
[----:B------:R-:W-:-:S02]  /*4da0*/  @!P1 IADD3 R132, R132, -R7, RZ ;  /* 0x8000000784849210 */ /* 0x000fc40007ffe0ff */
[C---:B------:R-:W-:Y:S01]  /*4db0*/  ISETP.GT.U32.AND P1, PT, R7.reuse, R136, PT ;  /* 0x000000880700720c */ /* 0x040fe20003f24070 */
[----:B------:R-:W-:Y:S01]  /*4dc0*/  IMAD R138, R7, R13, R138 ;  /* 0x0000000d078a7224 */ /* 0x000fe200078e028a */
[----:B------:R-:W-:Y:S01]  /*4dd0*/  IABS R140, R12 ;  /* 0x0000000c008c7213 */ /* 0x000fe20000000000 */
[----:B------:R-:W-:Y:S01]  /*4de0*/  VIADD R13, R3, 0x5e ;  /* 0x0000005e030d7836 */ /* 0x000fe20000000000 */
[----:B------:R-:W-:Y:S01]  /*4df0*/  ISETP.GE.AND P3, PT, R24, RZ, PT ;  /* 0x000000ff1800720c */ /* 0x000fe20003f66270 */
[----:B------:R-:W-:Y:S01]  /*4e00*/  @!P2 IMAD.MOV R132, RZ, RZ, -R132 ;  /* 0x000000ffff84a224 */ /* 0x000fe200078e0a84 */
[-C--:B------:R-:W-:Y:S02]  /*4e10*/  @!P4 IADD3 R130, R130, -R7.reuse, RZ ;  /* 0x800000078282c210 */ /* 0x080fe40007ffe0ff */
[----:B------:R-:W-:Y:S02]  /*4e20*/  @!P6 IADD3 R134, R134, -R7, RZ ;  /* 0x800000078686e210 */ /* 0x000fe40007ffe0ff */
[----:B------:R-:W-:-:S02]  /*4e30*/  @!P5 IADD3 R130, -R130, RZ, RZ ;  /* 0x000000ff8282d210 */ /* 0x000fc40007ffe1ff */
[----:B------:R-:W-:Y:S01]  /*4e40*/  ISETP.GE.AND P5, PT, R12, RZ, PT ;  /* 0x000000ff0c00720c */ /* 0x000fe20003fa6270 */
[----:B------:R-:W-:Y:S01]  /*4e50*/  @!P0 IMAD.MOV R134, RZ, RZ, -R134 ;  /* 0x000000ffff868224 */ /* 0x000fe200078e0a86 */
[----:B------:R-:W-:Y:S01]  /*4e60*/  ISETP.GT.U32.AND P0, PT, R7, R138, PT ;  /* 0x0000008a0700720c */ /* 0x000fe20003f04070 */
[----:B------:R-:W-:Y:S01]  /*4e70*/  @!P1 IMAD.IADD R136, R136, 0x1, -R7 ;  /* 0x0000000188889824 */ /* 0x000fe200078e0a07 */
[----:B------:R-:W-:Y:S01]  /*4e80*/  IADD3 R24, R3, 0x5f, RZ ;  /* 0x0000005f03187810 */ /* 0x000fe20007ffe0ff */
[----:B------:R-:W-:Y:S01]  /*4e90*/  IMAD.HI.U32 R12, R2, R140, RZ ;  /* 0x0000008c020c7227 */ /* 0x000fe200078e00ff */
[----:B------:R-:W-:Y:S02]  /*4ea0*/  IABS R142, R13 ;  /* 0x0000000d008e7213 */ /* 0x000fe40000000000 */
[----:B------:R-:W-:Y:S02]  /*4eb0*/  ISETP.GT.U32.AND P1, PT, R7, R136, PT ;  /* 0x000000880700720c */ /* 0x000fe40003f24070 */
[----:B------:R-:W-:-:S02]  /*4ec0*/  ISETP.GE.AND P6, PT, R24, RZ, PT ;  /* 0x000000ff1800720c */ /* 0x000fc40003fc6270 */
[----:B------:R-:W-:Y:S02]  /*4ed0*/  IABS R144, R24 ;  /* 0x0000001800907213 */ /* 0x000fe40000000000 */
[----:B------:R-:W-:Y:S01]  /*4ee0*/  IADD3 R24, -R12, RZ, RZ ;  /* 0x000000ff0c187210 */ /* 0x000fe20007ffe1ff */
[----:B------:R-:W-:Y:S01]  /*4ef0*/  @!P0 IMAD.IADD R138, R138, 0x1, -R7 ;  /* 0x000000018a8a8824 */ /* 0x000fe200078e0a07 */
[----:B------:R-:W-:Y:S01]  /*4f00*/  ISETP.GE.AND P2, PT, R13, RZ, PT ;  /* 0x000000ff0d00720c */ /* 0x000fe20003f46270 */
[----:B------:R-:W-:Y:S01]  /*4f10*/  IMAD.HI.U32 R13, R2, R142, RZ ;  /* 0x0000008e020d7227 */ /* 0x000fe200078e00ff */
[----:B------:R-:W-:Y:S02]  /*4f20*/  IABS R148, R26 ;  /* 0x0000001a00947213 */ /* 0x000fe40000000000 */
[C---:B------:R-:W-:Y:S01]  /*4f30*/  ISETP.GT.U32.AND P0, PT, R7.reuse, R138, PT ;  /* 0x0000008a0700720c */ /* 0x040fe20003f04070 */
[----:B------:R-:W-:Y:S01]  /*4f40*/  IMAD R140, R7, R24, R140 ;  /* 0x00000018078c7224 */ /* 0x000fe200078e028c */
[----:B------:R-:W-:Y:S01]  /*4f50*/  @!P1 IADD3 R136, R136, -R7, RZ ;  /* 0x8000000788889210 */ /* 0x000fe20007ffe0ff */
[----:B------:R-:W-:Y:S01]  /*4f60*/  IMAD.HI.U32 R12, R2, R144, RZ ;  /* 0x00000090020c7227 */ /* 0x000fe200078e00ff */
[----:B------:R-:W-:-:S02]  /*4f70*/  IADD3 R13, -R13, RZ, RZ ;  /* 0x000000ff0d0d7210 */ /* 0x000fc40007ffe1ff */
[----:B------:R-:W-:Y:S01]  /*4f80*/  ISETP.GT.U32.AND P1, PT, R7, R140, PT ;  /* 0x0000008c0700720c */ /* 0x000fe20003f24070 */
[----:B------:R-:W-:Y:S01]  /*4f90*/  IMAD.MOV R12, RZ, RZ, -R12 ;  /* 0x000000ffff0c7224 */ /* 0x000fe200078e0a0c */
[----:B------:R-:W-:Y:S01]  /*4fa0*/  ISETP.GE.AND P4, PT, R25, RZ, PT ;  /* 0x000000ff1900720c */ /* 0x000fe20003f86270 */
[----:B------:R-:W-:Y:S01]  /*4fb0*/  IMAD R142, R7, R13, R142 ;  /* 0x0000000d078e7224 */ /* 0x000fe200078e028e */
[C---:B------:R-:W-:Y:S01]  /*4fc0*/  IADD3 R24, R3.reuse, 0x62, RZ ;  /* 0x0000006203187810 */ /* 0x040fe20007ffe0ff */
[----:B------:R-:W-:Y:S02]  /*4fd0*/  VIADD R25, R3, 0x60 ;  /* 0x0000006003197836 */ /* 0x000fe40000000000 */
[----:B------:R-:W-:Y:S01]  /*4fe0*/  @!P0 IMAD.IADD R138, R138, 0x1, -R7 ;  /* 0x000000018a8a8824 */ /* 0x000fe200078e0a07 */
[----:B------:R-:W-:Y:S01]  /*4ff0*/  ISETP.GT.U32.AND P0, PT, R7, R142, PT ;  /* 0x0000008e0700720c */ /* 0x000fe20003f04070 */
[----:B------:R-:W-:Y:S01]  /*5000*/  IMAD.HI.U32 R13, R2, R148, RZ ;  /* 0x00000094020d7227 */ /* 0x000fe200078e00ff */
[----:B------:R-:W-:-:S02]  /*5010*/  IABS R146, R25 ;  /* 0x0000001900927213 */ /* 0x000fc40000000000 */
[----:B------:R-:W-:Y:S01]  /*5020*/  IABS R150, R24 ;  /* 0x0000001800967213 */ /* 0x000fe20000000000 */
[----:B------:R-:W-:Y:S01]  /*5030*/  IMAD.MOV R13, RZ, RZ, -R13 ;  /* 0x000000ffff0d7224 */ /* 0x000fe200078e0a0d */
[----:B------:R-:W-:Y:S01]  /*5040*/  @!P1 IADD3 R140, R140, -R7, RZ ;  /* 0x800000078c8c9210 */ /* 0x000fe20007ffe0ff */
[C---:B------:R-:W-:Y:S02]  /*5050*/  IMAD R144, R7.reuse, R12, R144 ;  /* 0x0000000c07907224 */ /* 0x040fe400078e0290 */
[----:B------:R-:W-:Y:S01]  /*5060*/  IMAD.HI.U32 R12, R2, R146, RZ ;  /* 0x00000092020c7227 */ /* 0x000fe200078e00ff */
[----:B------:R-:W-:-:S03]  /*5070*/  ISETP.GT.U32.AND P1, PT, R7, R140, PT ;  /* 0x0000008c0700720c */ /* 0x000fc60003f24070 */
[C---:B------:R-:W-:Y:S01]  /*5080*/  IMAD R148, R7.reuse, R13, R148 ;  /* 0x0000000d07947224 */ /* 0x040fe200078e0294 */
[----:B------:R-:W-:Y:S01]  /*5090*/  IADD3 R12, -R12, RZ, RZ ;  /* 0x000000ff0c0c7210 */ /* 0x000fe20007ffe1ff */
[----:B------:R-:W-:Y:S02]  /*50a0*/  @!P0 IMAD.IADD R142, R142, 0x1, -R7 ;  /* 0x000000018e8e8824 */ /* 0x000fe400078e0a07 */
[----:B------:R-:W-:Y:S01]  /*50b0*/  @!P3 IMAD.MOV R136, RZ, RZ, -R136 ;  /* 0x000000ffff88b224 */ /* 0x000fe200078e0a88 */
[C---:B------:R-:W-:Y:S01]  /*50c0*/  ISETP.GT.U32.AND P0, PT, R7.reuse, R148, PT ;  /* 0x000000940700720c */ /* 0x040fe20003f04070 */
[C---:B------:R-:W-:Y:S01]  /*50d0*/  IMAD R146, R7.reuse, R12, R146 ;  /* 0x0000000c07927224 */ /* 0x040fe200078e0292 */
[----:B------:R-:W-:Y:S01]  /*50e0*/  ISETP.GT.U32.AND P3, PT, R7, R144, PT ;  /* 0x000000900700720c */ /* 0x000fe20003f64070 */
[----:B------:R-:W-:Y:S02]  /*50f0*/  IMAD.HI.U32 R12, R2, R150, RZ ;  /* 0x00000096020c7227 */ /* 0x000fe400078e00ff */
[----:B------:R-:W-:-:S02]  /*5100*/  @!P1 IADD3 R140, R140, -R7, RZ ;  /* 0x800000078c8c9210 */ /* 0x000fc40007ffe0ff */
[----:B------:R-:W-:Y:S01]  /*5110*/  ISETP.GE.AND P1, PT, R25, RZ, PT ;  /* 0x000000ff1900720c */ /* 0x000fe20003f26270 */
[----:B------:R-:W-:Y:S01]  /*5120*/  @!P4 IMAD.MOV R138, RZ, RZ, -R138 ;  /* 0x000000ffff8ac224 */ /* 0x000fe200078e0a8a */
[----:B------:R-:W-:Y:S01]  /*5130*/  IADD3 R25, R3, 0x64, RZ ;  /* 0x0000006403197810 */ /* 0x000fe20007ffe0ff */
[----:B------:R-:W-:Y:S01]  /*5140*/  IMAD.HI.U32 R13, R2, R152, RZ ;  /* 0x00000098020d7227 */ /* 0x000fe200078e00ff */
[----:B------:R-:W-:Y:S02]  /*5150*/  ISETP.GT.U32.AND P4, PT, R7, R146, PT ;  /* 0x000000920700720c */ /* 0x000fe40003f84070 */
[----:B------:R-:W-:Y:S01]  /*5160*/  IADD3 R12, -R12, RZ, RZ ;  /* 0x000000ff0c0c7210 */ /* 0x000fe20007ffe1ff */
[--C-:B------:R-:W-:Y:S01]  /*5170*/  @!P0 IMAD.IADD R148, R148, 0x1, -R7.reuse ;  /* 0x0000000194948824 */ /* 0x100fe200078e0a07 */
[----:B------:R-:W-:Y:S01]  /*5180*/  IABS R154, R25 ;  /* 0x00000019009a7213 */ /* 0x000fe20000000000 */
[----:B------:R-:W-:Y:S01]  /*5190*/  @!P3 IMAD.IADD R144, R144, 0x1, -R7 ;  /* 0x000000019090b824 */ /* 0x000fe200078e0a07 */
[----:B------:R-:W-:Y:S01]  /*51a0*/  IADD3 R13, -R13, RZ, RZ ;  /* 0x000000ff0d0d7210 */ /* 0x000fe20007ffe1ff */
[C---:B------:R-:W-:Y:S01]  /*51b0*/  IMAD R150, R7.reuse, R12, R150 ;  /* 0x0000000c07967224 */ /* 0x040fe200078e0296 */
[----:B------:R-:W-:Y:S01]  /*51c0*/  ISETP.GT.U32.AND P3, PT, R7, R142, PT ;  /* 0x0000008e0700720c */ /* 0x000fe20003f64070 */
[----:B------:R-:W-:Y:S01]  /*51d0*/  IMAD.HI.U32 R12, R2, R154, RZ ;  /* 0x0000009a020c7227 */ /* 0x000fe200078e00ff */
[----:B------:R-:W-:-:S02]  /*51e0*/  @!P5 IADD3 R140, -R140, RZ, RZ ;  /* 0x000000ff8c8cd210 */ /* 0x000fc40007ffe1ff */
[C---:B------:R-:W-:Y:S01]  /*51f0*/  ISETP.GT.U32.AND P5, PT, R7.reuse, R148, PT ;  /* 0x000000940700720c */ /* 0x040fe20003fa4070 */
[C---:B------:R-:W-:Y:S01]  /*5200*/  IMAD R152, R7.reuse, R13, R152 ;  /* 0x0000000d07987224 */ /* 0x040fe200078e0298 */
[----:B------:R-:W-:Y:S02]  /*5210*/  @!P4 IADD3 R146, R146, -R7, RZ ;  /* 0x800000079292c210 */ /* 0x000fe40007ffe0ff */
[----:B------:R-:W-:Y:S01]  /*5220*/  IADD3 R13, -R12, RZ, RZ ;  /* 0x000000ff0c0d7210 */ /* 0x000fe20007ffe1ff */
[----:B------:R-:W-:Y:S01]  /*5230*/  IMAD.HI.U32 R12, R2, R156, RZ ;  /* 0x0000009c020c7227 */ /* 0x000fe200078e00ff */
[C---:B------:R-:W-:Y:S02]  /*5240*/  ISETP.GT.U32.AND P0, PT, R7.reuse, R146, PT ;  /* 0x000000920700720c */ /* 0x040fe40003f04070 */
[C---:B------:R-:W-:Y:S01]  /*5250*/  ISETP.GT.U32.AND P4, PT, R7.reuse, R144, PT ;  /* 0x000000900700720c */ /* 0x040fe20003f84070 */
[C---:B------:R-:W-:Y:S02]  /*5260*/  IMAD R154, R7.reuse, R13, R154 ;  /* 0x0000000d079a7224 */ /* 0x040fe400078e029a */
[----:B------:R-:W-:Y:S01]  /*5270*/  @!P3 IMAD.IADD R142, R142, 0x1, -R7 ;  /* 0x000000018e8eb824 */ /* 0x000fe200078e0a07 */
[C---:B------:R-:W-:Y:S01]  /*5280*/  ISETP.GT.U32.AND P3, PT, R7.reuse, R150, PT ;  /* 0x000000960700720c */ /* 0x040fe20003f64070 */
[----:B------:R-:W-:Y:S01]  /*5290*/  IMAD.MOV R12, RZ, RZ, -R12 ;  /* 0x000000ffff0c7224 */ /* 0x000fe200078e0a0c */
[----:B------:R-:W-:Y:S01]  /*52a0*/  @!P5 IADD3 R148, R148, -R7, RZ ;  /* 0x800000079494d210 */ /* 0x000fe20007ffe0ff */
[----:B------:R-:W-:Y:S01]  /*52b0*/  IMAD.HI.U32 R13, R2, R158, RZ ;  /* 0x0000009e020d7227 */ /* 0x000fe200078e00ff */
[----:B------:R-:W-:-:S03]  /*52c0*/  ISETP.GT.U32.AND P5, PT, R7, R154, PT ;  /* 0x0000009a0700720c */ /* 0x000fc60003fa4070 */
[-C--:B------:R-:W-:Y:S01]  /*52d0*/  @!P0 IADD3 R146, R146, -R7.reuse, RZ ;  /* 0x8000000792928210 */ /* 0x080fe20007ffe0ff */
[----:B------:R-:W-:Y:S01]  /*52e0*/  @!P2 IMAD.MOV R142, RZ, RZ, -R142 ;  /* 0x000000ffff8ea224 */ /* 0x000fe200078e0a8e */
[----:B------:R-:W-:Y:S01]  /*52f0*/  ISETP.GE.AND P0, PT, R26, RZ, PT ;  /* 0x000000ff1a00720c */ /* 0x000fe20003f06270 */
[--C-:B------:R-:W-:Y:S01]  /*5300*/  @!P4 IMAD.IADD R144, R144, 0x1, -R7.reuse ;  /* 0x000000019090c824 */ /* 0x100fe200078e0a07 */
[C---:B------:R-:W-:Y:S01]  /*5310*/  ISETP.GT.U32.AND P4, PT, R7.reuse, R152, PT ;  /* 0x000000980700720c */ /* 0x040fe20003f84070 */
[----:B------:R-:W-:Y:S01]  /*5320*/  IMAD R156, R7, R12, R156 ;  /* 0x0000000c079c7224 */ /* 0x000fe200078e029c */
[----:B------:R-:W-:Y:S01]  /*5330*/  IADD3 R13, -R13, RZ, RZ ;  /* 0x000000ff0d0d7210 */ /* 0x000fe20007ffe1ff */
[----:B------:R-:W-:Y:S01]  /*5340*/  @!P3 IMAD.IADD R150, R150, 0x1, -R7 ;  /* 0x000000019696b824 */ /* 0x000fe200078e0a07 */
[----:B------:R-:W-:Y:S01]  /*5350*/  ISETP.GE.AND P3, PT, R24, RZ, PT ;  /* 0x000000ff1800720c */ /* 0x000fe20003f66270 */
[----:B------:R-:W-:Y:S01]  /*5360*/  VIADD R26, R3, 0x68 ;  /* 0x00000068031a7836 */ /* 0x000fe20000000000 */
[----:B------:R-:W-:Y:S01]  /*5370*/  @!P5 IADD3 R154, R154, -R7, RZ ;  /* 0x800000079a9ad210 */ /* 0x000fe20007ffe0ff */
[----:B------:R-:W-:Y:S01]  /*5380*/  IMAD R158, R7, R13, R158 ;  /* 0x0000000d079e7224 */ /* 0x000fe200078e029e */
[----:B------:R-:W-:Y:S01]  /*5390*/  IADD3 R24, R3, 0x67, RZ ;  /* 0x0000006703187810 */ /* 0x000fe20007ffe0ff */
[----:B------:R-:W-:Y:S01]  /*53a0*/  @!P1 IMAD.MOV R146, RZ, RZ, -R146 ;  /* 0x000000ffff929224 */ /* 0x000fe200078e0a92 */
[----:B------:R-:W-:-:S02]  /*53b0*/  ISETP.GT.U32.AND P5, PT, R7, R154, PT ;  /* 0x0000009a0700720c */ /* 0x000fc40003fa4070 */
[----:B------:R-:W-:Y:S01]  /*53c0*/  IABS R160, R24 ;  /* 0x0000001800a07213 */ /* 0x000fe20000000000 */
[--C-:B------:R-:W-:Y:S01]  /*53d0*/  @!P4 IMAD.IADD R152, R152, 0x1, -R7.reuse ;  /* 0x000000019898c824 */ /* 0x100fe200078e0a07 */
[----:B------:R-:W-:Y:S02]  /*53e0*/  @!P0 IADD3 R148, -R148, RZ, RZ ;  /* 0x000000ff94948210 */ /* 0x000fe40007ffe1ff */
[----:B------:R-:W-:Y:S01]  /*53f0*/  ISETP.GT.U32.AND P2, PT, R7, R150, PT ;  /* 0x000000960700720c */ /* 0x000fe20003f44070 */
[----:B------:R-:W-:Y:S01]  /*5400*/  IMAD.HI.U32 R12, R2, R160, RZ ;  /* 0x000000a0020c7227 */ /* 0x000fe200078e00ff */
[----:B------:R-:W-:Y:S02]  /*5410*/  ISETP.GE.AND P0, PT, R25, RZ, PT ;  /* 0x000000ff1900720c */ /* 0x000fe40003f06270 */
[----:B------:R-:W-:Y:S01]  /*5420*/  IABS R162, R26 ;  /* 0x0000001a00a27213 */ /* 0x000fe20000000000 */
[----:B------:R-:W-:Y:S01]  /*5430*/  IMAD.MOV R12, RZ, RZ, -R12 ;  /* 0x000000ffff0c7224 */ /* 0x000fe200078e0a0c */
[C---:B------:R-:W-:Y:S01]  /*5440*/  ISETP.GT.U32.AND P1, PT, R7.reuse, R156, PT ;  /* 0x0000009c0700720c */ /* 0x040fe20003f24070 */
[----:B------:R-:W-:Y:S01]  /*5450*/  @!P5 IMAD.IADD R154, R154, 0x1, -R7 ;  /* 0x000000019a9ad824 */ /* 0x000fe200078e0a07 */
[----:B------:R-:W-:Y:S01]  /*5460*/  @!P6 IADD3 R144, -R144, RZ, RZ ;  /* 0x000000ff9090e210 */ /* 0x000fe20007ffe1ff */
[C---:B------:R-:W-:Y:S01]  /*5470*/  IMAD R160, R7.reuse, R12, R160 ;  /* 0x0000000c07a07224 */ /* 0x040fe200078e02a0 */
[----:B------:R-:W-:Y:S01]  /*5480*/  ISETP.GT.U32.AND P6, PT, R7, R152, PT ;  /* 0x000000980700720c */ /* 0x000fe20003fc4070 */
[----:B------:R-:W-:Y:S01]  /*5490*/  IMAD.HI.U32 R13, R2, R162, RZ ;  /* 0x000000a2020d7227 */ /* 0x000fe200078e00ff */
[----:B------:R-:W-:-:S02]  /*54a0*/  ISETP.GE.AND P4, PT, R27, RZ, PT ;  /* 0x000000ff1b00720c */ /* 0x000fc40003f86270 */
[----:B------:R-:W-:Y:S01]  /*54b0*/  IADD3 R12, R3, 0x69, RZ ;  /* 0x00000069030c7810 */ /* 0x000fe20007ffe0ff */
[----:B------:R-:W-:Y:S01]  /*54c0*/  @!P2 IMAD.IADD R150, R150, 0x1, -R7 ;  /* 0x000000019696a824 */ /* 0x000fe200078e0a07 */
[----:B------:R-:W-:Y:S02]  /*54d0*/  @!P0 IADD3 R154, -R154, RZ, RZ ;  /* 0x000000ff9a9a8210 */ /* 0x000fe40007ffe1ff */
[C---:B------:R-:W-:Y:S02]  /*54e0*/  ISETP.GT.U32.AND P2, PT, R7.reuse, R158, PT ;  /* 0x0000009e0700720c */ /* 0x040fe40003f44070 */
[----:B------:R-:W-:Y:S02]  /*54f0*/  ISETP.GT.U32.AND P0, PT, R7, R160, PT ;  /* 0x000000a00700720c */ /* 0x000fe40003f04070 */
[----:B------:R-:W-:Y:S02]  /*5500*/  IADD3 R13, -R13, RZ, RZ ;  /* 0x000000ff0d0d7210 */ /* 0x000fe40007ffe1ff */
[----:B------:R-:W-:-:S02]  /*5510*/  @!P1 IADD3 R156, R156, -R7, RZ ;  /* 0x800000079c9c9210 */ /* 0x000fc40007ffe0ff */
[----:B------:R-:W-:Y:S01]  /*5520*/  @!P6 IADD3 R152, R152, -R7, RZ ;  /* 0x800000079898e210 */ /* 0x000fe20007ffe0ff */
[----:B------:R-:W-:Y:S01]  /*5530*/  IMAD R162, R7, R13, R162 ;  /* 0x0000000d07a27224 */ /* 0x000fe200078e02a2 */
[----:B------:R-:W-:Y:S01]  /*5540*/  IABS R164, R12 ;  /* 0x0000000c00a47213 */ /* 0x000fe20000000000 */
[C---:B------:R-:W-:Y:S01]  /*5550*/  VIADD R13, R3.reuse, 0x6a ;  /* 0x0000006a030d7836 */ /* 0x040fe20000000000 */
[----:B------:R-:W-:Y:S01]  /*5560*/  IADD3 R25, R3, 0x6c, RZ ;  /* 0x0000006c03197810 */ /* 0x000fe20007ffe0ff */
[--C-:B------:R-:W-:Y:S01]  /*5570*/  @!P2 IMAD.IADD R158, R158, 0x1, -R7.reuse ;  /* 0x000000019e9ea824 */ /* 0x100fe200078e0a07 */
[C---:B------:R-:W-:Y:S01]  /*5580*/  ISETP.GT.U32.AND P2, PT, R7.reuse, R156, PT ;  /* 0x0000009c0700720c */ /* 0x040fe20003f44070 */
[----:B------:R-:W-:Y:S01]  /*5590*/  @!P0 IMAD.IADD R160, R160, 0x1, -R7 ;  /* 0x00000001a0a08824 */ /* 0x000fe200078e0a07 */
[C---:B------:R-:W-:Y:S01]  /*55a0*/  ISETP.GT.U32.AND P0, PT, R7.reuse, R162, PT ;  /* 0x000000a20700720c */ /* 0x040fe20003f04070 */
[----:B------:R-:W-:Y:S01]  /*55b0*/  @!P4 IMAD.MOV R152, RZ, RZ, -R152 ;  /* 0x000000ffff98c224 */ /* 0x000fe200078e0a98 */
[----:B------:R-:W-:-:S02]  /*55c0*/  ISETP.GT.U32.AND P4, PT, R7, R158, PT ;  /* 0x0000009e0700720c */ /* 0x000fc40003f84070 */
[----:B------:R-:W-:Y:S02]  /*55d0*/  ISETP.GE.AND P5, PT, R29, RZ, PT ;  /* 0x000000ff1d00720c */ /* 0x000fe40003fa6270 */
[----:B------:R-:W-:Y:S02]  /*55e0*/  IABS R166, R13 ;  /* 0x0000000d00a67213 */ /* 0x000fe40000000000 */
[----:B------:R-:W-:Y:S02]  /*55f0*/  IABS R170, R25 ;  /* 0x0000001900aa7213 */ /* 0x000fe40000000000 */
[----:B------:R-:W-:Y:S01]  /*5600*/  ISETP.GE.AND P6, PT, R28, RZ, PT ;  /* 0x000000ff1c00720c */ /* 0x000fe20003fc6270 */
[--C-:B------:R-:W-:Y:S01]  /*5610*/  @!P2 IMAD.IADD R156, R156, 0x1, -R7.reuse ;  /* 0x000000019c9ca824 */ /* 0x100fe200078e0a07 */
[----:B------:R-:W-:Y:S01]  /*5620*/  ISETP.GE.AND P2, PT, R12, RZ, PT ;  /* 0x000000ff0c00720c */ /* 0x000fe20003f46270 */
[----:B------:R-:W-:Y:S01]  /*5630*/  @!P0 IMAD.IADD R162, R162, 0x1, -R7 ;  /* 0x00000001a2a28824 */ /* 0x000fe200078e0a07 */
[----:B------:R-:W-:Y:S01]  /*5640*/  @!P3 IADD3 R150, -R150, RZ, RZ ;  /* 0x000000ff9696b210 */ /* 0x000fe20007ffe1ff */
[----:B------:R-:W-:Y:S01]  /*5650*/  IMAD.HI.U32 R12, R2, R164, RZ ;  /* 0x000000a4020c7227 */ /* 0x000fe200078e00ff */
[----:B------:R-:W-:-:S02]  /*5660*/  @!P4 IADD3 R158, R158, -R7, RZ ;  /* 0x800000079e9ec210 */ /* 0x000fc40007ffe0ff */
[----:B------:R-:W-:Y:S01]  /*5670*/  ISETP.GE.AND P4, PT, R13, RZ, PT ;  /* 0x000000ff0d00720c */ /* 0x000fe20003f86270 */
[----:B------:R-:W-:Y:S01]  /*5680*/  IMAD.MOV R13, RZ, RZ, -R12 ;  /* 0x000000ffff0d7224 */ /* 0x000fe200078e0a0c */
[C---:B------:R-:W-:Y:S01]  /*5690*/  ISETP.GT.U32.AND P0, PT, R7.reuse, R162, PT ;  /* 0x000000a20700720c */ /* 0x040fe20003f04070 */
[----:B------:R-:W-:Y:S01]  /*56a0*/  IMAD.HI.U32 R12, R2, R166, RZ ;  /* 0x000000a6020c7227 */ /* 0x000fe200078e00ff */
[----:B------:R-:W-:Y:S02]  /*56b0*/  ISETP.GE.AND P1, PT, R24, RZ, PT ;  /* 0x000000ff1800720c */ /* 0x000fe40003f26270 */
[----:B------:R-:W-:Y:S01]  /*56c0*/  ISETP.GE.AND P3, PT, R26, RZ, PT ;  /* 0x000000ff1a00720c */ /* 0x000fe20003f66270 */
[----:B------:R-:W-:Y:S01]  /*56d0*/  IMAD R164, R7, R13, R164 ;  /* 0x0000000d07a47224 */ /* 0x000fe200078e02a4 */
[----:B------:R-:W-:Y:S01]  /*56e0*/  @!P5 IADD3 R158, -R158, RZ, RZ ;  /* 0x000000ff9e9ed210 */ /* 0x000fe20007ffe1ff */
[----:B------:R-:W-:Y:S01]  /*56f0*/  VIADD R24, R3, 0x6b ;  /* 0x0000006b03187836 */ /* 0x000fe20000000000 */
[----:B------:R-:W-:Y:S01]  /*5700*/  @!P6 IADD3 R156, -R156, RZ, RZ ;  /* 0x000000ff9c9ce210 */ /* 0x000fe20007ffe1ff */
[----:B------:R-:W-:Y:S01]  /*5710*/  IMAD.HI.U32 R13, R2, R170, RZ ;  /* 0x000000aa020d7227 */ /* 0x000fe200078e00ff */
[----:B------:R-:W-:-:S02]  /*5720*/  ISETP.GT.U32.AND P6, PT, R7, R160, PT ;  /* 0x000000a00700720c */ /* 0x000fc40003fc4070 */
[----:B------:R-:W-:Y:S01]  /*5730*/  IABS R168, R24 ;  /* 0x0000001800a87213 */ /* 0x000fe20000000000 */
[----:B------:R-:W-:Y:S01]  /*5740*/  IMAD.MOV R13, RZ, RZ, -R13 ;  /* 0x000000ffff0d7224 */ /* 0x000fe200078e0a0d */
[----:B------:R-:W-:Y:S01]  /*5750*/  ISETP.GE.AND P5, PT, R24, RZ, PT ;  /* 0x000000ff1800720c */ /* 0x000fe20003fa6270 */
[----:B------:R-:W-:Y:S01]  /*5760*/  IMAD.MOV R24, RZ, RZ, -R12 ;  /* 0x000000ffff187224 */ /* 0x000fe200078e0a0c */
[----:B------:R-:W-:Y:S01]  /*5770*/  IADD3 R27, R3, 0x6f, RZ ;  /* 0x0000006f031b7810 */ /* 0x000fe20007ffe0ff */
[----:B------:R-:W-:Y:S01]  /*5780*/  @!P0 IMAD.IADD R162, R162, 0x1, -R7 ;  /* 0x00000001a2a28824 */ /* 0x000fe200078e0a07 */
[----:B------:R-:W-:Y:S01]  /*5790*/  IABS R29, R103 ;  /* 0x00000067001d7213 */ /* 0x000fe20000000000 */
[----:B------:R-:W-:Y:S01]  /*57a0*/  IMAD R170, R7, R13, R170 ;  /* 0x0000000d07aa7224 */ /* 0x000fe200078e02aa */
[----:B------:R-:W-:Y:S01]  /*57b0*/  IABS R176, R27 ;  /* 0x0000001b00b07213 */ /* 0x000fe20000000000 */
[----:B------:R-:W-:Y:S01]  /*57c0*/  IMAD.HI.U32 R12, R2, R168, RZ ;  /* 0x000000a8020c7227 */ /* 0x000fe200078e00ff */
[----:B------:R-:W-:-:S02]  /*57d0*/  @!P3 IADD3 R162, -R162, RZ, RZ ;  /* 0x000000ffa2a2b210 */ /* 0x000fc40007ffe1ff */
[C---:B------:R-:W-:Y:S01]  /*57e0*/  ISETP.GT.U32.AND P3, PT, R7.reuse, R170, PT ;  /* 0x000000aa0700720c */ /* 0x040fe20003f64070 */
[----:B------:R-:W-:Y:S01]  /*57f0*/  IMAD R166, R7, R24, R166 ;  /* 0x0000001807a67224 */ /* 0x000fe200078e02a6 */
[C---:B------:R-:W-:Y:S01]  /*5800*/  IADD3 R24, R3.reuse, 0x6d, RZ ;  /* 0x0000006d03187810 */ /* 0x040fe20007ffe0ff */
[----:B------:R-:W-:Y:S01]  /*5810*/  VIADD R26, R3, 0x6e ;  /* 0x0000006e031a7836 */ /* 0x000fe20000000000 */
[----:B------:R-:W-:Y:S01]  /*5820*/  IADD3 R12, -R12, RZ, RZ ;  /* 0x000000ff0c0c7210 */ /* 0x000fe20007ffe1ff */
[----:B------:R-:W-:Y:S01]  /*5830*/  IMAD.HI.U32 R13, R2, R176, RZ ;  /* 0x000000b0020d7227 */ /* 0x000fe200078e00ff */
[----:B------:R-:W-:Y:S02]  /*5840*/  IABS R172, R24 ;  /* 0x0000001800ac7213 */ /* 0x000fe40000000000 */
[----:B------:R-:W-:Y:S01]  /*5850*/  @!P6 IADD3 R160, R160, -R7, RZ ;  /* 0x80000007a0a0e210 */ /* 0x000fe20007ffe0ff */
[C---:B------:R-:W-:Y:S01]  /*5860*/  IMAD R168, R7.reuse, R12, R168 ;  /* 0x0000000c07a87224 */ /* 0x040fe200078e02a8 */
[----:B------:R-:W-:Y:S01]  /*5870*/  IABS R174, R26 ;  /* 0x0000001a00ae7213 */ /* 0x000fe20000000000 */
[----:B------:R-:W-:Y:S01]  /*5880*/  IMAD.HI.U32 R12, R2, R172, RZ ;  /* 0x000000ac020c7227 */ /* 0x000fe200078e00ff */
[----:B------:R-:W-:-:S02]  /*5890*/  ISETP.GT.U32.AND P6, PT, R7, R164, PT ;  /* 0x000000a40700720c */ /* 0x000fc40003fc4070 */
[C---:B------:R-:W-:Y:S01]  /*58a0*/  ISETP.GT.U32.AND P0, PT, R7.reuse, R168, PT ;  /* 0x000000a80700720c */ /* 0x040fe20003f04070 */
[----:B------:R-:W-:Y:S02]  /*58b0*/  IMAD.MOV R12, RZ, RZ, -R12 ;  /* 0x000000ffff0c7224 */ /* 0x000fe400078e0a0c */
[----:B------:R-:W-:Y:S02]  /*58c0*/  @!P3 IMAD.IADD R170, R170, 0x1, -R7 ;  /* 0x00000001aaaab824 */ /* 0x000fe400078e0a07 */
[----:B------:R-:W-:Y:S01]  /*58d0*/  @!P1 IMAD.MOV R160, RZ, RZ, -R160 ;  /* 0x000000ffffa09224 */ /* 0x000fe200078e0aa0 */
[C---:B------:R-:W-:Y:S01]  /*58e0*/  ISETP.GT.U32.AND P1, PT, R7.reuse, R166, PT ;  /* 0x000000a60700720c */ /* 0x040fe20003f24070 */
[C---:B------:R-:W-:Y:S01]  /*58f0*/  IMAD R172, R7.reuse, R12, R172 ;  /* 0x0000000c07ac7224 */ /* 0x040fe200078e02ac */
[----:B------:R-:W-:Y:S01]  /*5900*/  ISETP.GT.U32.AND P3, PT, R7, R170, PT ;  /* 0x000000aa0700720c */ /* 0x000fe20003f64070 */
[----:B------:R-:W-:Y:S02]  /*5910*/  IMAD.HI.U32 R12, R2, R174, RZ ;  /* 0x000000ae020c7227 */ /* 0x000fe400078e00ff */
[----:B------:R-:W-:-:S02]  /*5920*/  @!P6 IADD3 R164, R164, -R7, RZ ;  /* 0x80000007a4a4e210 */ /* 0x000fc40007ffe0ff */
[----:B------:R-:W-:Y:S01]  /*5930*/  @!P0 IADD3 R168, R168, -R7, RZ ;  /* 0x80000007a8a88210 */ /* 0x000fe20007ffe0ff */
[----:B------:R-:W-:Y:S01]  /*5940*/  IMAD.MOV R13, RZ, RZ, -R13 ;  /* 0x000000ffff0d7224 */ /* 0x000fe200078e0a0d */
[----:B------:R-:W-:Y:S02]  /*5950*/  IADD3 R12, -R12, RZ, RZ ;  /* 0x000000ff0c0c7210 */ /* 0x000fe40007ffe1ff */
[C---:B------:R-:W-:Y:S01]  /*5960*/  ISETP.GT.U32.AND P0, PT, R7.reuse, R168, PT ;  /* 0x000000a80700720c */ /* 0x040fe20003f04070 */
[C---:B------:R-:W-:Y:S01]  /*5970*/  IMAD R176, R7.reuse, R13, R176 ;  /* 0x0000000d07b07224 */ /* 0x040fe200078e02b0 */
[----:B------:R-:W-:Y:S01]  /*5980*/  @!P1 IADD3 R166, R166, -R7, RZ ;  /* 0x80000007a6a69210 */ /* 0x000fe20007ffe0ff */
[C---:B------:R-:W-:Y:S01]  /*5990*/  IMAD R174, R7.reuse, R12, R174 ;  /* 0x0000000c07ae7224 */ /* 0x040fe200078e02ae */
[C---:B------:R-:W-:Y:S01]  /*59a0*/  ISETP.GT.U32.AND P6, PT, R7.reuse, R164, PT ;  /* 0x000000a40700720c */ /* 0x040fe20003fc4070 */
[----:B------:R-:W-:Y:S01]  /*59b0*/  @!P3 IMAD.IADD R170, R170, 0x1, -R7 ;  /* 0x00000001aaaab824 */ /* 0x000fe200078e0a07 */
[----:B------:R-:W-:Y:S01]  /*59c0*/  ISETP.GT.U32.AND P1, PT, R7, R166, PT ;  /* 0x000000a60700720c */ /* 0x000fe20003f24070 */
[----:B------:R-:W-:Y:S01]  /*59d0*/  VIADD R12, R3, 0x70 ;  /* 0x00000070030c7836 */ /* 0x000fe20000000000 */
[----:B------:R-:W-:-:S02]  /*59e0*/  ISETP.GT.U32.AND P3, PT, R7, R174, PT ;  /* 0x000000ae0700720c */ /* 0x000fc40003f64070 */
[----:B------:R-:W-:Y:S02]  /*59f0*/  IADD3 R13, R3, 0x71, RZ ;  /* 0x00000071030d7810 */ /* 0x000fe40007ffe0ff */
[----:B------:R-:W-:Y:S01]  /*5a00*/  IABS R178, R12 ;  /* 0x0000000c00b27213 */ /* 0x000fe20000000000 */
[--C-:B------:R-:W-:Y:S01]  /*5a10*/  @!P0 IMAD.IADD R168, R168, 0x1, -R7.reuse ;  /* 0x00000001a8a88824 */ /* 0x100fe200078e0a07 */
[----:B------:R-:W-:Y:S02]  /*5a20*/  IABS R180, R13 ;  /* 0x0000000d00b47213 */ /* 0x000fe40000000000 */
[----:B------:R-:W-:Y:S01]  /*5a30*/  ISETP.GE.AND P0, PT, R27, RZ, PT ;  /* 0x000000ff1b00720c */ /* 0x000fe20003f06270 */
[----:B------:R-:W-:Y:S01]  /*5a40*/  @!P5 IMAD.MOV R168, RZ, RZ, -R168 ;  /* 0x000000ffffa8d224 */ /* 0x000fe200078e0aa8 */
[----:B------:R-:W-:Y:S01]  /*5a50*/  ISETP.GE.AND P5, PT, R12, RZ, PT ;  /* 0x000000ff0c00720c */ /* 0x000fe20003fa6270 */
[----:B------:R-:W-:Y:S01]  /*5a60*/  @!P1 IMAD.IADD R166, R166, 0x1, -R7 ;  /* 0x00000001a6a69824 */ /* 0x000fe200078e0a07 */
[----:B------:R-:W-:Y:S01]  /*5a70*/  ISETP.GT.U32.AND P1, PT, R7, R172, PT ;  /* 0x000000ac0700720c */ /* 0x000fe20003f24070 */
[----:B------:R-:W-:Y:S01]  /*5a80*/  IMAD.HI.U32 R12, R2, R178, RZ ;  /* 0x000000b2020c7227 */ /* 0x000fe200078e00ff */
[----:B------:R-:W-:-:S02]  /*5a90*/  @!P3 IADD3 R174, R174, -R7, RZ ;  /* 0x80000007aeaeb210 */ /* 0x000fc40007ffe0ff */
[----:B------:R-:W-:Y:S01]  /*5aa0*/  @!P4 IADD3 R166, -R166, RZ, RZ ;  /* 0x000000ffa6a6c210 */ /* 0x000fe20007ffe1ff */
[----:B------:R-:W-:Y:S01]  /*5ab0*/  @!P6 IMAD.IADD R164, R164, 0x1, -R7 ;  /* 0x00000001a4a4e824 */ /* 0x000fe200078e0a07 */
[----:B------:R-:W-:Y:S02]  /*5ac0*/  ISETP.GT.U32.AND P3, PT, R7, R174, PT ;  /* 0x000000ae0700720c */ /* 0x000fe40003f64070 */
[----:B------:R-:W-:Y:S02]  /*5ad0*/  ISETP.GE.AND P4, PT, R26, RZ, PT ;  /* 0x000000ff1a00720c */ /* 0x000fe40003f86270 */
[----:B------:R-:W-:Y:S02]  /*5ae0*/  IADD3 R12, -R12, RZ, RZ ;  /* 0x000000ff0c0c7210 */ /* 0x000fe40007ffe1ff */
[----:B------:R-:W-:Y:S02]  /*5af0*/  ISETP.GE.AND P6, PT, R25, RZ, PT ;  /* 0x000000ff1900720c */ /* 0x000fe40003fc6270 */
[----:B------:R-:W-:Y:S01]  /*5b00*/  @!P2 IADD3 R164, -R164, RZ, RZ ;  /* 0x000000ffa4a4a210 */ /* 0x000fe20007ffe1ff */
[----:B------:R-:W-:Y:S01]  /*5b10*/  IMAD R178, R7, R12, R178 ;  /* 0x0000000c07b27224 */ /* 0x000fe200078e02b2 */
[----:B------:R-:W-:Y:S01]  /*5b20*/  ISETP.GE.AND P2, PT, R24, RZ, PT ;  /* 0x000000ff1800720c */ /* 0x000fe20003f46270 */
[C---:B------:R-:W-:Y:S01]  /*5b30*/  VIADD R24, R3.reuse, 0x72 ;  /* 0x0000007203187836 */ /* 0x040fe20000000000 */
[----:B------:R-:W-:-:S02]  /*5b40*/  IADD3 R25, R3, 0x73, RZ ;  /* 0x0000007303197810 */ /* 0x000fc40007ffe0ff */
[----:B------:R-:W-:Y:S02]  /*5b50*/  @!P3 IADD3 R174, R174, -R7, RZ ;  /* 0x80000007aeaeb210 */ /* 0x000fe40007ffe0ff */
[C---:B------:R-:W-:Y:S02]  /*5b60*/  ISETP.GT.U32.AND P3, PT, R7.reuse, R176, PT ;  /* 0x000000b00700720c */ /* 0x040fe40003f64070 */
[----:B------:R-:W-:Y:S02]  /*5b70*/  @!P4 IADD3 R174, -R174, RZ, RZ ;  /* 0x000000ffaeaec210 */ /* 0x000fe40007ffe1ff */
[----:B------:R-:W-:Y:S02]  /*5b80*/  ISETP.GT.U32.AND P4, PT, R7, R178, PT ;  /* 0x000000b20700720c */ /* 0x000fe40003f84070 */
[----:B------:R-:W-:Y:S02]  /*5b90*/  @!P6 IADD3 R170, -R170, RZ, RZ ;  /* 0x000000ffaaaae210 */ /* 0x000fe40007ffe1ff */
[----:B------:R-:W-:Y:S01]  /*5ba0*/  ISETP.GE.AND P6, PT, R13, RZ, PT ;  /* 0x000000ff0d00720c */ /* 0x000fe20003fc6270 */
[----:B------:R-:W-:Y:S01]  /*5bb0*/  IMAD.HI.U32 R13, R2, R180, RZ ;  /* 0x000000b4020d7227 */ /* 0x000fe200078e00ff */
[----:B------:R-:W-:-:S02]  /*5bc0*/  IABS R192, R24 ;  /* 0x0000001800c07213 */ /* 0x000fc40000000000 */
[----:B------:R-:W-:Y:S01]  /*5bd0*/  IABS R194, R25 ;  /* 0x0000001900c27213 */ /* 0x000fe20000000000 */
[----:B------:R-:W-:Y:S01]  /*5be0*/  IMAD.MOV R13, RZ, RZ, -R13 ;  /* 0x000000ffff0d7224 */ /* 0x000fe200078e0a0d */
[-C--:B------:R-:W-:Y:S01]  /*5bf0*/  @!P3 IADD3 R176, R176, -R7.reuse, RZ ;  /* 0x80000007b0b0b210 */ /* 0x080fe20007ffe0ff */
[----:B------:R-:W-:Y:S01]  /*5c00*/  IMAD.HI.U32 R12, R2, R192, RZ ;  /* 0x000000c0020c7227 */ /* 0x000fe200078e00ff */
[----:B------:R-:W-:Y:S02]  /*5c10*/  @!P1 IADD3 R172, R172, -R7, RZ ;  /* 0x80000007acac9210 */ /* 0x000fe40007ffe0ff */
[C---:B------:R-:W-:Y:S01]  /*5c20*/  ISETP.GT.U32.AND P3, PT, R7.reuse, R176, PT ;  /* 0x000000b00700720c */ /* 0x040fe20003f64070 */
[----:B------:R-:W-:Y:S01]  /*5c30*/  @!P4 IMAD.IADD R178, R178, 0x1, -R7 ;  /* 0x00000001b2b2c824 */ /* 0x000fe200078e0a07 */
[C---:B------:R-:W-:Y:S01]  /*5c40*/  ISETP.GT.U32.AND P1, PT, R7.reuse, R172, PT ;  /* 0x000000ac0700720c */ /* 0x040fe20003f24070 */
[C---:B------:R-:W-:Y:S01]  /*5c50*/  IMAD R180, R7.reuse, R13, R180 ;  /* 0x0000000d07b47224 */ /* 0x040fe200078e02b4 */
[----:B------:R-:W-:Y:S01]  /*5c60*/  IABS R26, R99 ;  /* 0x00000063001a7213 */ /* 0x000fe20000000000 */
[----:B------:R-:W-:Y:S01]  /*5c70*/  IMAD.MOV R12, RZ, RZ, -R12 ;  /* 0x000000ffff0c7224 */ /* 0x000fe200078e0a0c */
[----:B------:R-:W-:Y:S01]  /*5c80*/  ISETP.GT.U32.AND P4, PT, R7, R178, PT ;  /* 0x000000b20700720c */ /* 0x000fe20003f84070 */
[----:B------:R-:W-:-:S04]  /*5c90*/  IMAD.HI.U32 R13, R2, R194, RZ ;  /* 0x000000c2020d7227 */ /* 0x000fc800078e00ff */
[----:B------:R-:W-:Y:S01]  /*5ca0*/  IMAD R192, R7, R12, R192 ;  /* 0x0000000c07c07224 */ /* 0x000fe200078e02c0 */
[----:B------:R-:W-:Y:S01]  /*5cb0*/  IADD3 R13, -R13, RZ, RZ ;  /* 0x000000ff0d0d7210 */ /* 0x000fe20007ffe1ff */
[----:B------:R-:W-:Y:S01]  /*5cc0*/  IMAD.HI.U32 R12, R2, R198, RZ ;  /* 0x000000c6020c7227 */ /* 0x000fe200078e00ff */
[----:B------:R-:W-:Y:S02]  /*5cd0*/  @!P3 IADD3 R176, R176, -R7, RZ ;  /* 0x80000007b0b0b210 */ /* 0x000fe40007ffe0ff */
[C---:B------:R-:W-:Y:S01]  /*5ce0*/  ISETP.GT.U32.AND P3, PT, R7.reuse, R180, PT ;  /* 0x000000b40700720c */ /* 0x040fe20003f64070 */
[C---:B------:R-:W-:Y:S02]  /*5cf0*/  IMAD R194, R7.reuse, R13, R194 ;  /* 0x0000000d07c27224 */ /* 0x040fe400078e02c2 */
[----:B------:R-:W-:Y:S01]  /*5d00*/  @!P4 IADD3 R178, R178, -R7, RZ ;  /* 0x80000007b2b2c210 */ /* 0x000fe20007ffe0ff */
[----:B------:R-:W-:Y:S01]  /*5d10*/  @!P1 IMAD.IADD R172, R172, 0x1, -R7 ;  /* 0x00000001acac9824 */ /* 0x000fe200078e0a07 */
[----:B------:R-:W-:Y:S01]  /*5d20*/  ISETP.GT.U32.AND P4, PT, R7, R192, PT ;  /* 0x000000c00700720c */ /* 0x000fe20003f84070 */
[----:B------:R-:W-:Y:S01]  /*5d30*/  @!P0 IMAD.MOV R176, RZ, RZ, -R176 ;  /* 0x000000ffffb08224 */ /* 0x000fe200078e0ab0 */
[----:B------:R-:W-:Y:S01]  /*5d40*/  ISETP.GE.AND P1, PT, R24, RZ, PT ;  /* 0x000000ff1800720c */ /* 0x000fe20003f26270 */
[----:B------:R-:W-:Y:S01]  /*5d50*/  @!P2 IMAD.MOV R172, RZ, RZ, -R172 ;  /* 0x000000ffffaca224 */ /* 0x000fe200078e0aac */
[----:B------:R-:W-:Y:S01]  /*5d60*/  ISETP.GE.AND P2, PT, R25, RZ, PT ;  /* 0x000000ff1900720c */ /* 0x000fe20003f46270 */
[----:B------:R-:W-:-:S02]  /*5d70*/  IMAD.MOV R25, RZ, RZ, -R12 ;  /* 0x000000ffff197224 */ /* 0x000fc400078e0a0c */
[----:B------:R-:W-:-:S04]  /*5d80*/  IMAD.HI.U32 R24, R2, R196, RZ ;  /* 0x000000c402187227 */ /* 0x000fc800078e00ff */
[----:B------:R-:W-:Y:S01]  /*5d90*/  @!P3 IMAD.IADD R180, R180, 0x1, -R7 ;  /* 0x00000001b4b4b824 */ /* 0x000fe200078e0a07 */
[C---:B------:R-:W-:Y:S01]  /*5da0*/  ISETP.GT.U32.AND P3, PT, R7.reuse, R194, PT ;  /* 0x000000c20700720c */ /* 0x040fe20003f64070 */
[C---:B------:R-:W-:Y:S01]  /*5db0*/  IMAD R198, R7.reuse, R25, R198 ;  /* 0x0000001907c67224 */ /* 0x040fe200078e02c6 */
[----:B------:R-:W-:Y:S01]  /*5dc0*/  @!P4 IADD3 R192, R192, -R7, RZ ;  /* 0x80000007c0c0c210 */ /* 0x000fe20007ffe0ff */
[----:B------:R-:W-:Y:S01]  /*5dd0*/  IMAD.MOV R24, RZ, RZ, -R24 ;  /* 0x000000ffff187224 */ /* 0x000fe200078e0a18 */
[C---:B------:R-:W-:Y:S01]  /*5de0*/  ISETP.GT.U32.AND P4, PT, R7.reuse, R180, PT ;  /* 0x000000b40700720c */ /* 0x040fe20003f84070 */
[----:B------:R-:W-:Y:S01]  /*5df0*/  IMAD.HI.U32 R13, R2, R26, RZ ;  /* 0x0000001a020d7227 */ /* 0x000fe200078e00ff */
[----:B------:R-:W-:-:S03]  /*5e00*/  ISETP.GT.U32.AND P0, PT, R7, R192, PT ;  /* 0x000000c00700720c */ /* 0x000fc60003f04070 */
[----:B------:R-:W-:Y:S01]  /*5e10*/  IMAD R196, R7, R24, R196 ;  /* 0x0000001807c47224 */ /* 0x000fe200078e02c4 */
[----:B------:R-:W-:Y:S01]  /*5e20*/  IADD3 R27, -R13, RZ, RZ ;  /* 0x000000ff0d1b7210 */ /* 0x000fe20007ffe1ff */
[----:B------:R-:W-:-:S04]  /*5e30*/  IMAD.HI.U32 R24, R2, R200, RZ ;  /* 0x000000c802187227 */ /* 0x000fc800078e00ff */
[--C-:B------:R-:W-:Y:S02]  /*5e40*/  @!P3 IMAD.IADD R194, R194, 0x1, -R7.reuse ;  /* 0x00000001c2c2b824 */ /* 0x100fe400078e0a07 */
[----:B------:R-:W-:Y:S01]  /*5e50*/  IMAD.HI.U32 R12, R2, R29, RZ ;  /* 0x0000001d020c7227 */ /* 0x000fe200078e00ff */
[----:B------:R-:W-:Y:S02]  /*5e60*/  @!P4 IADD3 R180, R180, -R7, RZ ;  /* 0x80000007b4b4c210 */ /* 0x000fe40007ffe0ff */
[C---:B------:R-:W-:Y:S01]  /*5e70*/  ISETP.GT.U32.AND P3, PT, R7.reuse, R194, PT ;  /* 0x000000c20700720c */ /* 0x040fe20003f64070 */
[----:B------:R-:W-:Y:S01]  /*5e80*/  @!P0 IMAD.IADD R192, R192, 0x1, -R7 ;  /* 0x00000001c0c08824 */ /* 0x000fe200078e0a07 */
[C---:B------:R-:W-:Y:S01]  /*5e90*/  ISETP.GT.U32.AND P0, PT, R7.reuse, R198, PT ;  /* 0x000000c60700720c */ /* 0x040fe20003f04070 */
[----:B------:R-:W-:Y:S01]  /*5ea0*/  IMAD.MOV R28, RZ, RZ, -R24 ;  /* 0x000000ffff1c7224 */ /* 0x000fe200078e0a18 */
[C---:B------:R-:W-:Y:S01]  /*5eb0*/  ISETP.GT.U32.AND P4, PT, R7.reuse, R196, PT ;  /* 0x000000c40700720c */ /* 0x040fe20003f84070 */
[----:B------:R-:W-:Y:S01]  /*5ec0*/  IMAD.MOV R12, RZ, RZ, -R12 ;  /* 0x000000ffff0c7224 */ /* 0x000fe200078e0a0c */
[----:B------:R-:W-:Y:S01]  /*5ed0*/  @!P6 IADD3 R180, -R180, RZ, RZ ;  /* 0x000000ffb4b4e210 */ /* 0x000fe20007ffe1ff */
[----:B------:R-:W-:Y:S01]  /*5ee0*/  IMAD R24, R7, R27, R26 ;  /* 0x0000001b07187224 */ /* 0x000fe200078e021a */
[----:B------:R-:W-:Y:S01]  /*5ef0*/  IADD3 R27, R3, 0x7a, RZ ;  /* 0x0000007a031b7810 */ /* 0x000fe20007ffe0ff */
[C---:B------:R-:W-:Y:S01]  /*5f00*/  IMAD R26, R7.reuse, R12, R29 ;  /* 0x0000000c071a7224 */ /* 0x040fe200078e021d */
[----:B------:R-:W-:Y:S01]  /*5f10*/  @!P1 IADD3 R192, -R192, RZ, RZ ;  /* 0x000000ffc0c09210 */ /* 0x000fe20007ffe1ff */
[C---:B------:R-:W-:Y:S01]  /*5f20*/  IMAD R200, R7.reuse, R28, R200 ;  /* 0x0000001c07c87224 */ /* 0x040fe200078e02c8 */
[----:B------:R-:W-:Y:S01]  /*5f30*/  IABS R186, R27 ;  /* 0x0000001b00ba7213 */ /* 0x000fe20000000000 */
[--C-:B------:R-:W-:Y:S01]  /*5f40*/  @!P3 IMAD.IADD R194, R194, 0x1, -R7.reuse ;  /* 0x00000001c2c2b824 */ /* 0x100fe200078e0a07 */
[C---:B------:R-:W-:Y:S01]  /*5f50*/  ISETP.GT.U32.AND P3, PT, R7.reuse, R24, PT ;  /* 0x000000180700720c */ /* 0x040fe20003f64070 */
[----:B------:R-:W-:Y:S01]  /*5f60*/  @!P0 IMAD.IADD R198, R198, 0x1, -R7 ;  /* 0x00000001c6c68824 */ /* 0x000fe200078e0a07 */
[----:B------:R-:W-:Y:S01]  /*5f70*/  ISETP.GT.U32.AND P0, PT, R7, R26, PT ;  /* 0x0000001a0700720c */ /* 0x000fe20003f04070 */
[----:B------:R-:W-:Y:S01]  /*5f80*/  IMAD.HI.U32 R13, R2, R204, RZ ;  /* 0x000000cc020d7227 */ /* 0x000fe200078e00ff */
[----:B------:R-:W-:-:S02]  /*5f90*/  @!P4 IADD3 R196, R196, -R7, RZ ;  /* 0x80000007c4c4c210 */ /* 0x000fc40007ffe0ff */
[----:B------:R-:W-:Y:S01]  /*5fa0*/  ISETP.GT.U32.AND P4, PT, R7, R200, PT ;  /* 0x000000c80700720c */ /* 0x000fe20003f84070 */
[----:B------:R-:W-:Y:S01]  /*5fb0*/  VIADD R28, R3, 0x7b ;  /* 0x0000007b031c7836 */ /* 0x000fe20000000000 */
[----:B------:R-:W-:Y:S01]  /*5fc0*/  IADD3 R13, -R13, RZ, RZ ;  /* 0x000000ff0d0d7210 */ /* 0x000fe20007ffe1ff */
[----:B------:R-:W-:-:S03]  /*5fd0*/  IMAD.HI.U32 R12, R2, R186, RZ ;  /* 0x000000ba020c7227 */ /* 0x000fc600078e00ff */
[----:B------:R-:W-:Y:S01]  /*5fe0*/  IABS R184, R28 ;  /* 0x0000001c00b87213 */ /* 0x000fe20000000000 */
[C---:B------:R-:W-:Y:S01]  /*5ff0*/  IMAD R204, R7.reuse, R13, R204 ;  /* 0x0000000d07cc7224 */ /* 0x040fe200078e02cc */
[-C--:B------:R-:W-:Y:S01]  /*6000*/  @!P3 IADD3 R24, R24, -R7.reuse, RZ ;  /* 0x800000071818b210 */ /* 0x080fe20007ffe0ff */
[----:B------:R-:W-:Y:S01]  /*6010*/  IMAD.HI.U32 R25, R2, R182, RZ ;  /* 0x000000b602197227 */ /* 0x000fe200078e00ff */
[C---:B------:R-:W-:Y:S02]  /*6020*/  ISETP.GT.U32.AND P3, PT, R7.reuse, R196, PT ;  /* 0x000000c40700720c */ /* 0x040fe40003f64070 */
[-C--:B------:R-:W-:Y:S01]  /*6030*/  @!P0 IADD3 R26, R26, -R7.reuse, RZ ;  /* 0x800000071a1a8210 */ /* 0x080fe20007ffe0ff */
[----:B------:R-:W-:Y:S01]  /*6040*/  IMAD.HI.U32 R13, R2, R184, RZ ;  /* 0x000000b8020d7227 */ /* 0x000fe200078e00ff */
[----:B------:R-:W-:Y:S02]  /*6050*/  ISETP.GT.U32.AND P0, PT, R7, R24, PT ;  /* 0x000000180700720c */ /* 0x000fe40003f04070 */
[----:B------:R-:W-:Y:S01]  /*6060*/  IADD3 R12, -R12, RZ, RZ ;  /* 0x000000ff0c0c7210 */ /* 0x000fe20007ffe1ff */
[----:B------:R-:W-:Y:S01]  /*6070*/  IMAD.MOV R13, RZ, RZ, -R13 ;  /* 0x000000ffff0d7224 */ /* 0x000fe200078e0a0d */
[----:B------:R-:W-:Y:S01]  /*6080*/  IADD3 R25, -R25, RZ, RZ ;  /* 0x000000ff19197210 */ /* 0x000fe20007ffe1ff */
[----:B------:R-:W-:Y:S01]  /*6090*/  @!P4 IMAD.IADD R200, R200, 0x1, -R7 ;  /* 0x00000001c8c8c824 */ /* 0x000fe200078e0a07 */
[C---:B------:R-:W-:Y:S01]  /*60a0*/  ISETP.GT.U32.AND P4, PT, R7.reuse, R198, PT ;  /* 0x000000c60700720c */ /* 0x040fe20003f84070 */
[C---:B------:R-:W-:Y:S01]  /*60b0*/  IMAD R186, R7.reuse, R12, R186 ;  /* 0x0000000c07ba7224 */ /* 0x040fe200078e02ba */
[----:B------:R-:W-:Y:S01]  /*60c0*/  ISETP.GT.U32.AND P6, PT, R7, R26, PT ;  /* 0x0000001a0700720c */ /* 0x000fe20003fc4070 */
[----:B------:R-:W-:Y:S01]  /*60d0*/  IMAD.HI.U32 R12, R2, R188, RZ ;  /* 0x000000bc020c7227 */ /* 0x000fe200078e00ff */
[----:B------:R-:W-:-:S02]  /*60e0*/  @!P3 IADD3 R196, R196, -R7, RZ ;  /* 0x80000007c4c4b210 */ /* 0x000fc40007ffe0ff */
[C---:B------:R-:W-:Y:S01]  /*60f0*/  ISETP.GT.U32.AND P3, PT, R7.reuse, R204, PT ;  /* 0x000000cc0700720c */ /* 0x040fe20003f64070 */
[C---:B------:R-:W-:Y:S02]  /*6100*/  IMAD R184, R7.reuse, R13, R184 ;  /* 0x0000000d07b87224 */ /* 0x040fe400078e02b8 */
[----:B------:R-:W-:Y:S01]  /*6110*/  @!P5 IMAD.MOV R178, RZ, RZ, -R178 ;  /* 0x000000ffffb2d224 */ /* 0x000fe200078e0ab2 */
[----:B------:R-:W-:Y:S01]  /*6120*/  ISETP.GT.U32.AND P5, PT, R7, R200, PT ;  /* 0x000000c80700720c */ /* 0x000fe20003fa4070 */
[----:B------:R-:W-:Y:S02]  /*6130*/  IMAD.MOV R13, RZ, RZ, -R12 ;  /* 0x000000ffff0d7224 */ /* 0x000fe400078e0a0c */
[----:B------:R-:W-:-:S04]  /*6140*/  IMAD.HI.U32 R12, R2, R190, RZ ;  /* 0x000000be020c7227 */ /* 0x000fc800078e00ff */
[--C-:B------:R-:W-:Y:S01]  /*6150*/  @!P0 IMAD.IADD R24, R24, 0x1, -R7.reuse ;  /* 0x0000000118188824 */ /* 0x100fe200078e0a07 */
[C---:B------:R-:W-:Y:S01]  /*6160*/  ISETP.GT.U32.AND P0, PT, R7.reuse, R184, PT ;  /* 0x000000b80700720c */ /* 0x040fe20003f04070 */
[C---:B------:R-:W-:Y:S01]  /*6170*/  IMAD R182, R7.reuse, R25, R182 ;  /* 0x0000001907b67224 */ /* 0x040fe200078e02b6 */
[----:B------:R-:W-:Y:S01]  /*6180*/  IADD3 R12, -R12, RZ, RZ ;  /* 0x000000ff0c0c7210 */ /* 0x000fe20007ffe1ff */
[C---:B------:R-:W-:Y:S01]  /*6190*/  IMAD R188, R7.reuse, R13, R188 ;  /* 0x0000000d07bc7224 */ /* 0x040fe200078e02bc */
[-C--:B------:R-:W-:Y:S01]  /*61a0*/  @!P3 IADD3 R204, R204, -R7.reuse, RZ ;  /* 0x80000007ccccb210 */ /* 0x080fe20007ffe0ff */
[----:B------:R-:W-:Y:S01]  /*61b0*/  @!P4 IMAD.IADD R198, R198, 0x1, -R7 ;  /* 0x00000001c6c6c824 */ /* 0x000fe200078e0a07 */
[C---:B------:R-:W-:Y:S01]  /*61c0*/  ISETP.GT.U32.AND P4, PT, R7.reuse, R186, PT ;  /* 0x000000ba0700720c */ /* 0x040fe20003f84070 */
[C---:B------:R-:W-:Y:S01]  /*61d0*/  IMAD R190, R7.reuse, R12, R190 ;  /* 0x0000000c07be7224 */ /* 0x040fe200078e02be */
[----:B------:R-:W-:Y:S01]  /*61e0*/  @!P5 IADD3 R200, R200, -R7, RZ ;  /* 0x80000007c8c8d210 */ /* 0x000fe20007ffe0ff */
[----:B------:R-:W2:Y:S01]  /*61f0*/  LDC.64 R12, c[0x0][0x238] ;  /* 0x00008e00ff0c7b82 */ /* 0x000ea20000000a00 */
[C---:B------:R-:W-:Y:S01]  /*6200*/  ISETP.GT.U32.AND P5, PT, R7.reuse, R182, PT ;  /* 0x000000b60700720c */ /* 0x040fe20003fa4070 */
[----:B------:R-:W-:Y:S01]  /*6210*/  IMAD.HI.U32 R2, R2, R202, RZ ;  /* 0x000000ca02027227 */ /* 0x000fe200078e00ff */
[----:B------:R-:W-:-:S02]  /*6220*/  ISETP.GT.U32.AND P3, PT, R7, R188, PT ;  /* 0x000000bc0700720c */ /* 0x000fc40003f64070 */
[----:B------:R-:W-:Y:S01]  /*6230*/  @!P0 IADD3 R184, R184, -R7, RZ ;  /* 0x80000007b8b88210 */ /* 0x000fe20007ffe0ff */
[----:B------:R-:W-:Y:S01]  /*6240*/  @!P2 IMAD.MOV R194, RZ, RZ, -R194 ;  /* 0x000000ffffc2a224 */ /* 0x000fe200078e0ac2 */
[----:B------:R-:W-:Y:S01]  /*6250*/  ISETP.GT.U32.AND P0, PT, R7, R190, PT ;  /* 0x000000be0700720c */ /* 0x000fe20003f04070 */
[--C-:B------:R-:W-:Y:S01]  /*6260*/  @!P6 IMAD.IADD R26, R26, 0x1, -R7.reuse ;  /* 0x000000011a1ae824 */ /* 0x100fe200078e0a07 */
[----:B------:R-:W-:Y:S01]  /*6270*/  IADD3 R2, -R2, RZ, RZ ;  /* 0x000000ff02027210 */ /* 0x000fe20007ffe1ff */
[--C-:B------:R-:W-:Y:S01]  /*6280*/  @!P4 IMAD.IADD R186, R186, 0x1, -R7.reuse ;  /* 0x00000001babac824 */ /* 0x100fe200078e0a07 */
[----:B------:R-:W-:Y:S02]  /*6290*/  ISETP.GE.AND P4, PT, R97, RZ, PT ;  /* 0x000000ff6100720c */ /* 0x000fe40003f86270 */
[----:B------:R-:W-:Y:S01]  /*62a0*/  ISETP.GE.AND P6, PT, R30, RZ, PT ;  /* 0x000000ff1e00720c */ /* 0x000fe20003fc6270 */
[--C-:B------:R-:W-:Y:S01]  /*62b0*/  @!P5 IMAD.IADD R182, R182, 0x1, -R7.reuse ;  /* 0x00000001b6b6d824 */ /* 0x100fe200078e0a07 */
[C---:B------:R-:W-:Y:S01]  /*62c0*/  ISETP.GT.U32.AND P2, PT, R7.reuse, R186, PT ;  /* 0x000000ba0700720c */ /* 0x040fe20003f44070 */
[----:B------:R-:W-:Y:S01]  /*62d0*/  @!P3 IMAD.IADD R188, R188, 0x1, -R7 ;  /* 0x00000001bcbcb824 */ /* 0x000fe200078e0a07 */
[C---:B------:R-:W-:Y:S01]  /*62e0*/  ISETP.GT.U32.AND P3, PT, R7.reuse, R184, PT ;  /* 0x000000b80700720c */ /* 0x040fe20003f64070 */
[C---:B------:R-:W-:Y:S01]  /*62f0*/  IMAD R202, R7.reuse, R2, R202 ;  /* 0x0000000207ca7224 */ /* 0x040fe200078e02ca */
[----:B------:R-:W-:-:S02]  /*6300*/  ISETP.GT.U32.AND P1, PT, R7, R204, PT ;  /* 0x000000cc0700720c */ /* 0x000fc40003f24070 */
[----:B------:R-:W-:Y:S02]  /*6310*/  @!P0 IADD3 R190, R190, -R7, RZ ;  /* 0x80000007bebe8210 */ /* 0x000fe40007ffe0ff */
[C---:B------:R-:W-:Y:S01]  /*6320*/  ISETP.GT.U32.AND P0, PT, R7.reuse, R182, PT ;  /* 0x000000b60700720c */ /* 0x040fe20003f04070 */
[----:B--2---:R-:W-:Y:S01]  /*6330*/  IMAD R13, R206, R13, RZ ;  /* 0x0000000dce0d7224 */ /* 0x004fe200078e02ff */
[----:B------:R-:W-:Y:S01]  /*6340*/  @!P4 IADD3 R198, -R198, RZ, RZ ;  /* 0x000000ffc6c6c210 */ /* 0x000fe20007ffe1ff */
[----:B------:R-:W-:Y:S01]  /*6350*/  @!P6 IMAD.MOV R196, RZ, RZ, -R196 ;  /* 0x000000ffffc4e224 */ /* 0x000fe200078e0ac4 */
[----:B------:R-:W-:Y:S02]  /*6360*/  ISETP.GT.U32.AND P4, PT, R7, R188, PT ;  /* 0x000000bc0700720c */ /* 0x000fe40003f84070 */
[----:B------:R-:W-:Y:S01]  /*6370*/  @!P2 IADD3 R186, R186, -R7, RZ ;  /* 0x80000007babaa210 */ /* 0x000fe20007ffe0ff */
[--C-:B------:R-:W-:Y:S01]  /*6380*/  @!P3 IMAD.IADD R184, R184, 0x1, -R7.reuse ;  /* 0x00000001b8b8b824 */ /* 0x100fe200078e0a07 */
[----:B------:R-:W-:Y:S01]  /*6390*/  ISETP.GE.AND P3, PT, R103, RZ, PT ;  /* 0x000000ff6700720c */ /* 0x000fe20003f66270 */
[----:B------:R-:W-:Y:S01]  /*63a0*/  @!P1 IMAD.IADD R204, R204, 0x1, -R7 ;  /* 0x00000001cccc9824 */ /* 0x000fe200078e0a07 */
[----:B------:R-:W-:-:S02]  /*63b0*/  ISETP.GT.U32.AND P2, PT, R7, R202, PT ;  /* 0x000000ca0700720c */ /* 0x000fc40003f44070 */
[----:B------:R-:W-:Y:S02]  /*63c0*/  ISETP.GE.AND P1, PT, R101, RZ, PT ;  /* 0x000000ff6500720c */ /* 0x000fe40003f26270 */
[-C--:B------:R-:W-:Y:S02]  /*63d0*/  @!P0 IADD3 R182, R182, -R7.reuse, RZ ;  /* 0x80000007b6b68210 */ /* 0x080fe40007ffe0ff */
[----:B------:R-:W-:Y:S01]  /*63e0*/  LEA R30, P0, R13, UR4, 0x2 ;  /* 0x000000040d1e7c11 */ /* 0x000fe2000f8010ff */
[----:B------:R-:W-:Y:S01]  /*63f0*/  ULDC UR4, c[0x0][0x234] ;  /* 0x00008d0000047ab9 */ /* 0x000fe20000000800 */
[----:B------:R-:W-:Y:S01]  /*6400*/  @!P4 IMAD.IADD R188, R188, 0x1, -R7 ;  /* 0x00000001bcbcc824 */ /* 0x000fe200078e0a07 */
[----:B------:R-:W-:Y:S01]  /*6410*/  ISETP.GE.AND P4, PT, R105, RZ, PT ;  /* 0x000000ff6900720c */ /* 0x000fe20003f86270 */
[----:B------:R-:W-:Y:S01]  /*6420*/  IMAD R21, R21, UR4, RZ ;  /* 0x0000000415157c24 */ /* 0x000fe2000f8e02ff */
[----:B------:R-:W-:Y:S01]  /*6430*/  LEA.HI.X.SX32 R2, R13, UR5, 0x2, P0 ;  /* 0x000000050d027c11 */ /* 0x000fe200080f16ff */
[----:B------:R-:W-:Y:S01]  /*6440*/  IMAD.MOV.U32 R13, RZ, RZ, R24 ;  /* 0x000000ffff0d7224 */ /* 0x000fe200078e0018 */
[----:B------:R-:W-:Y:S01]  /*6450*/  @!P2 IADD3 R202, R202, -R7, RZ ;  /* 0x80000007cacaa210 */ /* 0x000fe20007ffe0ff */
[----:B------:R-:W-:Y:S01]  /*6460*/  IMAD R24, R20, UR4, RZ ;  /* 0x0000000414187c24 */ /* 0x000fe2000f8e02ff */
[----:B------:R-:W-:Y:S01]  /*6470*/  MOV R20, R26 ;  /* 0x0000001a00147202 */ /* 0x000fe20000000f00 */
[----:B------:R-:W-:Y:S01]  /*6480*/  @!P1 IMAD.MOV R200, RZ, RZ, -R200 ;  /* 0x000000ffffc89224 */ /* 0x000fe200078e0ac8 */
[----:B------:R-:W-:Y:S01]  /*6490*/  ISETP.GT.U32.AND P2, PT, R7, R202, PT ;  /* 0x000000ca0700720c */ /* 0x000fe20003f44070 */
[----:B------:R-:W-:Y:S01]  /*64a0*/  IMAD R22, R22, UR4, RZ ;  /* 0x0000000416167c24 */ /* 0x000fe2000f8e02ff */
[----:B------:R-:W-:Y:S01]  /*64b0*/  @!P3 IADD3 R20, -R20, RZ, RZ ;  /* 0x000000ff1414b210 */ /* 0x000fe20007ffe1ff */
[----:B------:R-:W-:Y:S01]  /*64c0*/  IMAD R23, R23, UR4, RZ ;  /* 0x0000000417177c24 */ /* 0x000fe2000f8e02ff */
[----:B------:R-:W-:Y:S01]  /*64d0*/  LEA R126, P3, R21, UR6, 0x2 ;  /* 0x00000006157e7c11 */ /* 0x000fe2000f8610ff */
[----:B------:R-:W-:Y:S01]  /*64e0*/  ULDC UR5, c[0x0][0x240] ;  /* 0x0000900000057ab9 */ /* 0x000fe20000000800 */
[----:B------:R-:W-:Y:S01]  /*64f0*/  ISETP.GT.U32.AND P6, PT, R7, R190, PT ;  /* 0x000000be0700720c */ /* 0x000fe20003fc4070 */
[----:B------:R-:W-:Y:S01]  /*6500*/  ULDC UR4, c[0x0][0x240] ;  /* 0x0000900000047ab9 */ /* 0x000fe20000000800 */
[----:B------:R-:W-:Y:S01]  /*6510*/  LEA.HI.X.SX32 R127, R21, UR7, 0x2, P3 ;  /* 0x00000007157f7c11 */ /* 0x000fe200098f16ff */
[----:B------:R-:W-:Y:S01]  /*6520*/  IMAD.MOV.U32 R21, RZ, RZ, R204 ;  /* 0x000000ffff157224 */ /* 0x000fe200078e00cc */
[----:B------:R-:W-:-:S02]  /*6530*/  ISETP.GE.AND P5, PT, R99, RZ, PT ;  /* 0x000000ff6300720c */ /* 0x000fc40003fa6270 */
[----:B------:R-:W-:Y:S01]  /*6540*/  ISETP.GE.AND P0, PT, R28, RZ, PT ;  /* 0x000000ff1c00720c */ /* 0x000fe20003f06270 */
[----:B------:R-:W-:Y:S01]  /*6550*/  @!P4 IMAD.MOV R21, RZ, RZ, -R21 ;  /* 0x000000ffff15c224 */ /* 0x000fe200078e0a15 */
[----:B------:R-:W-:Y:S02]  /*6560*/  ISETP.GE.AND P4, PT, R3, RZ, PT ;  /* 0x000000ff0300720c */ /* 0x000fe40003f86270 */
[----:B------:R-:W-:Y:S02]  /*6570*/  LEA R28, P1, R24, UR6, 0x2 ;  /* 0x00000006181c7c11 */ /* 0x000fe4000f8210ff */
[----:B------:R-:W-:Y:S02]  /*6580*/  @!P2 IADD3 R202, R202, -R7, RZ ;  /* 0x80000007cacaa210 */ /* 0x000fe40007ffe0ff */
[----:B------:R-:W-:Y:S02]  /*6590*/  LEA.HI.X.SX32 R29, R24, UR7, 0x2, P1 ;  /* 0x00000007181d7c11 */ /* 0x000fe400088f16ff */
[----:B------:R-:W-:Y:S01]  /*65a0*/  LEA R26, P1, R22, UR6, 0x2 ;  /* 0x00000006161a7c11 */ /* 0x000fe2000f8210ff */
[----:B------:R-:W-:Y:S01]  /*65b0*/  @!P5 IMAD.MOV R13, RZ, RZ, -R13 ;  /* 0x000000ffff0dd224 */ /* 0x000fe200078e0a0d */
[----:B------:R-:W-:-:S02]  /*65c0*/  ISETP.NE.AND P2, PT, R5, RZ, PT ;  /* 0x000000ff0500720c */ /* 0x000fc40003f45270 */
[----:B------:R-:W-:Y:S02]  /*65d0*/  @!P6 IADD3 R190, R190, -R7, RZ ;  /* 0x80000007bebee210 */ /* 0x000fe40007ffe0ff */
[----:B------:R-:W-:Y:S02]  /*65e0*/  LOP3.LUT R5, RZ, R5, RZ, 0x33, !PT ;  /* 0x00000005ff057212 */ /* 0x000fe400078e33ff */
[----:B------:R-:W-:Y:S02]  /*65f0*/  @!P4 IADD3 R202, -R202, RZ, RZ ;  /* 0x000000ffcacac210 */ /* 0x000fe40007ffe1ff */
[----:B------:R-:W-:Y:S02]  /*6600*/  ISETP.GE.AND P6, PT, R27, RZ, PT ;  /* 0x000000ff1b00720c */ /* 0x000fe40003fc6270 */
[----:B------:R-:W-:Y:S02]  /*6610*/  LEA.HI.X.SX32 R27, R22, UR7, 0x2, P1 ;  /* 0x00000007161b7c11 */ /* 0x000fe400088f16ff */
[----:B------:R-:W-:-:S02]  /*6620*/  LEA R24, P5, R23, UR6, 0x2 ;  /* 0x0000000617187c11 */ /* 0x000fc4000f8a10ff */
[----:B------:R-:W-:Y:S02]  /*6630*/  ISETP.GE.AND P1, PT, R111, RZ, PT ;  /* 0x000000ff6f00720c */ /* 0x000fe40003f26270 */
[----:B------:R-:W-:Y:S02]  /*6640*/  SEL R237, R5, R202, !P2 ;  /* 0x000000ca05ed7207 */ /* 0x000fe40005000000 */
[----:B------:R-:W-:Y:S02]  /*6650*/  ISETP.GE.AND P3, PT, R107, RZ, PT ;  /* 0x000000ff6b00720c */ /* 0x000fe40003f66270 */
[----:B------:R-:W-:Y:S01]  /*6660*/  LEA.HI.X.SX32 R25, R23, UR7, 0x2, P5 ;  /* 0x0000000717197c11 */ /* 0x000fe2000a8f16ff */
[----:B------:R-:W-:Y:S01]  /*6670*/  IMAD R237, R237, UR24, RZ ;  /* 0x00000018eded7c24 */ /* 0x000fe2000f8e02ff */
[----:B------:R-:W-:Y:S01]  /*6680*/  SEL R235, R5, R4, !P2 ;  /* 0x0000000405eb7207 */ /* 0x000fe20005000000 */
[----:B------:R-:W-:Y:S01]  /*6690*/  @!P6 IMAD.MOV R186, RZ, RZ, -R186 ;  /* 0x000000ffffbae224 */ /* 0x000fe200078e0aba */
[----:B------:R-:W-:Y:S01]  /*66a0*/  ISETP.GE.AND P5, PT, R109, RZ, PT ;  /* 0x000000ff6d00720c */ /* 0x000fe20003fa6270 */
[----:B------:R-:W-:Y:S01]  /*66b0*/  ULDC.64 UR6, c[0x0][0x238] ;  /* 0x00008e0000067ab9 */ /* 0x000fe20000000a00 */
[----:B------:R-:W-:Y:S01]  /*66c0*/  SEL R233, R5, R14, !P2 ;  /* 0x0000000e05e97207 */ /* 0x000fe20005000000 */
[----:B------:R-:W-:Y:S01]  /*66d0*/  IMAD R235, R235, UR25, RZ ;  /* 0x00000019ebeb7c24 */ /* 0x000fe2000f8e02ff */
[C---:B------:R-:W-:Y:S01]  /*66e0*/  SEL R231, R5.reuse, R15, !P2 ;  /* 0x0000000f05e77207 */ /* 0x040fe20005000000 */
[----:B------:R-:W-:Y:S01]  /*66f0*/  @!P1 IMAD.MOV R190, RZ, RZ, -R190 ;  /* 0x000000ffffbe9224 */ /* 0x000fe200078e0abe */
[----:B------:R-:W-:Y:S01]  /*6700*/  SEL R225, R5, R18, !P2 ;  /* 0x0000001205e17207 */ /* 0x000fe20005000000 */
[----:B------:R-:W-:Y:S01]  /*6710*/  IMAD R233, R233, UR23, RZ ;  /* 0x00000017e9e97c24 */ /* 0x000fe2000f8e02ff */
[----:B------:R-:W-:Y:S01]  /*6720*/  SEL R229, R5, R16, !P2 ;  /* 0x0000001005e57207 */ /* 0x000fe20005000000 */
[----:B------:R-:W-:Y:S01]  /*6730*/  IMAD R231, R231, UR22, RZ ;  /* 0x00000016e7e77c24 */ /* 0x000fe2000f8e02ff */
[----:B------:R-:W-:Y:S01]  /*6740*/  @!P0 IADD3 R184, -R184, RZ, RZ ;  /* 0x000000ffb8b88210 */ /* 0x000fe20007ffe1ff */
[----:B------:R-:W-:Y:S01]  /*6750*/  IMAD R225, R225, UR20, RZ ;  /* 0x00000014e1e17c24 */ /* 0x000fe2000f8e02ff */
[----:B------:R-:W-:Y:S01]  /*6760*/  SEL R217, R5, R34, !P2 ;  /* 0x0000002205d97207 */ /* 0x000fe20005000000 */
[----:B------:R-:W-:Y:S01]  /*6770*/  IMAD R229, R229, UR21, RZ ;  /* 0x00000015e5e57c24 */ /* 0x000fe2000f8e02ff */
[-C--:B------:R-:W-:Y:S01]  /*6780*/  LEA R240, P0, R237, R30.reuse, 0x2 ;  /* 0x0000001eedf07211 */ /* 0x080fe200078010ff */
[----:B------:R-:W-:Y:S01]  /*6790*/  @!P3 IMAD.MOV R182, RZ, RZ, -R182 ;  /* 0x000000ffffb6b224 */ /* 0x000fe200078e0ab6 */
[----:B------:R-:W-:Y:S01]  /*67a0*/  SEL R227, R5, R17, !P2 ;  /* 0x0000001105e37207 */ /* 0x000fe20005000000 */
[----:B------:R-:W-:Y:S01]  /*67b0*/  IMAD R217, R217, UR16, RZ ;  /* 0x00000010d9d97c24 */ /* 0x000fe2000f8e02ff */
[----:B------:R-:W-:Y:S01]  /*67c0*/  LEA R248, P1, R235, R30, 0x2 ;  /* 0x0000001eebf87211 */ /* 0x000fe200078210ff */
[----:B------:R-:W-:Y:S01]  /*67d0*/  USHF.L.U32 UR10, UR6, 0x7, URZ ;  /* 0x00000007060a7899 */ /* 0x000fe2000800063f */
[----:B------:R-:W-:Y:S01]  /*67e0*/  SEL R223, R5, R19, !P2 ;  /* 0x0000001305df7207 */ /* 0x000fe20005000000 */
[----:B------:R-:W-:Y:S01]  /*67f0*/  IMAD R227, R227, UR19, RZ ;  /* 0x00000013e3e37c24 */ /* 0x000fe2000f8e02ff */
[----:B------:R-:W-:Y:S01]  /*6800*/  LEA.HI.X.SX32 R241, R237, R2, 0x2, P0 ;  /* 0x00000002edf17211 */ /* 0x000fe200000f16ff */
[----:B------:R-:W-:Y:S01]  /*6810*/  ULDC UR6, c[0x0][0x240] ;  /* 0x0000900000067ab9 */ /* 0x000fe20000000800 */
[----:B------:R-:W-:Y:S01]  /*6820*/  SEL R221, R5, R31, !P2 ;  /* 0x0000001f05dd7207 */ /* 0x000fe20005000000 */
[----:B------:R-:W-:Y:S01]  /*6830*/  IMAD R223, R223, UR18, RZ ;  /* 0x00000012dfdf7c24 */ /* 0x000fe2000f8e02ff */
[----:B------:R-:W-:Y:S01]  /*6840*/  SEL R219, R5, R32, !P2 ;  /* 0x0000002005db7207 */ /* 0x000fe20005000000 */
[----:B------:R-:W-:Y:S01]  /*6850*/  STL.64 [R1+0x7d8], R240 ;  /* 0x0007d8f001007387 */ /* 0x000fe20000100a00 */
[-C--:B------:R-:W-:Y:S01]  /*6860*/  LEA R238, P3, R233, R30.reuse, 0x2 ;  /* 0x0000001ee9ee7211 */ /* 0x080fe200078610ff */
[----:B------:R-:W-:Y:S01]  /*6870*/  IMAD R221, R221, UR17, RZ ;  /* 0x00000011dddd7c24 */ /* 0x000fe2000f8e02ff */
[-C--:B-1----:R-:W-:Y:S01]  /*6880*/  LEA R10, P4, R231, R30.reuse, 0x2 ;  /* 0x0000001ee70a7211 */ /* 0x082fe200078810ff */
[----:B------:R-:W-:Y:S01]  /*6890*/  IMAD R219, R219, UR15, RZ ;  /* 0x0000000fdbdb7c24 */ /* 0x000fe2000f8e02ff */
[----:B------:R-:W-:Y:S01]  /*68a0*/  LEA R246, P6, R225, R30, 0x2 ;  /* 0x0000001ee1f67211 */ /* 0x000fe200078c10ff */
[----:B------:R-:W-:Y:S01]  /*68b0*/  ULDC UR15, c[0x0][0x240] ;  /* 0x00009000000f7ab9 */ /* 0x000fe20000000800 */
[----:B------:R-:W-:Y:S01]  /*68c0*/  @!P5 IADD3 R188, -R188, RZ, RZ ;  /* 0x000000ffbcbcd210 */ /* 0x000fe20007ffe1ff */
[----:B------:R1:W-:Y:S01]  /*68d0*/  STL [R1+0x7f0], R10 ;  /* 0x0007f00a01007387 */ /* 0x0003e20000100800 */
[----:B------:R-:W-:Y:S01]  /*68e0*/  LEA.HI.X.SX32 R249, R235, R2, 0x2, P1 ;  /* 0x00000002ebf97211 */ /* 0x000fe200008f16ff */
[----:B------:R-:W-:Y:S01]  /*68f0*/  IMAD.MOV.U32 R232, RZ, RZ, R10 ;  /* 0x000000ffffe87224 */ /* 0x000fe200078e000a */
[----:B------:R-:W-:Y:S01]  /*6900*/  SEL R215, R5, R33, !P2 ;  /* 0x0000002105d77207 */ /* 0x000fe20005000000 */
[----:B------:R-:W-:Y:S01]  /*6910*/  STL [R1+0x808], R246 ;  /* 0x000808f601007387 */ /* 0x000fe20000100800 */
[----:B------:R-:W-:Y:S01]  /*6920*/  LEA R236, P5, R229, R30, 0x2 ;  /* 0x0000001ee5ec7211 */ /* 0x000fe200078a10ff */
[----:B------:R-:W-:Y:S01]  /*6930*/  IMAD.MOV.U32 R234, RZ, RZ, R246 ;  /* 0x000000ffffea7224 */ /* 0x000fe200078e00f6 */
[----:B------:R-:W-:Y:S01]  /*6940*/  SEL R213, R5, R38, !P2 ;  /* 0x0000002605d57207 */ /* 0x000fe20005000000 */
[----:B------:R2:W-:Y:S01]  /*6950*/  STL.64 [R1+0xe58], R248 ;  /* 0x000e58f801007387 */ /* 0x0005e20000100a00 */
[----:B------:R-:W-:Y:S01]  /*6960*/  LEA.HI.X.SX32 R239, R233, R2, 0x2, P3 ;  /* 0x00000002e9ef7211 */ /* 0x000fe200018f16ff */
[----:B------:R-:W-:Y:S01]  /*6970*/  IMAD R215, R215, UR14, RZ ;  /* 0x0000000ed7d77c24 */ /* 0x000fe2000f8e02ff */
[----:B------:R-:W-:Y:S01]  /*6980*/  SEL R209, R5, R37, !P2 ;  /* 0x0000002505d17207 */ /* 0x000fe20005000000 */
[----:B------:R-:W-:Y:S01]  /*6990*/  IMAD R213, R213, UR13, RZ ;  /* 0x0000000dd5d57c24 */ /* 0x000fe2000f8e02ff */
[----:B------:R-:W-:Y:S01]  /*69a0*/  MOV R233, R11 ;  /* 0x0000000b00e97202 */ /* 0x000fe20000000f00 */
[----:B------:R-:W-:Y:S01]  /*69b0*/  ULDC UR14, c[0x0][0x240] ;  /* 0x00009000000e7ab9 */ /* 0x000fe20000000800 */
[----:B------:R-:W-:Y:S01]  /*69c0*/  LEA R244, P3, R217, R30, 0x2 ;  /* 0x0000001ed9f47211 */ /* 0x000fe200078610ff */
[----:B-1----:R-:W3:Y:S01]  /*69d0*/  LDL.LU.64 R10, [R1+0x1cf8] ;  /* 0x001cf800010a7983 */ /* 0x002ee20000300a00 */
[----:B------:R-:W-:Y:S01]  /*69e0*/  SEL R211, R5, R35, !P2 ;  /* 0x0000002305d37207 */ /* 0x000fe20005000000 */
[----:B------:R-:W-:Y:S01]  /*69f0*/  IMAD R209, R209, UR12, RZ ;  /* 0x0000000cd1d17c24 */ /* 0x000fe2000f8e02ff */
[----:B------:R-:W-:Y:S01]  /*6a00*/  LEA.HI.X.SX32 R233, R231, R2, 0x2, P4 ;  /* 0x00000002e7e97211 */ /* 0x000fe200020f16ff */
[----:B------:R-:W-:Y:S01]  /*6a10*/  ULDC UR25, c[0x0][0x240] ;  /* 0x0000900000197ab9 */ /* 0x000fe20000000800 */
[----:B------:R-:W-:Y:S01]  /*6a20*/  SEL R207, R5, R36, !P2 ;  /* 0x0000002405cf7207 */ /* 0x000fe20005000000 */
[----:B------:R-:W-:Y:S01]  /*6a30*/  ULDC UR24, c[0x0][0x240] ;  /* 0x0000900000187ab9 */ /* 0x000fe20000000800 */
[----:B------:R-:W-:Y:S01]  /*6a40*/  LEA.HI.X.SX32 R237, R229, R2, 0x2, P5 ;  /* 0x00000002e5ed7211 */ /* 0x000fe200028f16ff */
[----:B------:R-:W-:Y:S01]  /*6a50*/  STL.64 [R1+0x7e8], R238 ;  /* 0x0007e8ee01007387 */ /* 0x000fe20000100a00 */
[----:B------:R-:W-:Y:S01]  /*6a60*/  SEL R205, R5, R39, !P2 ;  /* 0x0000002705cd7207 */ /* 0x000fe20005000000 */
[----:B------:R-:W-:Y:S01]  /*6a70*/  IMAD R211, R211, UR9, RZ ;  /* 0x00000009d3d37c24 */ /* 0x000fe2000f8e02ff */
[C---:B------:R-:W-:Y:S01]  /*6a80*/  SEL R201, R5.reuse, R40, !P2 ;  /* 0x0000002805c97207 */ /* 0x040fe20005000000 */
[----:B------:R-:W-:Y:S01]  /*6a90*/  ULDC UR23, c[0x0][0x240] ;  /* 0x0000900000177ab9 */ /* 0x000fe20000000800 */
        /* <DEDUP_REMOVED lines=13> */
[----:B------:R-:W-:Y:S01]  /*6b70*/  USHF.L.U32 UR7, UR7, 0x7, URZ ;  /* 0x0000000707077899 */ /* 0x000fe2000800063f */
[----:B------:R-:W-:-:S02]  /*6b80*/  SEL R185, R5, R48, !P2 ;  /* 0x0000003005b97207 */ /* 0x000fc40005000000 */
[C---:B------:R-:W-:Y:S02]  /*6b90*/  SEL R187, R5.reuse, R49, !P2 ;  /* 0x0000003105bb7207 */ /* 0x040fe40005000000 */
[C---:B------:R-:W-:Y:S02]  /*6ba0*/  SEL R183, R5.reuse, R50, !P2 ;  /* 0x0000003205b77207 */ /* 0x040fe40005000000 */
[C---:B------:R-:W-:Y:S02]  /*6bb0*/  SEL R181, R5.reuse, R53, !P2 ;  /* 0x0000003505b57207 */ /* 0x040fe40005000000 */
[C---:B------:R-:W-:Y:S02]  /*6bc0*/  SEL R177, R5.reuse, R52, !P2 ;  /* 0x0000003405b17207 */ /* 0x040fe40005000000 */
[C---:B------:R-:W-:Y:S02]  /*6bd0*/  SEL R179, R5.reuse, R51, !P2 ;  /* 0x0000003305b37207 */ /* 0x040fe40005000000 */
        /* <DEDUP_REMOVED lines=26> */
[----:B------:R-:W-:Y:S02]  /*6d80*/  SEL R32, R5, R13, !P2 ;  /* 0x0000000d05207207 */ /* 0x000fe40005000000 */
[----:B------:R-:W-:Y:S01]  /*6d90*/  LEA R250, P0, R227, R30, 0x2 ;  /* 0x0000001ee3fa7211 */ /* 0x000fe200078010ff */
[----:B------:R-:W-:Y:S01]  /*6da0*/  STL [R1+0x830], R244 ;  /* 0x000830f401007387 */ /* 0x000fe20000100800 */
[----:B------:R-:W-:Y:S01]  /*6db0*/  SEL R145, R5, R68, !P2 ;  /* 0x0000004405917207 */ /* 0x000fe20005000000 */
[----:B------:R-:W-:Y:S01]  /*6dc0*/  IMAD R207, R207, UR8, RZ ;  /* 0x00000008cfcf7c24 */ /* 0x000fe2000f8e02ff */
        /* <DEDUP_REMOVED lines=111> */
[----:B------:R-:W-:Y:S02]  /*74c0*/  SEL R16, R5, R190, !P2 ;  /* 0x000000be05107207 */ /* 0x000fe40005000000 */
[-C--:B--2---:R-:W-:Y:S01]  /*74d0*/  LEA R248, P1, R223, R30.reuse, 0x2 ;  /* 0x0000001edff87211 */ /* 0x084fe200078210ff */
[----:B------:R-:W-:Y:S01]  /*74e0*/  STL [R1+0x7f4], R233 ;  /* 0x0007f4e901007387 */ /* 0x000fe20000100800 */
[----:B------:R-:W-:Y:S01]  /*74f0*/  MOV R235, R247 ;  /* 0x000000f700eb7202 */ /* 0x000fe20000000f00 */
[----:B------:R-:W-:Y:S01]  /*7500*/  IMAD R103, R103, UR15, RZ ;  /* 0x0000000f67677c24 */ /* 0x000fe2000f8e02ff */
[-C--:B------:R-:W-:Y:S02]  /*7510*/  LEA R246, P2, R221, R30.reuse, 0x2 ;  /* 0x0000001eddf67211 */ /* 0x080fe400078410ff */
[----:B------:R-:W-:Y:S01]  /*7520*/  LEA R242, P4, R219, R30, 0x2 ;  /* 0x0000001edbf27211 */ /* 0x000fe200078810ff */
[----:B------:R1:W-:Y:S01]  /*7530*/  STL.64 [R1+0x800], R236 ;  /* 0x000800ec01007387 */ /* 0x0003e20000100a00 */
[-C--:B------:R-:W-:Y:S01]  /*7540*/  LEA.HI.X.SX32 R235, R225, R2.reuse, 0x2, P6 ;  /* 0x00000002e1eb7211 */ /* 0x080fe200030f16ff */
[----:B------:R-:W-:Y:S01]  /*7550*/  ULDC UR15, c[0x0][0x240] ;  /* 0x00009000000f7ab9 */ /* 0x000fe20000000800 */
[-C--:B------:R-:W-:Y:S01]  /*7560*/  LEA.HI.X.SX32 R251, R227, R2.reuse, 0x2, P0 ;  /* 0x00000002e3fb7211 */ /* 0x080fe200000f16ff */
[----:B------:R-:W-:Y:S01]  /*7570*/  ULDC UR14, c[0x0][0x240] ;  /* 0x00009000000e7ab9 */ /* 0x000fe20000000800 */
[----:B------:R-:W-:Y:S01]  /*7580*/  MOV R225, R245 ;  /* 0x000000f500e17202 */ /* 0x000fe20000000f00 */
[----:B------:R-:W-:Y:S01]  /*7590*/  IMAD R145, R145, UR35, RZ ;  /* 0x0000002391917c24 */ /* 0x000fe2000f8e02ff */
[----:B------:R-:W-:Y:S01]  /*75a0*/  LEA.HI.X.SX32 R249, R223, R2, 0x2, P1 ;  /* 0x00000002dff97211 */ /* 0x000fe200008f16ff */
[----:B------:R-:W-:Y:S01]  /*75b0*/  STL [R1+0x840], R242 ;  /* 0x000840f201007387 */ /* 0x000fe20000100800 */
[----:B------:R-:W-:Y:S01]  /*75c0*/  LEA R234, P6, R213, R30, 0x2 ;  /* 0x0000001ed5ea7211 */ /* 0x000fe200078c10ff */
[----:B------:R-:W-:Y:S01]  /*75d0*/  IMAD R5, R7, UR15, RZ ;  /* 0x0000000f07057c24 */ /* 0x000fe2000f8e02ff */
[----:B------:R-:W-:Y:S01]  /*75e0*/  LEA.HI.X.SX32 R247, R221, R2, 0x2, P2 ;  /* 0x00000002ddf77211 */ /* 0x000fe200010f16ff */
[----:B------:R-:W-:Y:S01]  /*75f0*/  IMAD R143, R143, UR34, RZ ;  /* 0x000000228f8f7c24 */ /* 0x000fe2000f8e02ff */
[----:B-1----:R-:W-:Y:S01]  /*7600*/  LEA R236, P5, R215, R30, 0x2 ;  /* 0x0000001ed7ec7211 */ /* 0x002fe200078a10ff */
[----:B------:R-:W-:Y:S01]  /*7610*/  IMAD R139, R139, UR32, RZ ;  /* 0x000000208b8b7c24 */ /* 0x000fe2000f8e02ff */
[----:B------:R-:W-:Y:S01]  /*7620*/  LEA.HI.X.SX32 R225, R217, R2, 0x2, P3 ;  /* 0x00000002d9e17211 */ /* 0x000fe200018f16ff */
[----:B------:R-:W-:Y:S01]  /*7630*/  IMAD.MOV.U32 R217, RZ, RZ, R243 ;  /* 0x000000ffffd97224 */ /* 0x000fe200078e00f3 */
[-C--:B------:R-:W-:Y:S01]  /*7640*/  LEA R232, P0, R209, R30.reuse, 0x2 ;  /* 0x0000001ed1e87211 */ /* 0x080fe200078010ff */
[----:B------:R1:W-:Y:S01]  /*7650*/  STL [R1+0x80c], R235 ;  /* 0x00080ceb01007387 */ /* 0x0003e20000100800 */
[----:B------:R-:W-:Y:S01]  /*7660*/  LEA R230, P1, R211, R30, 0x2 ;  /* 0x0000001ed3e67211 */ /* 0x000fe200078210ff */
[----:B------:R-:W-:Y:S01]  /*7670*/  IMAD R7, R186, UR14, RZ ;  /* 0x0000000eba077c24 */ /* 0x000fe2000f8e02ff */
[----:B------:R-:W-:Y:S01]  /*7680*/  LEA.HI.X.SX32 R217, R219, R2, 0x2, P4 ;  /* 0x00000002dbd97211 */ /* 0x000fe200020f16ff */
[----:B------:R-:W-:Y:S01]  /*7690*/  STL.64 [R1+0x810], R250 ;  /* 0x000810fa01007387 */ /* 0x000fe20000100a00 */
[----:B------:R-:W-:Y:S01]  /*76a0*/  LEA R228, P2, R207, R30, 0x2 ;  /* 0x0000001ecfe47211 */ /* 0x000fe200078410ff */
[----:B------:R-:W-:Y:S01]  /*76b0*/  IMAD R133, R133, UR29, RZ ;  /* 0x0000001d85857c24 */ /* 0x000fe2000f8e02ff */
[----:B------:R-:W-:Y:S01]  /*76c0*/  LEA.HI.X.SX32 R237, R215, R2, 0x2, P5 ;  /* 0x00000002d7ed7211 */ /* 0x000fe200028f16ff */
[----:B------:R-:W-:Y:S01]  /*76d0*/  STL.64 [R1+0x818], R248 ;  /* 0x000818f801007387 */ /* 0x000fe20000100a00 */
[----:B------:R-:W-:Y:S01]  /*76e0*/  LEA R226, P3, R205, R30, 0x2 ;  /* 0x0000001ecde27211 */ /* 0x000fe200078610ff */
[----:B------:R-:W-:Y:S01]  /*76f0*/  IMAD R125, R125, UR26, RZ ;  /* 0x0000001a7d7d7c24 */ /* 0x000fe2000f8e02ff */
[----:B-1----:R-:W-:Y:S01]  /*7700*/  LEA.HI.X.SX32 R235, R213, R2, 0x2, P6 ;  /* 0x00000002d5eb7211 */ /* 0x002fe200030f16ff */
[----:B------:R-:W-:Y:S01]  /*7710*/  STL.64 [R1+0x828], R246 ;  /* 0x000828f601007387 */ /* 0x000fe20000100a00 */
[----:B------:R-:W-:Y:S01]  /*7720*/  LEA R222, P4, R201, R30, 0x2 ;  /* 0x0000001ec9de7211 */ /* 0x000fe200078810ff */
[----:B------:R-:W-:Y:S01]  /*7730*/  IMAD R123, R123, UR25, RZ ;  /* 0x000000197b7b7c24 */ /* 0x000fe2000f8e02ff */
[----:B------:R-:W-:Y:S01]  /*7740*/  LEA.HI.X.SX32 R233, R209, R2, 0x2, P0 ;  /* 0x00000002d1e97211 */ /* 0x000fe200000f16ff */
[----:B------:R-:W-:Y:S01]  /*7750*/  STL [R1+0x834], R225 ;  /* 0x000834e101007387 */ /* 0x000fe20000100800 */
[----:B------:R-:W-:Y:S01]  /*7760*/  LEA R220, P5, R203, R30, 0x2 ;  /* 0x0000001ecbdc7211 */ /* 0x000fe200078a10ff */
[----:B------:R-:W-:Y:S01]  /*7770*/  IMAD R119, R119, UR23, RZ ;  /* 0x0000001777777c24 */ /* 0x000fe2000f8e02ff */
[----:B------:R-:W-:Y:S01]  /*7780*/  LEA.HI.X.SX32 R231, R211, R2, 0x2, P1 ;  /* 0x00000002d3e77211 */ /* 0x000fe200008f16ff */
[----:B------:R-:W-:Y:S01]  /*7790*/  STL [R1+0x844], R217 ;  /* 0x000844d901007387 */ /* 0x000fe20000100800 */
        /* <DEDUP_REMOVED lines=25> */
[----:B------:R-:W-:Y:S01]  /*7930*/  ULDC UR8, c[0x0][0x240] ;  /* 0x0000900000087ab9 */ /* 0x000fe20000000800 */
        /* <DEDUP_REMOVED lines=17> */
[----:B------:R1:W-:Y:S01]  /*7a50*/  STL.64 [R1+0x8b8], R212 ;  /* 0x0008b8d401007387 */ /* 0x0003e20000100a00 */
[----:B------:R-:W-:Y:S01]  /*7a60*/  LEA R194, P3, R179, R30, 0x2 ;  /* 0x0000001eb3c27211 */ /* 0x000fe200078610ff */
[----:B------:R-:W-:Y:S01]  /*7a70*/  IMAD R93, R94, UR8, RZ ;  /* 0x000000085e5d7c24 */ /* 0x000fe2000f8e02ff */
[----:B------:R-:W-:Y:S01]  /*7a80*/  LEA.HI.X.SX32 R203, R187, R2, 0x2, P6 ;  /* 0x00000002bbcb7211 */ /* 0x000fe200030f16ff */
[----:B------:R2:W-:Y:S01]  /*7a90*/  STL.64 [R1+0x8c8], R210 ;  /* 0x0008c8d201007387 */ /* 0x0005e20000100a00 */
        /* <DEDUP_REMOVED lines=8> */
[----:B-1----:R-:W-:Y:S01]  /*7b20*/  LEA R212, P6, R169, R30, 0x2 ;  /* 0x0000001ea9d47211 */ /* 0x002fe200078c10ff */
        /* <DEDUP_REMOVED lines=31> */
[----:B--2---:R-:W-:Y:S01]  /*7d20*/  LEA R210, P0, R155, R30, 0x2 ;  /* 0x0000001e9bd27211 */ /* 0x004fe200078010ff */
        /* <DEDUP_REMOVED lines=60> */
[----:B------:R-:W-:Y:S01]  /*80f0*/  ULDC UR51, c[0x0][0x240] ;  /* 0x0000900000337ab9 */ /* 0x000fe20000000800 */
[----:B------:R-:W-:Y:S01]  /*8100*/  LEA.HI.X.SX32 R151, R133, R2, 0x2, P4 ;  /* 0x0000000285977211 */ /* 0x000fe200020f16ff */
[----:B------:R-:W-:Y:S01]  /*8110*/  STL.64 [R1+0x9e8], R158 ;  /* 0x0009e89e01007387 */ /* 0x000fe20000100a00 */
[----:B----4-:R-:W-:Y:S01]  /*8120*/  LEA R190, P2, R121, R30, 0x2 ;  /* 0x0000001e79be7211 */ /* 0x010fe200078410ff */
        /* <DEDUP_REMOVED lines=109> */
[-C--:B------:R-:W-:Y:S01]  /*8800*/  LEA.HI.X.SX32 R93, R74, R2.reuse, 0x2, P4 ;  /* 0x000000024a5d7211 */ /* 0x080fe200020f16ff */
[----:B------:R-:W-:Y:S01]  /*8810*/  STL.64 [R1+0xb20], R102 ;  /* 0x000b206601007387 */ /* 0x000fe20000100a00 */
[-C--:B------:R-:W-:Y:S01]  /*8820*/  LEA.HI.X.SX32 R207, R72, R2.reuse, 0x2, P5 ;  /* 0x0000000248cf7211 */ /* 0x080fe200028f16ff */
        /* <DEDUP_REMOVED lines=13> */
[----:B------:R-:W-:Y:S01]  /*8900*/  ULDC UR34, c[0x0][0x240] ;  /* 0x0000900000227ab9 */ /* 0x000fe20000000800 */
[----:B------:R1:W-:Y:S01]  /*8910*/  STL.64 [R1+0xb50], R92 ;  /* 0x000b505c01007387 */ /* 0x0003e20000100a00 */
[----:B------:R-:W-:Y:S01]  /*8920*/  LEA.HI.X.SX32 R89, R66, R2, 0x2, P2 ;  /* 0x0000000242597211 */ /* 0x000fe200010f16ff */
[----:B------:R-:W-:Y:S01]  /*8930*/  IMAD R50, R50, UR36, RZ ;  /* 0x0000002432327c24 */ /* 0x000fe2000f8e02ff */
[----:B------:R-:W-:Y:S01]  /*8940*/  ULDC UR33, c[0x0][0x240] ;  /* 0x0000900000217ab9 */ /* 0x000fe20000000800 */
[----:B------:R-:W-:Y:S01]  /*8950*/  STL.64 [R1+0xb58], R206 ;  /* 0x000b58ce01007387 */ /* 0x000fe20000100a00 */
[----:B------:R-:W-:Y:S01]  /*8960*/  LEA R202, P6, R62, R30, 0x2 ;  /* 0x0000001e3eca7211 */ /* 0x000fe200078c10ff */
[----:B------:R-:W-:Y:S01]  /*8970*/  IMAD R49, R49, UR35, RZ ;  /* 0x0000002331317c24 */ /* 0x000fe2000f8e02ff */
[-C--:B------:R-:W-:Y:S01]  /*8980*/  LEA.HI.X.SX32 R85, R65, R2.reuse, 0x2, P3 ;  /* 0x0000000241557211 */ /* 0x080fe200018f16ff */
[----:B------:R-:W-:Y:S01]  /*8990*/  STL.64 [R1+0xb68], R94 ;  /* 0x000b685e01007387 */ /* 0x000fe20000100a00 */
[----:B------:R-:W-:Y:S01]  /*89a0*/  LEA.HI.X.SX32 R83, R64, R2, 0x2, P4 ;  /* 0x0000000240537211 */ /* 0x000fe200020f16ff */
[----:B------:R-:W-:Y:S01]  /*89b0*/  ULDC UR32, c[0x0][0x240] ;  /* 0x0000900000207ab9 */ /* 0x000fe20000000800 */
[----:B------:R-:W-:Y:S01]  /*89c0*/  IMAD R48, R48, UR34, RZ ;  /* 0x0000002230307c24 */ /* 0x000fe2000f8e02ff */
[----:B-1----:R-:W-:Y:S01]  /*89d0*/  LEA R92, P5, R63, R30, 0x2 ;  /* 0x0000001e3f5c7211 */ /* 0x002fe200078a10ff */
[----:B------:R1:W-:Y:S01]  /*89e0*/  STL.64 [R1+0xb70], R90 ;  /* 0x000b705a01007387 */ /* 0x0003e20000100a00 */
[-C--:B------:R-:W-:Y:S01]  /*89f0*/  LEA.HI.X.SX32 R203, R62, R2.reuse, 0x2, P6 ;  /* 0x000000023ecb7211 */ /* 0x080fe200030f16ff */
[----:B------:R-:W-:Y:S01]  /*8a00*/  ULDC UR31, c[0x0][0x240] ;  /* 0x00009000001f7ab9 */ /* 0x000fe20000000800 */
[----:B------:R-:W-:Y:S01]  /*8a10*/  IMAD R47, R47, UR33, RZ ;  /* 0x000000212f2f7c24 */ /* 0x000fe2000f8e02ff */
[----:B------:R2:W-:Y:S01]  /*8a20*/  STL.64 [R1+0xb80], R86 ;  /* 0x000b805601007387 */ /* 0x0005e20000100a00 */
[----:B------:R-:W-:Y:S01]  /*8a30*/  LEA.HI.X.SX32 R93, R63, R2, 0x2, P5 ;  /* 0x000000023f5d7211 */ /* 0x000fe200028f16ff */
[----:B------:R-:W-:Y:S01]  /*8a40*/  ULDC UR30, c[0x0][0x240] ;  /* 0x00009000001e7ab9 */ /* 0x000fe20000000800 */
[----:B------:R-:W-:Y:S01]  /*8a50*/  IMAD R46, R46, UR32, RZ ;  /* 0x000000202e2e7c24 */ /* 0x000fe2000f8e02ff */
[----:B------:R4:W-:Y:S01]  /*8a60*/  STL.64 [R1+0xb88], R88 ;  /* 0x000b885801007387 */ /* 0x0009e20000100a00 */
[----:B------:R-:W-:Y:S01]  /*8a70*/  ULDC UR29, c[0x0][0x240] ;  /* 0x00009000001d7ab9 */ /* 0x000fe20000000800 */
[----:B------:R-:W-:Y:S01]  /*8a80*/  ULDC UR28, c[0x0][0x240] ;  /* 0x00009000001c7ab9 */ /* 0x000fe20000000800 */
[----:B------:R-:W-:Y:S01]  /*8a90*/  ULDC UR27, c[0x0][0x240] ;  /* 0x00009000001b7ab9 */ /* 0x000fe20000000800 */
[-C--:B-1----:R-:W-:Y:S01]  /*8aa0*/  LEA R90, P0, R61, R30.reuse, 0x2 ;  /* 0x0000001e3d5a7211 */ /* 0x082fe200078010ff */
[----:B------:R1:W-:Y:S01]  /*8ab0*/  STL.64 [R1+0xb90], R84 ;  /* 0x000b905401007387 */ /* 0x0003e20000100a00 */
[-C--:B------:R-:W-:Y:S01]  /*8ac0*/  LEA R64, P6, R55, R30.reuse, 0x2 ;  /* 0x0000001e37407211 */ /* 0x080fe200078c10ff */
[----:B------:R-:W-:Y:S01]  /*8ad0*/  IMAD R45, R45, UR31, RZ ;  /* 0x0000001f2d2d7c24 */ /* 0x000fe2000f8e02ff */
[----:B--2---:R-:W-:Y:S01]  /*8ae0*/  LEA R86, P1, R60, R30, 0x2 ;  /* 0x0000001e3c567211 */ /* 0x004fe200078210ff */
[----:B------:R-:W-:Y:S01]  /*8af0*/  IMAD R44, R44, UR30, RZ ;  /* 0x0000001e2c2c7c24 */ /* 0x000fe2000f8e02ff */
[-C--:B------:R-:W-:Y:S01]  /*8b00*/  LEA.HI.X.SX32 R91, R61, R2.reuse, 0x2, P0 ;  /* 0x000000023d5b7211 */ /* 0x080fe200000f16ff */
[----:B------:R2:W-:Y:S01]  /*8b10*/  STL.64 [R1+0xb98], R82 ;  /* 0x000b985201007387 */ /* 0x0005e20000100a00 */
[----:B------:R-:W-:Y:S01]  /*8b20*/  LEA.HI.X.SX32 R87, R60, R2, 0x2, P1 ;  /* 0x000000023c577211 */ /* 0x000fe200008f16ff */
[----:B------:R-:W-:Y:S01]  /*8b30*/  IMAD R43, R43, UR29, RZ ;  /* 0x0000001d2b2b7c24 */ /* 0x000fe2000f8e02ff */
[-C--:B----4-:R-:W-:Y:S01]  /*8b40*/  LEA R88, P2, R59, R30.reuse, 0x2 ;  /* 0x0000001e3b587211 */ /* 0x090fe200078410ff */
[----:B------:R-:W-:Y:S01]  /*8b50*/  STL.64 [R1+0xba8], R92 ;  /* 0x000ba85c01007387 */ /* 0x000fe20000100a00 */
[-C--:B------:R-:W-:Y:S01]  /*8b60*/  LEA R66, P5, R56, R30.reuse, 0x2 ;  /* 0x0000001e38427211 */ /* 0x080fe200078a10ff */
[----:B------:R-:W-:Y:S01]  /*8b70*/  ULDC UR26, c[0x0][0x240] ;  /* 0x00009000001a7ab9 */ /* 0x000fe20000000800 */
[-C--:B-1----:R-:W-:Y:S01]  /*8b80*/  LEA R84, P3, R58, R30.reuse, 0x2 ;  /* 0x0000001e3a547211 */ /* 0x082fe200078610ff */
[----:B------:R-:W-:Y:S01]  /*8b90*/  STL.64 [R1+0xbb0], R202 ;  /* 0x000bb0ca01007387 */ /* 0x000fe20000100a00 */
[-C--:B------:R-:W-:Y:S01]  /*8ba0*/  LEA R200, P0, R54, R30.reuse, 0x2 ;  /* 0x0000001e36c87211 */ /* 0x080fe200078010ff */
[----:B------:R-:W-:Y:S01]  /*8bb0*/  IMAD R42, R42, UR28, RZ ;  /* 0x0000001c2a2a7c24 */ /* 0x000fe2000f8e02ff */
[----:B------:R-:W-:Y:S01]  /*8bc0*/  ULDC UR25, c[0x0][0x240] ;  /* 0x0000900000197ab9 */ /* 0x000fe20000000800 */
[----:B--2---:R-:W-:Y:S01]  /*8bd0*/  LEA R82, P4, R57, R30, 0x2 ;  /* 0x0000001e39527211 */ /* 0x004fe200078810ff */
[----:B------:R-:W-:Y:S01]  /*8be0*/  STL.64 [R1+0xbc0], R90 ;  /* 0x000bc05a01007387 */ /* 0x000fe20000100a00 */
[-C--:B------:R-:W-:Y:S01]  /*8bf0*/  LEA.HI.X.SX32 R85, R58, R2.reuse, 0x2, P3 ;  /* 0x000000023a557211 */ /* 0x080fe200018f16ff */
[----:B------:R-:W-:Y:S01]  /*8c00*/  IMAD R41, R41, UR27, RZ ;  /* 0x0000001b29297c24 */ /* 0x000fe2000f8e02ff */
[-C--:B------:R-:W-:Y:S01]  /*8c10*/  LEA.HI.X.SX32 R89, R59, R2.reuse, 0x2, P2 ;  /* 0x000000023b597211 */ /* 0x080fe200010f16ff */
[----:B------:R1:W-:Y:S01]  /*8c20*/  STL.64 [R1+0xbc8], R86 ;  /* 0x000bc85601007387 */ /* 0x0003e20000100a00 */
[----:B------:R-:W-:Y:S01]  /*8c30*/  LEA.HI.X.SX32 R83, R57, R2, 0x2, P4 ;  /* 0x0000000239537211 */ /* 0x000fe200020f16ff */
[----:B------:R-:W-:Y:S01]  /*8c40*/  ULDC UR24, c[0x0][0x240] ;  /* 0x0000900000187ab9 */ /* 0x000fe20000000800 */
[----:B------:R-:W-:Y:S01]  /*8c50*/  LEA R60, P2, R52, R30, 0x2 ;  /* 0x0000001e343c7211 */ /* 0x000fe200078410ff */
[----:B------:R-:W-:Y:S01]  /*8c60*/  ULDC UR23, c[0x0][0x240] ;  /* 0x0000900000177ab9 */ /* 0x000fe20000000800 */
[-C--:B------:R-:W-:Y:S01]  /*8c70*/  LEA.HI.X.SX32 R67, R56, R2.reuse, 0x2, P5 ;  /* 0x0000000238437211 */ /* 0x080fe200028f16ff */
[----:B------:R2:W-:Y:S01]  /*8c80*/  STL.64 [R1+0xbe0], R84 ;  /* 0x000be05401007387 */ /* 0x0005e20000100a00 */
[-C--:B------:R-:W-:Y:S01]  /*8c90*/  LEA.HI.X.SX32 R65, R55, R2.reuse, 0x2, P6 ;  /* 0x0000000237417211 */ /* 0x080fe200030f16ff */
[----:B------:R-:W-:Y:S01]  /*8ca0*/  IMAD R40, R40, UR26, RZ ;  /* 0x0000001a28287c24 */ /* 0x000fe2000f8e02ff */
[----:B------:R-:W-:Y:S01]  /*8cb0*/  LEA.HI.X.SX32 R201, R54, R2, 0x2, P0 ;  /* 0x0000000236c97211 */ /* 0x000fe200000f16ff */
[----:B------:R-:W-:Y:S01]  /*8cc0*/  IMAD R39, R39, UR25, RZ ;  /* 0x0000001927277c24 */ /* 0x000fe2000f8e02ff */
[----:B------:R-:W-:Y:S01]  /*8cd0*/  ULDC UR22, c[0x0][0x240] ;  /* 0x0000900000167ab9 */ /* 0x000fe20000000800 */
[C---:B-1----:R-:W-:Y:S01]  /*8ce0*/  LEA R86, P1, R53.reuse, R30, 0x2 ;  /* 0x0000001e35567211 */ /* 0x042fe200078210ff */
[----:B------:R-:W-:Y:S01]  /*8cf0*/  STL.64 [R1+0xbd8], R88 ;  /* 0x000bd85801007387 */ /* 0x000fe20000100a00 */
[-C--:B------:R-:W-:Y:S01]  /*8d00*/  LEA.HI.X.SX32 R61, R52, R2.reuse, 0x2, P2 ;  /* 0x00000002343d7211 */ /* 0x080fe200010f16ff */
[----:B------:R-:W-:Y:S01]  /*8d10*/  IMAD R38, R38, UR24, RZ ;  /* 0x0000001826267c24 */ /* 0x000fe2000f8e02ff */
[----:B------:R-:W-:Y:S01]  /*8d20*/  LEA.HI.X.SX32 R87, R53, R2, 0x2, P1 ;  /* 0x0000000235577211 */ /* 0x000fe200008f16ff */
[----:B------:R1:W-:Y:S01]  /*8d30*/  STL.64 [R1+0xd90], R82 ;  /* 0x000d905201007387 */ /* 0x0003e20000100a00 */
[-C--:B--2---:R-:W-:Y:S01]  /*8d40*/  LEA R84, P3, R51, R30.reuse, 0x2 ;  /* 0x0000001e33547211 */ /* 0x084fe200078610ff */
[----:B------:R-:W-:Y:S01]  /*8d50*/  IMAD R37, R37, UR23, RZ ;  /* 0x0000001725257c24 */ /* 0x000fe2000f8e02ff */
[----:B------:R-:W-:Y:S01]  /*8d60*/  ULDC UR17, c[0x0][0x240] ;  /* 0x0000900000117ab9 */ /* 0x000fe20000000800 */
[----:B------:R2:W-:Y:S01]  /*8d70*/  STL.64 [R1+0xbf0], R66 ;  /* 0x000bf04201007387 */ /* 0x0005e20000100a00 */
[----:B------:R-:W-:Y:S01]  /*8d80*/  LEA R62, P0, R47, R30, 0x2 ;  /* 0x0000001e2f3e7211 */ /* 0x000fe200078010ff */
[----:B------:R-:W-:Y:S01]  /*8d90*/  ULDC UR21, c[0x0][0x240] ;  /* 0x0000900000157ab9 */ /* 0x000fe20000000800 */
[----:B------:R-:W-:Y:S01]  /*8da0*/  LEA.HI.X.SX32 R85, R51, R2, 0x2, P3 ;  /* 0x0000000233557211 */ /* 0x000fe200018f16ff */
[----:B------:R4:W-:Y:S01]  /*8db0*/  STL.64 [R1+0xd88], R64 ;  /* 0x000d884001007387 */ /* 0x0009e20000100a00 */
[----:B------:R-:W-:Y:S01]  /*8dc0*/  IMAD R36, R36, UR22, RZ ;  /* 0x0000001624247c24 */ /* 0x000fe2000f8e02ff */
[----:B------:R-:W-:Y:S01]  /*8dd0*/  ULDC UR16, c[0x0][0x240] ;  /* 0x0000900000107ab9 */ /* 0x000fe20000000800 */
[-C--:B------:R-:W-:Y:S01]  /*8de0*/  LEA R228, P1, R46, R30.reuse, 0x2 ;  /* 0x0000001e2ee47211 */ /* 0x080fe200078210ff */
[----:B------:R-:W-:Y:S01]  /*8df0*/  ULDC UR20, c[0x0][0x240] ;  /* 0x0000900000147ab9 */ /* 0x000fe20000000800 */
[-C--:B-1----:R-:W-:Y:S01]  /*8e00*/  LEA R82, P4, R50, R30.reuse, 0x2 ;  /* 0x0000001e32527211 */ /* 0x082fe200078810ff */
[----:B------:R-:W-:Y:S01]  /*8e10*/  STL.64 [R1+0xc00], R200 ;  /* 0x000c00c801007387 */ /* 0x000fe20000100a00 */
[----:B------:R-:W-:Y:S01]  /*8e20*/  IMAD R31, R31, UR17, RZ ;  /* 0x000000111f1f7c24 */ /* 0x000fe2000f8e02ff */
[-C--:B--2---:R-:W-:Y:S01]  /*8e30*/  LEA R66, P5, R49, R30.reuse, 0x2 ;  /* 0x0000001e31427211 */ /* 0x084fe200078a10ff */
[----:B------:R-:W-:Y:S01]  /*8e40*/  IMAD R35, R35, UR21, RZ ;  /* 0x0000001523237c24 */ /* 0x000fe2000f8e02ff */
[----:B------:R-:W-:Y:S01]  /*8e50*/  STL.64 [R1+0xd80], R86 ;  /* 0x000d805601007387 */ /* 0x000fe20000100a00 */
[----:B------:R-:W-:Y:S01]  /*8e60*/  ULDC UR19, c[0x0][0x240] ;  /* 0x0000900000137ab9 */ /* 0x000fe20000000800 */
[----:B----4-:R-:W-:Y:S01]  /*8e70*/  LEA R64, P6, R48, R30, 0x2 ;  /* 0x0000001e30407211 */ /* 0x010fe200078c10ff */
[----:B------:R-:W-:Y:S01]  /*8e80*/  IMAD R4, R4, UR16, RZ ;  /* 0x0000001004047c24 */ /* 0x000fe2000f8e02ff */
[----:B------:R1:W-:Y:S01]  /*8e90*/  STL.64 [R1+0xc10], R60 ;  /* 0x000c103c01007387 */ /* 0x0003e20000100a00 */
[-C--:B------:R-:W-:Y:S01]  /*8ea0*/  LEA.HI.X.SX32 R83, R50, R2.reuse, 0x2, P4 ;  /* 0x0000000232537211 */ /* 0x080fe200020f16ff */
[----:B------:R-:W-:Y:S01]  /*8eb0*/  ULDC UR18, c[0x0][0x240] ;  /* 0x0000900000127ab9 */ /* 0x000fe20000000800 */
[----:B------:R-:W-:Y:S01]  /*8ec0*/  LEA.HI.X.SX32 R67, R49, R2, 0x2, P5 ;  /* 0x0000000231437211 */ /* 0x000fe200028f16ff */
[----:B------:R-:W-:Y:S01]  /*8ed0*/  IMAD R34, R34, UR20, RZ ;  /* 0x0000001422227c24 */ /* 0x000fe2000f8e02ff */
[----:B------:R-:W-:Y:S01]  /*8ee0*/  LEA R58, P3, R44, R30, 0x2 ;  /* 0x0000001e2c3a7211 */ /* 0x000fe200078610ff */
[----:B------:R-:W-:Y:S01]  /*8ef0*/  IMAD R33, R33, UR19, RZ ;  /* 0x0000001321217c24 */ /* 0x000fe2000f8e02ff */
[-C--:B------:R-:W-:Y:S01]  /*8f00*/  LEA.HI.X.SX32 R65, R48, R2.reuse, 0x2, P6 ;  /* 0x0000000230417211 */ /* 0x080fe200030f16ff */
[----:B------:R-:W-:Y:S01]  /*8f10*/  STL.64 [R1+0xd78], R84 ;  /* 0x000d785401007387 */ /* 0x000fe20000100a00 */
[----:B------:R-:W-:Y:S01]  /*8f20*/  LEA.HI.X.SX32 R63, R47, R2, 0x2, P0 ;  /* 0x000000022f3f7211 */ /* 0x000fe200000f16ff */
[----:B------:R-:W-:Y:S01]  /*8f30*/  IMAD R32, R32, UR18, RZ ;  /* 0x0000001220207c24 */ /* 0x000fe2000f8e02ff */
[----:B------:R-:W-:Y:S01]  /*8f40*/  ULDC UR13, c[0x0][0x240] ;  /* 0x00009000000d7ab9 */ /* 0x000fe20000000800 */
[-C--:B-1----:R-:W-:Y:S01]  /*8f50*/  LEA R60, P2, R45, R30.reuse, 0x2 ;  /* 0x0000001e2d3c7211 */ /* 0x082fe200078410ff */
[----:B------:R-:W-:Y:S01]  /*8f60*/  STL.64 [R1+0xc20], R82 ;  /* 0x000c205201007387 */ /* 0x000fe20000100a00 */
[----:B------:R-:W-:Y:S01]  /*8f70*/  LEA R56, P4, R43, R30, 0x2 ;  /* 0x0000001e2b387211 */ /* 0x000fe200078810ff */
[----:B------:R-:W-:Y:S01]  /*8f80*/  ULDC UR9, c[0x0][0x240] ;  /* 0x0000900000097ab9 */ /* 0x000fe20000000800 */
[-C--:B------:R-:W-:Y:S01]  /*8f90*/  LEA.HI.X.SX32 R229, R46, R2.reuse, 0x2, P1 ;  /* 0x000000022ee57211 */ /* 0x080fe200008f16ff */
[----:B------:R-:W-:Y:S01]  /*8fa0*/  STL.64 [R1+0xd70], R66 ;  /* 0x000d704201007387 */ /* 0x000fe20000100a00 */
[----:B------:R-:W-:Y:S01]  /*8fb0*/  LEA.HI.X.SX32 R61, R45, R2, 0x2, P2 ;  /* 0x000000022d3d7211 */ /* 0x000fe200010f16ff */
[----:B------:R-:W-:Y:S01]  /*8fc0*/  IMAD R13, R13, UR13, RZ ;  /* 0x0000000d0d0d7c24 */ /* 0x000fe2000f8e02ff */
[----:B------:R-:W-:Y:S01]  /*8fd0*/  LEA R54, P5, R42, R30, 0x2 ;  /* 0x0000001e2a367211 */ /* 0x000fe200078a10ff */
[----:B------:R-:W-:Y:S01]  /*8fe0*/  STL.64 [R1+0xc30], R64 ;  /* 0x000c304001007387 */ /* 0x000fe20000100a00 */
[----:B------:R-:W-:Y:S01]  /*8ff0*/  LEA.HI.X.SX32 R59, R44, R2, 0x2, P3 ;  /* 0x000000022c3b7211 */ /* 0x000fe200018f16ff */
[----:B------:R-:W-:Y:S01]  /*9000*/  ULDC UR12, c[0x0][0x240] ;  /* 0x00009000000c7ab9 */ /* 0x000fe20000000800 */
[-C--:B------:R-:W-:Y:S01]  /*9010*/  LEA R52, P6, R41, R30.reuse, 0x2 ;  /* 0x0000001e29347211 */ /* 0x080fe200078c10ff */
[----:B------:R-:W-:Y:S01]  /*9020*/  STL.64 [R1+0xd68], R62 ;  /* 0x000d683e01007387 */ /* 0x000fe20000100a00 */
[----:B------:R-:W-:Y:S01]  /*9030*/  LEA R50, P0, R40, R30, 0x2 ;  /* 0x0000001e28327211 */ /* 0x000fe200078010ff */
[----:B------:R-:W-:Y:S01]  /*9040*/  IMAD R15, R15, UR9, RZ ;  /* 0x000000090f0f7c24 */ /* 0x000fe2000f8e02ff */
[----:B------:R-:W-:Y:S01]  /*9050*/  LEA.HI.X.SX32 R57, R43, R2, 0x2, P4 ;  /* 0x000000022b397211 */ /* 0x000fe200020f16ff */
[----:B------:R-:W-:Y:S01]  /*9060*/  STL.64 [R1+0xc40], R228 ;  /* 0x000c40e401007387 */ /* 0x000fe20000100a00 */
[-C--:B------:R-:W-:Y:S01]  /*9070*/  LEA R48, P1, R39, R30.reuse, 0x2 ;  /* 0x0000001e27307211 */ /* 0x080fe200078210ff */
[----:B------:R-:W1:Y:S01]  /*9080*/  S2UR UR6, SR_CgaCtaId ;  /* 0x00000000000679c3 */ /* 0x000e620000008800 */
[----:B------:R-:W-:Y:S01]  /*9090*/  LEA R188, P2, R38, R30, 0x2 ;  /* 0x0000001e26bc7211 */ /* 0x000fe200078410ff */
[----:B------:R-:W-:Y:S01]  /*90a0*/  STL.64 [R1+0xd60], R60 ;  /* 0x000d603c01007387 */ /* 0x000fe20000100a00 */
[-C--:B------:R-:W-:Y:S01]  /*90b0*/  LEA.HI.X.SX32 R55, R42, R2.reuse, 0x2, P5 ;  /* 0x000000022a377211 */ /* 0x080fe200028f16ff */
[----:B------:R-:W-:Y:S01]  /*90c0*/  IMAD R14, R14, UR12, RZ ;  /* 0x0000000c0e0e7c24 */ /* 0x000fe2000f8e02ff */
[-C--:B------:R-:W-:Y:S01]  /*90d0*/  LEA.HI.X.SX32 R53, R41, R2.reuse, 0x2, P6 ;  /* 0x0000000229357211 */ /* 0x080fe200030f16ff */
[----:B------:R2:W-:Y:S01]  /*90e0*/  STL.64 [R1+0xc50], R58 ;  /* 0x000c503a01007387 */ /* 0x0005e20000100a00 */
[-C--:B------:R-:W-:Y:S01]  /*90f0*/  LEA.HI.X.SX32 R51, R40, R2.reuse, 0x2, P0 ;  /* 0x0000000228337211 */ /* 0x080fe200000f16ff */
[----:B------:R-:W4:Y:S01]  /*9100*/  LDC R70, c[0x0][0x230] ;  /* 0x00008c00ff467b82 */ /* 0x000f220000000800 */
[-C--:B------:R-:W-:Y:S01]  /*9110*/  LEA.HI.X.SX32 R49, R39, R2.reuse, 0x2, P1 ;  /* 0x0000000227317211 */ /* 0x080fe200008f16ff */
[----:B------:R3:W-:Y:S01]  /*9120*/  STL.64 [R1+0xd58], R56 ;  /* 0x000d583801007387 */ /* 0x0007e20000100a00 */
[----:B------:R-:W-:Y:S01]  /*9130*/  LEA.HI.X.SX32 R189, R38, R2, 0x2, P2 ;  /* 0x0000000226bd7211 */ /* 0x000fe200010f16ff */
[----:B------:R-:W-:Y:S01]  /*9140*/  UMOV UR11, 0x400 ;  /* 0x00000400000b7882 */ /* 0x000fe20000000000 */
[-C--:B------:R-:W-:Y:S01]  /*9150*/  LEA R44, P2, R31, R30.reuse, 0x2 ;  /* 0x0000001e1f2c7211 */ /* 0x080fe200078410ff */
[----:B------:R1:W-:Y:S01]  /*9160*/  STL.64 [R1+0xc60], R54 ;  /* 0x000c603601007387 */ /* 0x0003e20000100a00 */
[C---:B------:R-:W-:Y:S01]  /*9170*/  LOP3.LUT R22, R0.reuse, 0x10, RZ, 0x3c, !PT ;  /* 0x0000001000167812 */ /* 0x040fe200078e3cff */
[----:B------:R-:W4:Y:S01]  /*9180*/  LDC R68, c[0x0][0x230] ;  /* 0x00008c00ff447b82 */ /* 0x000f220000000800 */
[C---:B------:R-:W-:Y:S01]  /*9190*/  LOP3.LUT R20, R0.reuse, 0x30, RZ, 0x3c, !PT ;  /* 0x0000003000147812 */ /* 0x040fe200078e3cff */
[----:B------:R-:W-:Y:S01]  /*91a0*/  ULDC UR8, c[0x0][0x240] ;  /* 0x0000900000087ab9 */ /* 0x000fe20000000800 */
[----:B--2---:R-:W-:Y:S01]  /*91b0*/  LEA R58, P3, R37, R30, 0x2 ;  /* 0x0000001e253a7211 */ /* 0x004fe200078610ff */
[----:B------:R2:W-:Y:S01]  /*91c0*/  STL.64 [R1+0xd50], R52 ;  /* 0x000d503401007387 */ /* 0x0005e20000100a00 */
[----:B------:R-:W-:-:S02]  /*91d0*/  LOP3.LUT R18, R0, 0x50, RZ, 0x3c, !PT ;  /* 0x0000005000127812 */ /* 0x000fc400078e3cff */
[----:B------:R-:W-:Y:S01]  /*91e0*/  LOP3.LUT R19, R0, 0x40, RZ, 0x3c, !PT ;  /* 0x0000004000137812 */ /* 0x000fe200078e3cff */
[----:B------:R-:W4:Y:S01]  /*91f0*/  LDC R73, c[0x0][0x230] ;  /* 0x00008c00ff497b82 */ /* 0x000f220000000800 */
[-C--:B---3--:R-:W-:Y:S01]  /*9200*/  LEA R56, P4, R36, R30.reuse, 0x2 ;  /* 0x0000001e24387211 */ /* 0x088fe200078810ff */
[----:B------:R3:W-:Y:S01]  /*9210*/  STL.64 [R1+0xc70], R50 ;  /* 0x000c703201007387 */ /* 0x0007e20000100a00 */
[----:B-1----:R-:W-:Y:S01]  /*9220*/  LEA R54, P5, R35, R30, 0x2 ;  /* 0x0000001e23367211 */ /* 0x002fe200078a10ff */
[----:B------:R-:W-:Y:S01]  /*9230*/  ULEA UR11, UR6, UR11, 0x18 ;  /* 0x0000000b060b7291 */ /* 0x000fe2000f8ec03f */
[----:B------:R-:W-:Y:S01]  /*9240*/  LEA.HI.X.SX32 R59, R37, R2, 0x2, P3 ;  /* 0x00000002253b7211 */ /* 0x000fe200018f16ff */
[----:B------:R1:W-:Y:S01]  /*9250*/  STL.64 [R1+0xd48], R48 ;  /* 0x000d483001007387 */ /* 0x0003e20000100a00 */
[-C--:B------:R-:W-:Y:S01]  /*9260*/  LEA R42, P3, R4, R30.reuse, 0x2 ;  /* 0x0000001e042a7211 */ /* 0x080fe200078610ff */
[----:B------:R-:W4:Y:S01]  /*9270*/  LDC R75, c[0x0][0x230] ;  /* 0x00008c00ff4b7b82 */ /* 0x000f220000000800 */
[----:B--2---:R-:W-:Y:S01]  /*9280*/  LEA R52, P6, R34, R30, 0x2 ;  /* 0x0000001e22347211 */ /* 0x004fe200078c10ff */
[----:B------:R-:W-:Y:S01]  /*9290*/  STL.64 [R1+0xc80], R188 ;  /* 0x000c80bc01007387 */ /* 0x000fe20000100a00 */
[----:B------:R-:W-:Y:S01]  /*92a0*/  LEA.HI.X.SX32 R57, R36, R2, 0x2, P4 ;  /* 0x0000000224397211 */ /* 0x000fe200020f16ff */
[----:B------:R-:W-:Y:S01]  /*92b0*/  ULDC UR6, c[0x0][0x230] ;  /* 0x00008c0000067ab9 */ /* 0x000fe20000000800 */
[-C--:B------:R-:W-:Y:S01]  /*92c0*/  LEA R40, P4, R5, R30.reuse, 0x2 ;  /* 0x0000001e05287211 */ /* 0x080fe200078810ff */
[----:B------:R-:W-:Y:S01]  /*92d0*/  STL [R1+0xd28], R44 ;  /* 0x000d282c01007387 */ /* 0x000fe20000100800 */
[----:B---3--:R-:W-:Y:S01]  /*92e0*/  LEA R50, P0, R33, R30, 0x2 ;  /* 0x0000001e21327211 */ /* 0x008fe200078010ff */
[----:B------:R-:W2:Y:S01]  /*92f0*/  LDC R77, c[0x0][0x230] ;  /* 0x00008c00ff4d7b82 */ /* 0x000ea20000000800 */
[----:B------:R-:W-:Y:S01]  /*9300*/  LEA.HI.X.SX32 R55, R35, R2, 0x2, P5 ;  /* 0x0000000223377211 */ /* 0x000fe200028f16ff */
[----:B------:R-:W-:Y:S01]  /*9310*/  STL.64 [R1+0xd40], R58 ;  /* 0x000d403a01007387 */ /* 0x000fe20000100a00 */
[-C--:B-1----:R-:W-:Y:S01]  /*9320*/  LEA R48, P1, R32, R30.reuse, 0x2 ;  /* 0x0000001e20307211 */ /* 0x082fe200078210ff */
[----:B------:R-:W-:Y:S01]  /*9330*/  UIADD3 UR6, UR6, 0x7f, URZ ;  /* 0x0000007f06067890 */ /* 0x000fe2000fffe03f */
[----:B------:R-:W-:Y:S01]  /*9340*/  LEA R38, P5, R7, R30, 0x2 ;  /* 0x0000001e07267211 */ /* 0x000fe200078a10ff */
[----:B------:R-:W-:Y:S01]  /*9350*/  STL [R1+0xcc0], R42 ;  /* 0x000cc02a01007387 */ /* 0x000fe20000100800 */
[-C--:B------:R-:W-:Y:S01]  /*9360*/  LEA.HI.X.SX32 R53, R34, R2.reuse, 0x2, P6 ;  /* 0x0000000222357211 */ /* 0x080fe200030f16ff */
[----:B------:R-:W1:Y:S01]  /*9370*/  LDC R79, c[0x0][0x230] ;  /* 0x00008c00ff4f7b82 */ /* 0x000e620000000800 */
[----:B------:R-:W-:Y:S01]  /*9380*/  LEA.HI.X.SX32 R51, R33, R2, 0x2, P0 ;  /* 0x0000000221337211 */ /* 0x000fe200000f16ff */
[----:B------:R-:W-:Y:S01]  /*9390*/  STL.64 [R1+0xc90], R56 ;  /* 0x000c903801007387 */ /* 0x000fe20000100a00 */
[----:B------:R-:W-:-:S02]  /*93a0*/  LEA R36, P6, R13, R30, 0x2 ;  /* 0x0000001e0d247211 */ /* 0x000fc400078c10ff */
[----:B------:R-:W-:Y:S01]  /*93b0*/  LOP3.LUT R17, R0, 0x60, RZ, 0x3c, !PT ;  /* 0x0000006000117812 */ /* 0x000fe200078e3cff */
[----:B------:R-:W-:Y:S01]  /*93c0*/  STL [R1+0xd20], R40 ;  /* 0x000d202801007387 */ /* 0x000fe20000100800 */
[----:B------:R-:W-:Y:S01]  /*93d0*/  LEA.HI.X.SX32 R49, R32, R2, 0x2, P1 ;  /* 0x0000000220317211 */ /* 0x000fe200008f16ff */
[----:B------:R-:W3:Y:S01]  /*93e0*/  LDC R81, c[0x0][0x230] ;  /* 0x00008c00ff517b82 */ /* 0x000ee20000000800 */
[-C--:B------:R-:W-:Y:S01]  /*93f0*/  LEA R46, P1, R15, R30.reuse, 0x2 ;  /* 0x0000001e0f2e7211 */ /* 0x080fe200078210ff */
[----:B------:R-:W-:Y:S01]  /*9400*/  STL.64 [R1+0xd38], R54 ;  /* 0x000d383601007387 */ /* 0x000fe20000100a00 */
[----:B------:R-:W-:Y:S01]  /*9410*/  LEA R34, P0, R14, R30, 0x2 ;  /* 0x0000001e0e227211 */ /* 0x000fe200078010ff */
[----:B------:R-:W-:Y:S01]  /*9420*/  IMAD.MOV.U32 R224, RZ, RZ, R244 ;  /* 0x000000ffffe07224 */ /* 0x000fe200078e00f4 */
[----:B------:R-:W-:Y:S01]  /*9430*/  LOP3.LUT R21, R0, 0x20, RZ, 0x3c, !PT ;  /* 0x0000002000157812 */ /* 0x000fe200078e3cff */
[----:B------:R-:W-:Y:S01]  /*9440*/  STL [R1+0xcd0], R38 ;  /* 0x000cd02601007387 */ /* 0x000fe20000100800 */
[----:B------:R-:W-:Y:S01]  /*9450*/  MOV R216, R242 ;  /* 0x000000f200d87202 */ /* 0x000fe20000000f00 */
[----:B----4-:R-:W-:Y:S01]  /*9460*/  VIADD R70, R70, 0xffffffff ;  /* 0xffffffff46467836 */ /* 0x010fe20000000000 */
[----:B------:R-:W-:Y:S01]  /*9470*/  IADD3 R23, R0, UR11, RZ ;  /* 0x0000000b00177c10 */ /* 0x000fe2000fffe0ff */
[----:B------:R-:W-:Y:S01]  /*9480*/  STL.64 [R1+0xca0], R52 ;  /* 0x000ca03401007387 */ /* 0x000fe20000100a00 */
[----:B------:R-:W-:Y:S01]  /*9490*/  VIADD R68, R68, 0xfffffffe ;  /* 0xfffffffe44447836 */ /* 0x000fe20000000000 */
[----:B------:R-:W-:Y:S01]  /*94a0*/  IADD3 R21, R21, UR11, RZ ;  /* 0x0000000b15157c10 */ /* 0x000fe2000fffe0ff */
[----:B------:R-:W-:Y:S01]  /*94b0*/  VIADD R22, R22, UR11 ;  /* 0x0000000b16167c36 */ /* 0x000fe20008000000 */
[----:B------:R-:W-:Y:S01]  /*94c0*/  STL.64 [R1+0xd30], R50 ;  /* 0x000d303201007387 */ /* 0x000fe20000100a00 */
[----:B------:R-:W-:Y:S01]  /*94d0*/  VIADD R20, R20, UR11 ;  /* 0x0000000b14147c36 */ /* 0x000fe20008000000 */
[----:B------:R-:W-:Y:S01]  /*94e0*/  IADD3 R19, R19, UR11, RZ ;  /* 0x0000000b13137c10 */ /* 0x000fe2000fffe0ff */
[----:B------:R-:W-:Y:S01]  /*94f0*/  VIADD R18, R18, UR11 ;  /* 0x0000000b12127c36 */ /* 0x000fe20008000000 */
[----:B------:R-:W-:Y:S01]  /*9500*/  STL [R1+0xd18], R36 ;  /* 0x000d182401007387 */ /* 0x000fe20000100800 */
[----:B------:R-:W-:Y:S01]  /*9510*/  IADD3 R17, R17, UR11, RZ ;  /* 0x0000000b11117c10 */ /* 0x000fe2000fffe0ff */
[----:B------:R-:W-:Y:S01]  /*9520*/  IMAD R16, R16, UR8, RZ ;  /* 0x0000000810107c24 */ /* 0x000fe2000f8e02ff */
[----:B------:R-:W-:Y:S01]  /*9530*/  UISETP.GE.AND UP0, UPT, UR6, 0x80, UPT ;  /* 0x000000800600788c */ /* 0x000fe2000bf06270 */
[----:B------:R-:W-:Y:S01]  /*9540*/  STL [R1+0xd10], R46 ;  /* 0x000d102e01007387 */ /* 0x000fe20000100800 */
[----:B------:R-:W-:-:S03]  /*9550*/  UISETP.GT.AND UP1, UPT, UR6, 0x7f, UPT ;  /* 0x0000007f0600788c */ /* 0x000fc6000bf24270 */
[----:B------:R-:W-:Y:S04]  /*9560*/  STL.64 [R1+0xcb0], R48 ;  /* 0x000cb03001007387 */ /* 0x000fe80000100a00 */
[----:B------:R-:W-:Y:S01]  /*9570*/  STL [R1+0xce0], R34 ;  /* 0x000ce02201007387 */ /* 0x000fe20000100800 */
[----:B------:R-:W-:Y:S01]  /*9580*/  IMAD.MOV.U32 R224, RZ, RZ, R244 ;  /* 0x000000ffffe07224 */ /* 0x000fe200078e00f4 */
[----:B------:R-:W-:Y:S02]  /*9590*/  MOV R216, R242 ;  /* 0x000000f200d87202 */ /* 0x000fe40000000f00 */
[----:B------:R4:W-:Y:S01]  /*95a0*/  STL [R1+0x1db0], R3 ;  /* 0x001db00301007387 */ /* 0x0009e20000100800 */
[-C--:B------:R-:W-:Y:S01]  /*95b0*/  LEA.HI.X.SX32 R37, R13, R2.reuse, 0x2, P6 ;  /* 0x000000020d257211 */ /* 0x080fe200030f16ff */
[----:B------:R-:W-:Y:S01]  /*95c0*/  USEL UR4, URZ, 0x4, !UP1 ;  /* 0x000000043f047887 */ /* 0x000fe2000c800000 */
[----:B------:R-:W2:Y:S01]  /*95d0*/  LDC R13, c[0x0][0x230] ;  /* 0x00008c00ff0d7b82 */ /* 0x000ea20000000800 */
[----:B------:R1:W-:Y:S01]  /*95e0*/  STL.64 [R1+0x1d00], R10 ;  /* 0x001d000a01007387 */ /* 0x0003e20000100a00 */
[-C--:B------:R-:W-:Y:S01]  /*95f0*/  LEA.HI.X.SX32 R45, R31, R2.reuse, 0x2, P2 ;  /* 0x000000021f2d7211 */ /* 0x080fe200010f16ff */
[----:B------:R-:W-:Y:S01]  /*9600*/  ULDC UR5, c[0x0][0x230] ;  /* 0x00008c0000057ab9 */ /* 0x000fe20000000800 */
[-C--:B------:R-:W-:Y:S01]  /*9610*/  LEA.HI.X.SX32 R41, R5, R2.reuse, 0x2, P4 ;  /* 0x0000000205297211 */ /* 0x080fe200020f16ff */
[----:B------:R3:W-:Y:S01]  /*9620*/  STL.64 [R1+0x1cf8], R8 ;  /* 0x001cf80801007387 */ /* 0x0007e20000100a00 */
[----:B------:R-:W-:Y:S01]  /*9630*/  IADD3 R5, R75, -0x4, RZ ;  /* 0xfffffffc4b057810 */ /* 0x000fe20007ffe0ff */
[----:B------:R-:W-:Y:S01]  /*9640*/  ULDC.64 UR8, c[0x0][0x208] ;  /* 0x0000820000087ab9 */ /* 0x000fe20000000a00 */
[----:B------:R-:W-:Y:S01]  /*9650*/  MOV R209, R43 ;  /* 0x0000002b00d17202 */ /* 0x000fe20000000f00 */
[----:B----4-:R-:W4:Y:S01]  /*9660*/  S2R R3, SR_TID.X ;  /* 0x0000000000037919 */ /* 0x010f220000002100 */
[-C--:B------:R-:W-:Y:S01]  /*9670*/  LEA.HI.X.SX32 R209, R4, R2.reuse, 0x2, P3 ;  /* 0x0000000204d17211 */ /* 0x080fe200018f16ff */
[----:B------:R-:W-:Y:S01]  /*9680*/  IMAD.MOV.U32 R32, RZ, RZ, R46 ;  /* 0x000000ffff207224 */ /* 0x000fe200078e002e */
[----:B------:R-:W-:Y:S01]  /*9690*/  MOV R4, UR4 ;  /* 0x0000000400047c02 */ /* 0x000fe20008000f00 */
[----:B------:R-:W-:Y:S01]  /*96a0*/  STL [R1+0xd2c], R45 ;  /* 0x000d2c2d01007387 */ /* 0x000fe20000100800 */
[----:B------:R-:W-:Y:S01]  /*96b0*/  ISETP.GE.U32.AND P4, PT, R70, 0x7fffff80, PT ;  /* 0x7fffff804600780c */ /* 0x000fe20003f86070 */
[----:B-1----:R-:W-:Y:S01]  /*96c0*/  IMAD.WIDE R10, R12, 0x4, R24 ;  /* 0x000000040c0a7825 */ /* 0x002fe200078e0218 */
[----:B------:R-:W-:Y:S01]  /*96d0*/  LEA.HI.X.SX32 R39, R7, R2, 0x2, P5 ;  /* 0x0000000207277211 */ /* 0x000fe200028f16ff */
[----:B------:R-:W-:Y:S01]  /*96e0*/  STL [R1+0xcc4], R209 ;  /* 0x000cc4d101007387 */ /* 0x000fe20000100800 */
[C---:B---3--:R-:W-:Y:S01]  /*96f0*/  LEA R8, P2, R16.reuse, R30, 0x2 ;  /* 0x0000001e10087211 */ /* 0x048fe200078410ff */
[----:B------:R-:W-:Y:S01]  /*9700*/  VIADD R7, R73, 0xfffffffd ;  /* 0xfffffffd49077836 */ /* 0x000fe20000000000 */
[----:B------:R-:W-:Y:S01]  /*9710*/  MOV R33, R47 ;  /* 0x0000002f00217202 */ /* 0x000fe20000000f00 */
[----:B------:R1:W-:Y:S01]  /*9720*/  STL [R1+0xd24], R41 ;  /* 0x000d242901007387 */ /* 0x0003e20000100800 */
[-C--:B------:R-:W-:Y:S01]  /*9730*/  LEA.HI.X.SX32 R9, R16, R2.reuse, 0x2, P2 ;  /* 0x0000000210097211 */ /* 0x080fe200010f16ff */
[----:B------:R-:W-:Y:S01]  /*9740*/  IMAD.WIDE R30, R12, 0x4, R28 ;  /* 0x000000040c1e7825 */ /* 0x000fe200078e021c */
[----:B------:R-:W-:Y:S01]  /*9750*/  ISETP.GE.U32.AND P2, PT, R5, 0x7fffff7d, PT ;  /* 0x7fffff7d0500780c */ /* 0x000fe20003f46070 */
[----:B------:R-:W-:Y:S01]  /*9760*/  STL [R1+0xcd4], R39 ;  /* 0x000cd42701007387 */ /* 0x000fe20000100800 */
[----:B------:R-:W3:Y:S01]  /*9770*/  LDC R5, c[0x0][0x230] ;  /* 0x00008c00ff057b82 */ /* 0x000ee20000000800 */
[-C--:B------:R-:W-:Y:S01]  /*9780*/  LEA.HI.X.SX32 R35, R14, R2.reuse, 0x2, P0 ;  /* 0x000000020e237211 */ /* 0x080fe200000f16ff */
[C---:B------:R-:W-:Y:S01]  /*9790*/  IMAD R32, R12.reuse, 0x60, RZ ;  /* 0x000000600c207824 */ /* 0x040fe200078e02ff */
[----:B------:R-:W-:Y:S01]  /*97a0*/  LEA.HI.X.SX32 R33, R15, R2, 0x2, P1 ;  /* 0x000000020f217211 */ /* 0x000fe200008f16ff */
[----:B------:R-:W-:Y:S01]  /*97b0*/  @!PT LDS RZ, [RZ] ;  /* 0x00000000fffff984 */ /* 0x000fe20000000800 */
[----:B------:R-:W-:Y:S01]  /*97c0*/  @!PT LDS RZ, [RZ] ;  /* 0x00000000fffff984 */ /* 0x000fe20000000800 */
[----:B------:R-:W-:Y:S01]  /*97d0*/  @!PT LDS RZ, [RZ] ;  /* 0x00000000fffff984 */ /* 0x000fe20000000800 */
[----:B------:R-:W-:Y:S01]  /*97e0*/  LDGSTS.E [R23], desc[UR8][R28.64], !P4 ;  /* 0x000000001c177fae */ /* 0x000fe2000e121848 */
[----:B------:R-:W-:Y:S01]  /*97f0*/  IADD3 R2, R79, -0x22, RZ ;  /* 0xffffffde4f027810 */ /* 0x000fe20007ffe0ff */
[----:B------:R-:W-:Y:S01]  /*9800*/  IMAD.WIDE R14, R12, 0x4, R126 ;  /* 0x000000040c0e7825 */ /* 0x000fe200078e027e */
[----:B------:R-:W-:Y:S01]  /*9810*/  ISETP.GE.U32.AND P5, PT, R68, 0x7fffff7f, PT ;  /* 0x7fffff7f4400780c */ /* 0x000fe20003fa6070 */
[----:B------:R-:W-:Y:S01]  /*9820*/  LDGSTS.E [R23+0x4000], desc[UR8][R126.64], !P4 ;  /* 0x040000007e177fae */ /* 0x000fe2000e121848 */
[----:B------:R-:W-:Y:S01]  /*9830*/  ISETP.GE.U32.AND P6, PT, R7, 0x7fffff7e, PT ;  /* 0x7fffff7e0700780c */ /* 0x000fe20003fc6070 */
[--C-:B------:R-:W-:Y:S01]  /*9840*/  IMAD.WIDE R46, R32, 0x4, R28.reuse ;  /* 0x00000004202e7825 */ /* 0x100fe200078e021c */
[----:B------:R-:W3:Y:S01]  /*9850*/  LDC R7, c[0x0][0x230] ;  /* 0x00008c00ff077b82 */ /* 0x000ee20000000800 */
[----:B------:R-:W-:Y:S01]  /*9860*/  ISETP.GE.U32.AND P1, PT, R2, 0x7fffff5f, PT ;  /* 0x7fffff5f0200780c */ /* 0x000fe20003f26070 */
[----:B------:R-:W-:Y:S01]  /*9870*/  STL [R1+0xd1c], R37 ;  /* 0x000d1c2501007387 */ /* 0x000fe20000100800 */
[----:B------:R-:W-:Y:S01]  /*9880*/  VIADD R2, R81, 0xffffffdd ;  /* 0xffffffdd51027836 */ /* 0x000fe20000000000 */
[----:B----4-:R-:W-:Y:S01]  /*9890*/  LOP3.LUT R3, R3, 0x7f, RZ, 0xc0, !PT ;  /* 0x0000007f03037812 */ /* 0x010fe200078ec0ff */
[C---:B------:R-:W-:Y:S01]  /*98a0*/  IMAD R38, R12.reuse, 0x61, RZ ;  /* 0x000000610c267824 */ /* 0x040fe200078e02ff */
[----:B------:R-:W-:Y:S01]  /*98b0*/  LDGSTS.E [R23+0x8000], desc[UR8][R24.64], !P4 ;  /* 0x0800000018177fae */ /* 0x000fe2000e121848 */
[----:B------:R-:W-:Y:S01]  /*98c0*/  IMAD R44, R12, 0x62, RZ ;  /* 0x000000620c2c7824 */ /* 0x000fe200078e02ff */
[----:B------:R-:W-:Y:S01]  /*98d0*/  ISETP.GE.AND P3, PT, R3, UR5, PT ;  /* 0x0000000503007c0c */ /* 0x000fe2000bf66270 */
[----:B------:R-:W-:Y:S01]  /*98e0*/  IMAD.WIDE R54, R38, 0x4, R28 ;  /* 0x0000000426367825 */ /* 0x000fe200078e021c */
[----:B------:R4:W-:Y:S01]  /*98f0*/  STL [R1+0xce4], R35 ;  /* 0x000ce42301007387 */ /* 0x0009e20000100800 */
[----:B------:R-:W-:Y:S01]  /*9900*/  MOV R232, R240 ;  /* 0x000000f000e87202 */ /* 0x000fe20000000f00 */
[----:B------:R-:W3:Y:S01]  /*9910*/  LDC R16, c[0x0][0x230] ;  /* 0x00008c00ff107b82 */ /* 0x000ee20000000800 */
[----:B------:R-:W-:Y:S01]  /*9920*/  SEL R4, R4, RZ, !P3 ;  /* 0x000000ff04047207 */ /* 0x000fe20005800000 */
[----:B------:R-:W-:Y:S01]  /*9930*/  LDGSTS.E [R23+0xc000], desc[UR8][R26.64], !P4 ;  /* 0x0c0000001a177fae */ /* 0x000fe2000e121848 */
[----:B------:R-:W-:Y:S01]  /*9940*/  ISETP.GE.U32.AND P4, PT, R2, 0x7fffff5e, PT ;  /* 0x7fffff5e0200780c */ /* 0x000fe20003f86070 */
[--C-:B-1----:R-:W-:Y:S01]  /*9950*/  IMAD.WIDE R40, R38, 0x4, R126.reuse ;  /* 0x0000000426287825 */ /* 0x102fe200078e027e */
[----:B------:R-:W-:Y:S01]  /*9960*/  ISETP.NE.U32.AND P0, PT, R4, RZ, PT ;  /* 0x000000ff0400720c */ /* 0x000fe20003f05070 */
[----:B------:R-:W-:Y:S01]  /*9970*/  STL [R1+0xd14], R33 ;  /* 0x000d142101007387 */ /* 0x000fe20000100800 */
[----:B------:R-:W-:Y:S01]  /*9980*/  SHF.L.U32 R2, R12, 0x1, RZ ;  /* 0x000000010c027819 */ /* 0x000fe200000006ff */
[----:B--2---:R-:W-:Y:S01]  /*9990*/  VIADD R4, R77, 0xffffffdf ;  /* 0xffffffdf4d047836 */ /* 0x004fe20000000000 */
[----:B------:R-:W-:Y:S01]  /*99a0*/  MOV R230, R238 ;  /* 0x000000ee00e67202 */ /* 0x000fe20000000f00 */
[----:B------:R1:W-:Y:S01]  /*99b0*/  STL.64 [R1+0xcf0], R8 ;  /* 0x000cf00801007387 */ /* 0x0003e20000100a00 */
[----:B----4-:R-:W-:Y:S01]  /*99c0*/  IMAD.WIDE R34, R32, 0x4, R126 ;  /* 0x0000000420227825 */ /* 0x010fe200078e027e */
[----:B------:R-:W-:Y:S01]  /*99d0*/  MOV R226, R232 ;  /* 0x000000e800e27202 */ /* 0x000fe20000000f00 */
[----:B------:R-:W-:Y:S01]  /*99e0*/  UISETP.GT.AND UP1, UPT, UR6, 0xff, UPT ;  /* 0x000000ff0600788c */ /* 0x000fe2000bf24270 */
[----:B------:R-:W-:Y:S01]  /*99f0*/  ISETP.GE.U32.AND P3, PT, R4, 0x7fffff60, PT ;  /* 0x7fffff600400780c */ /* 0x000fe20003f66070 */
[----:B------:R-:W-:Y:S01]  /*9a00*/  VIADD R4, R13, 0xffffffdc ;  /* 0xffffffdc0d047836 */ /* 0x000fe20000000000 */
[----:B------:R2:W-:Y:S01]  /*9a10*/  STL.64 [R1+0x610], R30 ;  /* 0x0006101e01007387 */ /* 0x0005e20000100a00 */
[----:B------:R-:W4:Y:S01]  /*9a20*/  LDC R13, c[0x0][0x230] ;  /* 0x00008c00ff0d7b82 */ /* 0x000f220000000800 */
[----:B------:R-:W-:Y:S01]  /*9a30*/  IMAD.WIDE R36, R38, 0x4, R24 ;  /* 0x0000000426247825 */ /* 0x000fe200078e0218 */
[----:B------:R-:W-:Y:S01]  /*9a40*/  MOV R220, R230 ;  /* 0x000000e600dc7202 */ /* 0x000fe20000000f00 */
[----:B------:R2:W-:Y:S02]  /*9a50*/  LDGSTS.E [R23+0x4], desc[UR8][R30.64], !P5 ;  /* 0x000040001e177fae */ /* 0x0005e4000e921848 */
[----:B-1----:R-:W-:-:S02]  /*9a60*/  IMAD.WIDE R8, R12, 0x4, R26 ;  /* 0x000000040c087825 */ /* 0x002fc400078e021a */
[----:B------:R1:W-:Y:S01]  /*9a70*/  STL.64 [R1+0x608], R14 ;  /* 0x0006080e01007387 */ /* 0x0003e20000100a00 */
[----:B------:R-:W4:Y:S01]  /*9a80*/  LDC R252, c[0x0][0x230] ;  /* 0x00008c00fffc7b82 */ /* 0x000f220000000800 */
[----:B------:R-:W-:Y:S02]  /*9a90*/  IMAD.WIDE R38, R38, 0x4, R26 ;  /* 0x0000000426267825 */ /* 0x000fe400078e021a */
[----:B------:R1:W-:Y:S02]  /*9aa0*/  LDGSTS.E [R23+0x4004], desc[UR8][R14.64], !P5 ;  /* 0x040040000e177fae */ /* 0x0003e4000e921848 */
[----:B------:R-:W-:Y:S02]  /*9ab0*/  IMAD.MOV.U32 R208, RZ, RZ, R42 ;  /* 0x000000ffffd07224 */ /* 0x000fe400078e002a */
[----:B------:R3:W-:Y:S01]  /*9ac0*/  STL.64 [R1+0x600], R10 ;  /* 0x0006000a01007387 */ /* 0x0007e20000100a00 */
[----:B--2---:R-:W-:-:S03]  /*9ad0*/  IMAD.WIDE R30, R2, 0x4, R28 ;  /* 0x00000004021e7825 */ /* 0x004fc600078e021c */
[----:B------:R3:W-:Y:S01]  /*9ae0*/  LDGSTS.E [R23+0x8004], desc[UR8][R10.64], !P5 ;  /* 0x080040000a177fae */ /* 0x0007e2000e921848 */
[----:B------:R-:W-:-:S03]  /*9af0*/  IMAD.WIDE R58, R44, 0x4, R28 ;  /* 0x000000042c3a7825 */ /* 0x000fc600078e021c */
[----:B------:R2:W-:Y:S01]  /*9b00*/  STL.64 [R1+0x5f8], R8 ;  /* 0x0005f80801007387 */ /* 0x0005e20000100a00 */
[----:B-1----:R-:W-:-:S03]  /*9b10*/  IMAD.WIDE R14, R2, 0x4, R126 ;  /* 0x00000004020e7825 */ /* 0x002fc600078e027e */
[----:B------:R2:W-:Y:S01]  /*9b20*/  LDGSTS.E [R23+0xc004], desc[UR8][R8.64], !P5 ;  /* 0x0c00400008177fae */ /* 0x0005e2000e921848 */
[----:B------:R-:W-:Y:S01]  /*9b30*/  ISETP.GE.U32.AND P5, PT, R4, 0x7fffff5d, PT ;  /* 0x7fffff5d0400780c */ /* 0x000fe20003fa6070 */
[----:B------:R-:W-:Y:S02]  /*9b40*/  IMAD R4, R12, 0x3, RZ ;  /* 0x000000030c047824 */ /* 0x000fe400078e02ff */
[----:B---3--:R-:W-:Y:S01]  /*9b50*/  IMAD.WIDE R10, R2, 0x4, R24 ;  /* 0x00000004020a7825 */ /* 0x008fe200078e0218 */
[----:B------:R1:W-:Y:S03]  /*9b60*/  STL.64 [R1+0x5f0], R30 ;  /* 0x0005f01e01007387 */ /* 0x0003e60000100a00 */
[----:B------:R-:W-:Y:S01]  /*9b70*/  IMAD.MOV.U32 R208, RZ, RZ, R42 ;  /* 0x000000ffffd07224 */ /* 0x000fe200078e002a */
[----:B------:R1:W-:Y:S01]  /*9b80*/  LDGSTS.E [R23+0x8], desc[UR8][R30.64], !P6 ;  /* 0x000080001e177fae */ /* 0x0003e2000f121848 */
[----:B------:R-:W-:-:S03]  /*9b90*/  IMAD.WIDE R48, R44, 0x4, R126 ;  /* 0x000000042c307825 */ /* 0x000fc600078e027e */
[----:B------:R3:W-:Y:S01]  /*9ba0*/  STL.64 [R1+0x5e8], R14 ;  /* 0x0005e80e01007387 */ /* 0x0007e20000100a00 */
[----:B--2---:R-:W-:Y:S01]  /*9bb0*/  IMAD.WIDE R8, R2, 0x4, R26 ;  /* 0x0000000402087825 */ /* 0x004fe200078e021a */
[----:B------:R-:W-:Y:S02]  /*9bc0*/  IADD3 R2, R5, -0x41, RZ ;  /* 0xffffffbf05027810 */ /* 0x000fe40007ffe0ff */
[----:B------:R-:W2:Y:S01]  /*9bd0*/  LDC R5, c[0x0][0x230] ;  /* 0x00008c00ff057b82 */ /* 0x000ea20000000800 */
[----:B------:R3:W-:Y:S01]  /*9be0*/  LDGSTS.E [R23+0x4008], desc[UR8][R14.64], !P6 ;  /* 0x040080000e177fae */ /* 0x0007e2000f121848 */
[----:B------:R-:W-:-:S03]  /*9bf0*/  IMAD.WIDE R42, R44, 0x4, R24 ;  /* 0x000000042c2a7825 */ /* 0x000fc600078e0218 */
[----:B------:R4:W-:Y:S01]  /*9c00*/  STL.64 [R1+0x5e0], R10 ;  /* 0x0005e00a01007387 */ /* 0x0009e20000100a00 */
[----:B-1----:R-:W-:-:S03]  /*9c10*/  IMAD.WIDE R30, R4, 0x4, R28 ;  /* 0x00000004041e7825 */ /* 0x002fc600078e021c */
[----:B------:R4:W-:Y:S01]  /*9c20*/  LDGSTS.E [R23+0x8008], desc[UR8][R10.64], !P6 ;  /* 0x080080000a177fae */ /* 0x0009e2000f121848 */
[----:B------:R-:W-:-:S03]  /*9c30*/  IMAD.WIDE R44, R44, 0x4, R26 ;  /* 0x000000042c2c7825 */ /* 0x000fc600078e021a */
[----:B------:R1:W-:Y:S01]  /*9c40*/  STL.64 [R1+0x5d8], R8 ;  /* 0x0005d80801007387 */ /* 0x0003e20000100a00 */
[----:B---3--:R-:W-:-:S03]  /*9c50*/  IMAD.WIDE R14, R4, 0x4, R126 ;  /* 0x00000004040e7825 */ /* 0x008fc600078e027e */
[----:B------:R1:W-:Y:S01]  /*9c60*/  LDGSTS.E [R23+0xc008], desc[UR8][R8.64], !P6 ;  /* 0x0c00800008177fae */ /* 0x0003e2000f121848 */
[----:B------:R-:W-:Y:S01]  /*9c70*/  ISETP.GE.U32.AND P6, PT, R2, 0x7fffff40, PT ;  /* 0x7fffff400200780c */ /* 0x000fe20003fc6070 */
[----:B------:R-:W-:Y:S02]  /*9c80*/  IMAD.SHL.U32 R2, R12, 0x20, RZ ;  /* 0x000000200c027824 */ /* 0x000fe400078e00ff */
[----:B----4-:R-:W-:Y:S01]  /*9c90*/  IMAD.WIDE R10, R4, 0x4, R24 ;  /* 0x00000004040a7825 */ /* 0x010fe200078e0218 */
[----:B------:R3:W-:Y:S03]  /*9ca0*/  STL.64 [R1+0x5d0], R30 ;  /* 0x0005d01e01007387 */ /* 0x0007e60000100a00 */
[C---:B------:R-:W-:Y:S01]  /*9cb0*/  IMAD R52, R12.reuse, 0x63, RZ ;  /* 0x000000630c347824 */ /* 0x040fe200078e02ff */
[----:B------:R3:W-:Y:S01]  /*9cc0*/  LDGSTS.E [R23+0xc], desc[UR8][R30.64], !P2 ;  /* 0x0000c0001e177fae */ /* 0x0007e2000d121848 */
[----:B------:R-:W-:-:S02]  /*9cd0*/  IMAD R64, R12, 0x64, RZ ;  /* 0x000000640c407824 */ /* 0x000fc400078e02ff */
[----:B-1----:R-:W-:Y:S01]  /*9ce0*/  IMAD.WIDE R8, R4, 0x4, R26 ;  /* 0x0000000404087825 */ /* 0x002fe200078e021a */
[----:B------:R-:W-:Y:S01]  /*9cf0*/  IADD3 R4, R7, -0x42, RZ ;  /* 0xffffffbe07047810 */ /* 0x000fe20007ffe0ff */
[----:B------:R1:W-:Y:S01]  /*9d00*/  STL.64 [R1+0x5c8], R14 ;  /* 0x0005c80e01007387 */ /* 0x0003e20000100a00 */
[----:B------:R-:W4:Y:S01]  /*9d10*/  LDC R7, c[0x0][0x230] ;  /* 0x00008c00ff077b82 */ /* 0x000f220000000800 */
[C---:B------:R-:W-:Y:S02]  /*9d20*/  IMAD.WIDE R60, R52.reuse, 0x4, R28 ;  /* 0x00000004343c7825 */ /* 0x040fe400078e021c */
[----:B------:R1:W-:Y:S02]  /*9d30*/  LDGSTS.E [R23+0x400c], desc[UR8][R14.64], !P2 ;  /* 0x0400c0000e177fae */ /* 0x0003e4000d121848 */
[----:B------:R-:W-:Y:S02]  /*9d40*/  IMAD.WIDE R56, R52, 0x4, R126 ;  /* 0x0000000434387825 */ /* 0x000fe400078e027e */
[----:B------:R2:W-:Y:S02]  /*9d50*/  STL.64 [R1+0x5c0], R10 ;  /* 0x0005c00a01007387 */ /* 0x0005e40000100a00 */
[----:B---3--:R-:W-:-:S02]  /*9d60*/  IMAD.WIDE R30, R2, 0x4, R28 ;  /* 0x00000004021e7825 */ /* 0x008fc400078e021c */
[----:B------:R2:W-:Y:S02]  /*9d70*/  LDGSTS.E [R23+0x800c], desc[UR8][R10.64], !P2 ;  /* 0x0800c0000a177fae */ /* 0x0005e4000d121848 */
[----:B------:R-:W-:Y:S02]  /*9d80*/  IMAD.WIDE R50, R52, 0x4, R24 ;  /* 0x0000000434327825 */ /* 0x000fe400078e0218 */
[----:B------:R3:W-:Y:S02]  /*9d90*/  STL.64 [R1+0x5b8], R8 ;  /* 0x0005b80801007387 */ /* 0x0007e40000100a00 */
[----:B-1----:R-:W-:Y:S02]  /*9da0*/  IMAD.WIDE R14, R2, 0x4, R126 ;  /* 0x00000004020e7825 */ /* 0x002fe400078e027e */
[----:B------:R3:W-:Y:S01]  /*9db0*/  LDGSTS.E [R23+0xc00c], desc[UR8][R8.64], !P2 ;  /* 0x0c00c00008177fae */ /* 0x0007e2000d121848 */
[----:B------:R-:W-:Y:S01]  /*9dc0*/  ISETP.GE.U32.AND P2, PT, R4, 0x7fffff3f, PT ;  /* 0x7fffff3f0400780c */ /* 0x000fe20003f46070 */
[----:B------:R-:W-:-:S02]  /*9dd0*/  IMAD R4, R12, 0x21, RZ ;  /* 0x000000210c047824 */ /* 0x000fc400078e02ff */
[----:B--2---:R-:W-:Y:S01]  /*9de0*/  IMAD.WIDE R10, R2, 0x4, R24 ;  /* 0x00000004020a7825 */ /* 0x004fe200078e0218 */
[----:B------:R1:W-:Y:S03]  /*9df0*/  STL.64 [R1+0x3b0], R30 ;  /* 0x0003b01e01007387 */ /* 0x0003e60000100a00 */
[--C-:B------:R-:W-:Y:S01]  /*9e00*/  IMAD.WIDE R52, R52, 0x4, R26.reuse ;  /* 0x0000000434347825 */ /* 0x100fe200078e021a */
[----:B------:R1:W-:Y:S03]  /*9e10*/  LDGSTS.E [R23+0x10000], desc[UR8][R30.64], !P3 ;  /* 0x100000001e177fae */ /* 0x0003e6000d921848 */
[----:B---3--:R-:W-:Y:S01]  /*9e20*/  IMAD.WIDE R8, R2, 0x4, R26 ;  /* 0x0000000402087825 */ /* 0x008fe200078e021a */
[----:B------:R2:W-:Y:S03]  /*9e30*/  STL.64 [R1+0x3a8], R14 ;  /* 0x0003a80e01007387 */ /* 0x0005e60000100a00 */
[----:B------:R-:W-:Y:S01]  /*9e40*/  VIADD R2, R13, 0xffffffbd ;  /* 0xffffffbd0d027836 */ /* 0x000fe20000000000 */
[----:B------:R2:W-:Y:S01]  /*9e50*/  LDGSTS.E [R23+0x14000], desc[UR8][R14.64], !P3 ;  /* 0x140000000e177fae */ /* 0x0005e2000d921848 */
[----:B------:R-:W3:Y:S01]  /*9e60*/  LDC R13, c[0x0][0x230] ;  /* 0x00008c00ff0d7b82 */ /* 0x000ee20000000800 */
[----:B------:R-:W-:-:S02]  /*9e70*/  IMAD.WIDE R78, R64, 0x4, R28 ;  /* 0x00000004404e7825 */ /* 0x000fc400078e021c */
[----:B------:R4:W-:Y:S02]  /*9e80*/  STL.64 [R1+0x3a0], R10 ;  /* 0x0003a00a01007387 */ /* 0x0009e40000100a00 */
[----:B-1----:R-:W-:Y:S02]  /*9e90*/  IMAD.WIDE R30, R4, 0x4, R28 ;  /* 0x00000004041e7825 */ /* 0x002fe400078e021c */
[----:B------:R4:W-:Y:S02]  /*9ea0*/  LDGSTS.E [R23+0x18000], desc[UR8][R10.64], !P3 ;  /* 0x180000000a177fae */ /* 0x0009e4000d921848 */
[----:B------:R-:W-:Y:S02]  /*9eb0*/  IMAD R70, R12, 0x65, RZ ;  /* 0x000000650c467824 */ /* 0x000fe400078e02ff */
[----:B------:R1:W-:Y:S01]  /*9ec0*/  STL.64 [R1+0x398], R8 ;  /* 0x0003980801007387 */ /* 0x0003e20000100a00 */
[----:B--2---:R-:W-:-:S03]  /*9ed0*/  IMAD.WIDE R14, R4, 0x4, R126 ;  /* 0x00000004040e7825 */ /* 0x004fc600078e027e */
[----:B------:R1:W-:Y:S01]  /*9ee0*/  LDGSTS.E [R23+0x1c000], desc[UR8][R8.64], !P3 ;  /* 0x1c00000008177fae */ /* 0x0003e2000d921848 */
[----:B------:R-:W-:Y:S01]  /*9ef0*/  ISETP.GE.U32.AND P3, PT, R2, 0x7fffff3e, PT ;  /* 0x7fffff3e0200780c */ /* 0x000fe20003f66070 */
[----:B------:R-:W-:Y:S02]  /*9f00*/  IMAD R2, R12, 0x22, RZ ;  /* 0x000000220c027824 */ /* 0x000fe400078e02ff */
[----:B----4-:R-:W-:Y:S01]  /*9f10*/  IMAD.WIDE R10, R4, 0x4, R24 ;  /* 0x00000004040a7825 */ /* 0x010fe200078e0218 */
[----:B------:R2:W-:Y:S03]  /*9f20*/  STL.64 [R1+0x390], R30 ;  /* 0x0003901e01007387 */ /* 0x0005e60000100a00 */
[----:B------:R-:W-:Y:S01]  /*9f30*/  IMAD.WIDE R66, R64, 0x4, R126 ;  /* 0x0000000440427825 */ /* 0x000fe200078e027e */
[----:B------:R2:W-:Y:S03]  /*9f40*/  LDGSTS.E [R23+0x10004], desc[UR8][R30.64], !P1 ;  /* 0x100040001e177fae */ /* 0x0005e6000c921848 */
[----:B-1----:R-:W-:Y:S01]  /*9f50*/  IMAD.WIDE R8, R4, 0x4, R26 ;  /* 0x0000000404087825 */ /* 0x002fe200078e021a */
[----:B------:R-:W-:Y:S01]  /*9f60*/  IADD3 R4, R5, -0x44, RZ ;  /* 0xffffffbc05047810 */ /* 0x000fe20007ffe0ff */
[----:B------:R1:W-:Y:S01]  /*9f70*/  STL.64 [R1+0x388], R14 ;  /* 0x0003880e01007387 */ /* 0x0003e20000100a00 */
[----:B------:R-:W4:Y:S01]  /*9f80*/  LDC R5, c[0x0][0x230] ;  /* 0x00008c00ff057b82 */ /* 0x000f220000000800 */
[----:B------:R-:W-:-:S02]  /*9f90*/  IMAD.WIDE R86, R70, 0x4, R28 ;  /* 0x0000000446567825 */ /* 0x000fc400078e021c */
[----:B------:R1:W-:Y:S02]  /*9fa0*/  LDGSTS.E [R23+0x14004], desc[UR8][R14.64], !P1 ;  /* 0x140040000e177fae */ /* 0x0003e4000c921848 */
[----:B------:R-:W-:Y:S02]  /*9fb0*/  IMAD.WIDE R72, R70, 0x4, R126 ;  /* 0x0000000446487825 */ /* 0x000fe400078e027e */
[----:B------:R3:W-:Y:S02]  /*9fc0*/  STL.64 [R1+0x380], R10 ;  /* 0x0003800a01007387 */ /* 0x0007e40000100a00 */
[----:B--2---:R-:W-:Y:S02]  /*9fd0*/  IMAD.WIDE R30, R2, 0x4, R28 ;  /* 0x00000004021e7825 */ /* 0x004fe400078e021c */
[----:B------:R3:W-:Y:S02]  /*9fe0*/  LDGSTS.E [R23+0x18004], desc[UR8][R10.64], !P1 ;  /* 0x180040000a177fae */ /* 0x0007e4000c921848 */
[----:B------:R-:W-:-:S02]  /*9ff0*/  IMAD R76, R12, 0x66, RZ ;  /* 0x000000660c4c7824 */ /* 0x000fc400078e02ff */
[----:B------:R2:W-:Y:S01]  /*a000*/  STL.64 [R1+0x378], R8 ;  /* 0x0003780801007387 */ /* 0x0005e20000100a00 */
[----:B-1----:R-:W-:-:S03]  /*a010*/  IMAD.WIDE R14, R2, 0x4, R126 ;  /* 0x00000004020e7825 */ /* 0x002fc600078e027e */
[----:B------:R2:W-:Y:S01]  /*a020*/  LDGSTS.E [R23+0x1c004], desc[UR8][R8.64], !P1 ;  /* 0x1c00400008177fae */ /* 0x0005e2000c921848 */
[----:B------:R-:W-:Y:S01]  /*a030*/  ISETP.GE.U32.AND P1, PT, R4, 0x7fffff3d, PT ;  /* 0x7fffff3d0400780c */ /* 0x000fe20003f26070 */
[----:B------:R-:W-:Y:S02]  /*a040*/  IMAD R4, R12, 0x23, RZ ;  /* 0x000000230c047824 */ /* 0x000fe400078e02ff */
[--C-:B---3--:R-:W-:Y:S01]  /*a050*/  IMAD.WIDE R10, R2, 0x4, R24.reuse ;  /* 0x00000004020a7825 */ /* 0x108fe200078e0218 */
[----:B------:R1:W-:Y:S03]  /*a060*/  STL.64 [R1+0x370], R30 ;  /* 0x0003701e01007387 */ /* 0x0003e60000100a00 */
[----:B------:R-:W-:Y:S01]  /*a070*/  IMAD.WIDE R68, R70, 0x4, R24 ;  /* 0x0000000446447825 */ /* 0x000fe200078e0218 */
[----:B------:R1:W-:Y:S03]  /*a080*/  LDGSTS.E [R23+0x10008], desc[UR8][R30.64], !P4 ;  /* 0x100080001e177fae */ /* 0x0003e6000e121848 */
[--C-:B--2---:R-:W-:Y:S01]  /*a090*/  IMAD.WIDE R8, R2, 0x4, R26.reuse ;  /* 0x0000000402087825 */ /* 0x104fe200078e021a */
[----:B------:R2:W-:Y:S03]  /*a0a0*/  STL.64 [R1+0x368], R14 ;  /* 0x0003680e01007387 */ /* 0x0005e60000100a00 */
[----:B------:R-:W-:Y:S01]  /*a0b0*/  VIADD R2, R7, 0xffffff9f ;  /* 0xffffff9f07027836 */ /* 0x000fe20000000000 */
[----:B------:R2:W-:Y:S01]  /*a0c0*/  LDGSTS.E [R23+0x14008], desc[UR8][R14.64], !P4 ;  /* 0x140080000e177fae */ /* 0x0005e2000e121848 */
[----:B------:R-:W3:Y:S01]  /*a0d0*/  LDC R7, c[0x0][0x230] ;  /* 0x00008c00ff077b82 */ /* 0x000ee20000000800 */
[----:B------:R-:W-:-:S02]  /*a0e0*/  IMAD.WIDE R70, R70, 0x4, R26 ;  /* 0x0000000446467825 */ /* 0x000fc400078e021a */
[----:B------:R4:W-:Y:S02]  /*a0f0*/  STL.64 [R1+0x360], R10 ;  /* 0x0003600a01007387 */ /* 0x0009e40000100a00 */
[--C-:B-1----:R-:W-:Y:S02]  /*a100*/  IMAD.WIDE R30, R4, 0x4, R28.reuse ;  /* 0x00000004041e7825 */ /* 0x102fe400078e021c */
[----:B------:R4:W-:Y:S02]  /*a110*/  LDGSTS.E [R23+0x18008], desc[UR8][R10.64], !P4 ;  /* 0x180080000a177fae */ /* 0x0009e4000e121848 */
[----:B------:R-:W-:Y:S02]  /*a120*/  IMAD.WIDE R90, R76, 0x4, R28 ;  /* 0x000000044c5a7825 */ /* 0x000fe400078e021c */
[----:B------:R1:W-:Y:S02]  /*a130*/  STL.64 [R1+0x358], R8 ;  /* 0x0003580801007387 */ /* 0x0003e40000100a00 */
[----:B--2---:R-:W-:-:S02]  /*a140*/  IMAD.WIDE R14, R4, 0x4, R126 ;  /* 0x00000004040e7825 */ /* 0x004fc400078e027e */
[----:B------:R1:W-:Y:S01]  /*a150*/  LDGSTS.E [R23+0x1c008], desc[UR8][R8.64], !P4 ;  /* 0x1c00800008177fae */ /* 0x0003e2000e121848 */
[----:B------:R-:W-:Y:S01]  /*a160*/  ISETP.GE.U32.AND P4, PT, R2, 0x7fffff20, PT ;  /* 0x7fffff200200780c */ /* 0x000fe20003f86070 */
[----:B------:R-:W-:Y:S01]  /*a170*/  IMAD.WIDE R80, R76, 0x4, R126 ;  /* 0x000000044c507825 */ /* 0x000fe200078e027e */
[----:B------:R-:W-:Y:S01]  /*a180*/  SHF.L.U32 R2, R12, 0x6, RZ ;  /* 0x000000060c027819 */ /* 0x000fe200000006ff */
[----:B------:R2:W-:Y:S02]  /*a190*/  STL.64 [R1+0x350], R30 ;  /* 0x0003501e01007387 */ /* 0x0005e40000100a00 */
[--C-:B----4-:R-:W-:Y:S02]  /*a1a0*/  IMAD.WIDE R10, R4, 0x4, R24.reuse ;  /* 0x00000004040a7825 */ /* 0x110fe400078e0218 */
[----:B------:R2:W-:Y:S02]  /*a1b0*/  LDGSTS.E [R23+0x1000c], desc[UR8][R30.64], !P5 ;  /* 0x1000c0001e177fae */ /* 0x0005e4000e921848 */
[----:B------:R-:W-:-:S02]  /*a1c0*/  IMAD.WIDE R74, R76, 0x4, R24 ;  /* 0x000000044c4a7825 */ /* 0x000fc400078e0218 */
[----:B------:R4:W-:Y:S02]  /*a1d0*/  STL.64 [R1+0x348], R14 ;  /* 0x0003480e01007387 */ /* 0x0009e40000100a00 */
[----:B-1----:R-:W-:Y:S02]  /*a1e0*/  IMAD.WIDE R8, R4, 0x4, R26 ;  /* 0x0000000404087825 */ /* 0x002fe400078e021a */
[----:B------:R4:W-:Y:S02]  /*a1f0*/  LDGSTS.E [R23+0x1400c], desc[UR8][R14.64], !P5 ;  /* 0x1400c0000e177fae */ /* 0x0009e4000e921848 */
[----:B------:R-:W-:Y:S02]  /*a200*/  VIADD R4, R13, 0xffffff9e ;  /* 0xffffff9e0d047836 */ /* 0x000fe40000000000 */
[----:B------:R-:W1:Y:S01]  /*a210*/  LDC R13, c[0x0][0x230] ;  /* 0x00008c00ff0d7b82 */ /* 0x000e620000000800 */
[----:B------:R3:W-:Y:S01]  /*a220*/  STL.64 [R1+0x340], R10 ;  /* 0x0003400a01007387 */ /* 0x0007e20000100a00 */
[----:B--2---:R-:W-:-:S03]  /*a230*/  IMAD.WIDE R30, R2, 0x4, R28 ;  /* 0x00000004021e7825 */ /* 0x004fc600078e021c */
[----:B------:R3:W-:Y:S01]  /*a240*/  LDGSTS.E [R23+0x1800c], desc[UR8][R10.64], !P5 ;  /* 0x1800c0000a177fae */ /* 0x0007e2000e921848 */
[----:B------:R-:W-:-:S03]  /*a250*/  IMAD.WIDE R76, R76, 0x4, R26 ;  /* 0x000000044c4c7825 */ /* 0x000fc600078e021a */
[----:B------:R2:W-:Y:S01]  /*a260*/  STL.64 [R1+0x338], R8 ;  /* 0x0003380801007387 */ /* 0x0005e20000100a00 */
[----:B----4-:R-:W-:-:S03]  /*a270*/  IMAD.WIDE R14, R2, 0x4, R126 ;  /* 0x00000004020e7825 */ /* 0x010fc600078e027e */
[----:B------:R2:W-:Y:S01]  /*a280*/  LDGSTS.E [R23+0x1c00c], desc[UR8][R8.64], !P5 ;  /* 0x1c00c00008177fae */ /* 0x0005e2000e921848 */
[----:B------:R-:W-:Y:S01]  /*a290*/  ISETP.GE.U32.AND P5, PT, R4, 0x7fffff1f, PT ;  /* 0x7fffff1f0400780c */ /* 0x000fe20003fa6070 */
[----:B------:R-:W-:Y:S02]  /*a2a0*/  IMAD R4, R12, 0x41, RZ ;  /* 0x000000410c047824 */ /* 0x000fe400078e02ff */
[----:B---3--:R-:W-:Y:S01]  /*a2b0*/  IMAD.WIDE R10, R2, 0x4, R24 ;  /* 0x00000004020a7825 */ /* 0x008fe200078e0218 */
[----:B------:R3:W-:Y:S03]  /*a2c0*/  STL.64 [R1+0x130], R30 ;  /* 0x0001301e01007387 */ /* 0x0007e60000100a00 */
[C---:B------:R-:W-:Y:S01]  /*a2d0*/  IMAD R84, R12.reuse, 0x67, RZ ;  /* 0x000000670c547824 */ /* 0x040fe200078e02ff */
[----:B------:R3:W-:Y:S01]  /*a2e0*/  LDGSTS.E [R23+0x20000], desc[UR8][R30.64], !P6 ;  /* 0x200000001e177fae */ /* 0x0007e2000f121848 */
[----:B------:R-:W-:-:S02]  /*a2f0*/  IMAD R250, R12, 0x49, RZ ;  /* 0x000000490cfa7824 */ /* 0x000fc400078e02ff */
[----:B--2---:R-:W-:Y:S01]  /*a300*/  IMAD.WIDE R8, R2, 0x4, R26 ;  /* 0x0000000402087825 */ /* 0x004fe200078e021a */
        /* <DEDUP_REMOVED lines=11> */
[----:B--2---:R-:W-:Y:S02]  /*a3c0*/  IMAD.WIDE R14, R4, 0x4, R126 ;  /* 0x00000004040e7825 */ /* 0x004fe400078e027e */
[----:B------:R3:W-:Y:S01]  /*a3d0*/  LDGSTS.E [R23+0x2c000], desc[UR8][R8.64], !P6 ;  /* 0x2c00000008177fae */ /* 0x0007e2000f121848 */
[----:B------:R-:W-:Y:S01]  /*a3e0*/  ISETP.GE.U32.AND P6, PT, R2, 0x7fffff1e, PT ;  /* 0x7fffff1e0200780c */ /* 0x000fe20003fc6070 */
[----:B------:R-:W-:-:S02]  /*a3f0*/  IMAD R2, R12, 0x42, RZ ;  /* 0x000000420c027824 */ /* 0x000fc400078e02ff */
[----:B-1----:R-:W-:Y:S01]  /*a400*/  IMAD.WIDE R10, R4, 0x4, R24 ;  /* 0x00000004040a7825 */ /* 0x002fe200078e0218 */
        /* <DEDUP_REMOVED lines=8> */
[----:B------:R-:W-:-:S02]  /*a490*/  IMAD R242, R12, 0x4a, RZ ;  /* 0x0000004a0cf27824 */ /* 0x000fc400078e02ff */
[----:B------:R4:W-:Y:S01]  /*a4a0*/  STL.64 [R1+0x100], R10 ;  /* 0x0001000a01007387 */ /* 0x0009e20000100a00 */
[----:B-1----:R-:W-:-:S03]  /*a4b0*/  IMAD.WIDE R30, R2, 0x4, R28 ;  /* 0x00000004021e7825 */ /* 0x002fc600078e021c */
[----:B------:R4:W-:Y:S01]  /*a4c0*/  LDGSTS.E [R23+0x28004], desc[UR8][R10.64], !P2 ;  /* 0x280040000a177fae */ /* 0x0009e2000d121848 */
[----:B------:R-:W-:-:S03]  /*a4d0*/  IMAD.WIDE R248, R242, 0x4, R28 ;  /* 0x00000004f2f87825 */ /* 0x000fc600078e021c */
        /* <DEDUP_REMOVED lines=13> */
[----:B------:R-:W-:-:S02]  /*a5b0*/  IMAD R234, R12, 0x4b, RZ ;  /* 0x0000004b0cea7824 */ /* 0x000fc400078e02ff */
[----:B------:R1:W-:Y:S01]  /*a5c0*/  LDGSTS.E [R23+0x24008], desc[UR8][R14.64], !P3 ;  /* 0x240080000e177fae */ /* 0x0003e2000d921848 */
[----:B------:R-:W-:-:S03]  /*a5d0*/  IMAD.WIDE R244, R242, 0x4, R24 ;  /* 0x00000004f2f47825 */ /* 0x000fc600078e0218 */
        /* <DEDUP_REMOVED lines=8> */
[----:B------:R-:W-:Y:S02]  /*a660*/  VIADD R2, R5, 0xfffffffa ;  /* 0xfffffffa05027836 */ /* 0x000fe40000000000 */
[----:B---3--:R-:W-:Y:S01]  /*a670*/  IMAD.WIDE R10, R4, 0x4, R24 ;  /* 0x00000004040a7825 */ /* 0x008fe200078e0218 */
[----:B------:R-:W1:Y:S01]  /*a680*/  LDC R5, c[0x0][0x230] ;  /* 0x00008c00ff057b82 */ /* 0x000e620000000800 */
[----:B------:R3:W-:Y:S02]  /*a690*/  LDGSTS.E [R23+0x2000c], desc[UR8][R30.64], !P1 ;  /* 0x2000c0001e177fae */ /* 0x0007e4000c921848 */
[----:B------:R-:W-:Y:S02]  /*a6a0*/  IMAD.MOV.U32 R233, RZ, RZ, R241 ;  /* 0x000000ffffe97224 */ /* 0x000fe400078e00f1 */
[----:B------:R-:W-:Y:S01]  /*a6b0*/  LDGSTS.E [R23+0x2400c], desc[UR8][R14.64], !P1 ;  /* 0x2400c0000e177fae */ /* 0x000fe2000c921848 */
[----:B------:R-:W-:-:S02]  /*a6c0*/  IMAD.MOV.U32 R231, RZ, RZ, R239 ;  /* 0x000000ffffe77224 */ /* 0x000fc400078e00ef */
[----:B--2---:R-:W-:Y:S01]  /*a6d0*/  IMAD.WIDE R8, R4, 0x4, R26 ;  /* 0x0000000404087825 */ /* 0x004fe200078e021a */
[----:B------:R-:W-:Y:S01]  /*a6e0*/  LDGSTS.E [R23+0x2800c], desc[UR8][R10.64], !P1 ;  /* 0x2800c0000a177fae */ /* 0x000fe2000c921848 */
[----:B------:R-:W2:Y:S02]  /*a6f0*/  LDC R4, c[0x0][0x230] ;  /* 0x00008c00ff047b82 */ /* 0x000ea40000000800 */
[C---:B------:R-:W-:Y:S01]  /*a700*/  IMAD.WIDE R240, R234.reuse, 0x4, R28 ;  /* 0x00000004eaf07825 */ /* 0x040fe200078e021c */
[----:B------:R3:W-:Y:S03]  /*a710*/  STL.64 [R1+0xd0], R30 ;  /* 0x0000d01e01007387 */ /* 0x0007e60000100a00 */
[----:B------:R-:W-:Y:S01]  /*a720*/  IMAD.WIDE R238, R234, 0x4, R126 ;  /* 0x00000004eaee7825 */ /* 0x000fe200078e027e */
[----:B------:R-:W-:Y:S01]  /*a730*/  LDGSTS.E [R23+0x2c00c], desc[UR8][R8.64], !P1 ;  /* 0x2c00c00008177fae */ /* 0x000fe2000c921848 */
[----:B------:R-:W-:-:S02]  /*a740*/  ISETP.GE.U32.AND P1, PT, R2, 0x7fffff7b, PT ;  /* 0x7fffff7b0200780c */ /* 0x000fc40003f26070 */
[----:B------:R-:W-:Y:S01]  /*a750*/  IADD3 R2, R7, -0x7, RZ ;  /* 0xfffffff907027810 */ /* 0x000fe20007ffe0ff */
[----:B------:R1:W-:Y:S01]  /*a760*/  LDGSTS.E [R23+0x30000], desc[UR8][R46.64], !P4 ;  /* 0x300000002e177fae */ /* 0x0003e2000e121848 */
[----:B------:R-:W1:Y:S01]  /*a770*/  LDC R7, c[0x0][0x230] ;  /* 0x00008c00ff077b82 */ /* 0x000e620000000800 */
[--C-:B------:R-:W-:Y:S02]  /*a780*/  IMAD.WIDE R236, R234, 0x4, R24.reuse ;  /* 0x00000004eaec7825 */ /* 0x100fe400078e0218 */
[----:B------:R1:W-:Y:S02]  /*a790*/  LDGSTS.E [R23+0x34000], desc[UR8][R34.64], !P4 ;  /* 0x3400000022177fae */ /* 0x0003e4000e121848 */
[C---:B---3--:R-:W-:Y:S02]  /*a7a0*/  IMAD.WIDE R30, R32.reuse, 0x4, R24 ;  /* 0x00000004201e7825 */ /* 0x048fe400078e0218 */
[----:B------:R-:W-:Y:S02]  /*a7b0*/  STL.64 [R1+0xc8], R14 ;  /* 0x0000c80e01007387 */ /* 0x000fe40000100a00 */
[----:B------:R-:W-:-:S02]  /*a7c0*/  IMAD.WIDE R32, R32, 0x4, R26 ;  /* 0x0000000420207825 */ /* 0x000fc400078e021a */
[----:B------:R-:W-:Y:S02]  /*a7d0*/  LDGSTS.E [R23+0x38000], desc[UR8][R30.64], !P4 ;  /* 0x380000001e177fae */ /* 0x000fe4000e121848 */
[----:B------:R-:W-:Y:S02]  /*a7e0*/  IMAD.WIDE R234, R234, 0x4, R26 ;  /* 0x00000004eaea7825 */ /* 0x000fe400078e021a */
[----:B------:R3:W-:Y:S01]  /*a7f0*/  LDGSTS.E [R23+0x3c000], desc[UR8][R32.64], !P4 ;  /* 0x3c00000020177fae */ /* 0x0007e2000e121848 */
[----:B------:R-:W-:Y:S01]  /*a800*/  ISETP.GE.U32.AND P4, PT, R2, 0x7fffff7a, PT ;  /* 0x7fffff7a0200780c */ /* 0x000fe20003f86070 */
[----:B----4-:R-:W-:Y:S02]  /*a810*/  VIADD R2, R13, 0xfffffff8 ;  /* 0xfffffff80d027836 */ /* 0x010fe40000000000 */
[----:B------:R4:W-:Y:S01]  /*a820*/  LDGSTS.E [R23+0x30004], desc[UR8][R54.64], !P5 ;  /* 0x3000400036177fae */ /* 0x0009e2000e921848 */
[----:B------:R-:W4:Y:S01]  /*a830*/  LDC R13, c[0x0][0x230] ;  /* 0x00008c00ff0d7b82 */ /* 0x000f220000000800 */
[----:B------:R-:W-:-:S02]  /*a840*/  IMAD R96, R12, 0x68, RZ ;  /* 0x000000680c607824 */ /* 0x000fc400078e02ff */
[----:B------:R-:W-:Y:S01]  /*a850*/  STL.64 [R1+0xc0], R10 ;  /* 0x0000c00a01007387 */ /* 0x000fe20000100a00 */
[----:B------:R-:W-:Y:S02]  /*a860*/  IMAD R102, R12, 0x69, RZ ;  /* 0x000000690c667824 */ /* 0x000fe400078e02ff */
[C---:B------:R-:W-:Y:S01]  /*a870*/  IMAD.WIDE R110, R96.reuse, 0x4, R28 ;  /* 0x00000004606e7825 */ /* 0x040fe200078e021c */
[----:B------:R4:W-:Y:S03]  /*a880*/  LDGSTS.E [R23+0x34004], desc[UR8][R40.64], !P5 ;  /* 0x3400400028177fae */ /* 0x0009e6000e921848 */
[C---:B------:R-:W-:Y:S01]  /*a890*/  IMAD.WIDE R98, R96.reuse, 0x4, R126 ;  /* 0x0000000460627825 */ /* 0x040fe200078e027e */
[----:B------:R-:W-:Y:S03]  /*a8a0*/  STL.64 [R1+0xb8], R8 ;  /* 0x0000b80801007387 */ /* 0x000fe60000100a00 */
[C---:B------:R-:W-:Y:S01]  /*a8b0*/  IMAD.WIDE R94, R96.reuse, 0x4, R24 ;  /* 0x00000004605e7825 */ /* 0x040fe200078e0218 */
[----:B------:R4:W-:Y:S03]  /*a8c0*/  LDGSTS.E [R23+0x38004], desc[UR8][R36.64], !P5 ;  /* 0x3800400024177fae */ /* 0x0009e6000e921848 */
[----:B------:R-:W-:Y:S01]  /*a8d0*/  IMAD.WIDE R96, R96, 0x4, R26 ;  /* 0x0000000460607825 */ /* 0x000fe200078e021a */
[----:B------:R3:W-:Y:S03]  /*a8e0*/  STL.64 [R1+0x1f50], R46 ;  /* 0x001f502e01007387 */ /* 0x0007e60000100a00 */
[----:B------:R-:W-:Y:S01]  /*a8f0*/  IMAD.WIDE R118, R102, 0x4, R28 ;  /* 0x0000000466767825 */ /* 0x000fe200078e021c */
[----:B------:R4:W-:Y:S01]  /*a900*/  LDGSTS.E [R23+0x3c004], desc[UR8][R38.64], !P5 ;  /* 0x3c00400026177fae */ /* 0x0009e2000e921848 */
[----:B------:R-:W-:-:S02]  /*a910*/  ISETP.GE.U32.AND P5, PT, R2, 0x7fffff79, PT ;  /* 0x7fffff790200780c */ /* 0x000fc40003fa6070 */
[----:B--2---:R-:W-:Y:S01]  /*a920*/  IADD3 R2, R4, -0x25, RZ ;  /* 0xffffffdb04027810 */ /* 0x004fe20007ffe0ff */
[----:B------:R2:W-:Y:S01]  /*a930*/  STL.64 [R1+0x1f58], R34 ;  /* 0x001f582201007387 */ /* 0x0005e20000100a00 */
[----:B-1----:R-:W-:Y:S01]  /*a940*/  IADD3 R4, R5, -0x26, RZ ;  /* 0xffffffda05047810 */ /* 0x002fe20007ffe0ff */
[C---:B------:R-:W-:Y:S01]  /*a950*/  IMAD.WIDE R104, R102.reuse, 0x4, R126 ;  /* 0x0000000466687825 */ /* 0x040fe200078e027e */
[----:B------:R-:W1:Y:S01]  /*a960*/  LDC R5, c[0x0][0x230] ;  /* 0x00008c00ff057b82 */ /* 0x000e620000000800 */
[----:B------:R-:W-:Y:S01]  /*a970*/  STL.64 [R1+0x1f60], R30 ;  /* 0x001f601e01007387 */ /* 0x000fe20000100a00 */
[----:B---3--:R-:W-:Y:S01]  /*a980*/  MOV R47, R207 ;  /* 0x000000cf002f7202 */ /* 0x008fe20000000f00 */
[C---:B------:R-:W-:Y:S02]  /*a990*/  IMAD.WIDE R100, R102.reuse, 0x4, R24 ;  /* 0x0000000466647825 */ /* 0x040fe400078e0218 */
[----:B------:R3:W-:Y:S02]  /*a9a0*/  LDGSTS.E [R23+0x30008], desc[UR8][R58.64], !P6 ;  /* 0x300080003a177fae */ /* 0x0007e4000f121848 */
[----:B------:R-:W-:-:S02]  /*a9b0*/  IMAD.WIDE R102, R102, 0x4, R26 ;  /* 0x0000000466667825 */ /* 0x000fc400078e021a */
[----:B------:R3:W-:Y:S01]  /*a9c0*/  STL.64 [R1+0x1f68], R32 ;  /* 0x001f682001007387 */ /* 0x0007e20000100a00 */
[----:B--2---:R-:W-:Y:S01]  /*a9d0*/  MOV R35, R213 ;  /* 0x000000d500237202 */ /* 0x004fe20000000f00 */
[C---:B------:R-:W-:Y:S02]  /*a9e0*/  IMAD R108, R12.reuse, 0x6a, RZ ;  /* 0x0000006a0c6c7824 */ /* 0x040fe400078e02ff */
[----:B------:R2:W-:Y:S01]  /*a9f0*/  LDGSTS.E [R23+0x34008], desc[UR8][R48.64], !P6 ;  /* 0x3400800030177fae */ /* 0x0005e2000f121848 */
[----:B------:R-:W-:Y:S02]  /*aa00*/  IMAD R116, R12, 0x6b, RZ ;  /* 0x0000006b0c747824 */ /* 0x000fe400078e02ff */
[C---:B------:R-:W-:Y:S01]  /*aa10*/  IMAD.WIDE R122, R108.reuse, 0x4, R28 ;  /* 0x000000046c7a7825 */ /* 0x040fe200078e021c */
[----:B------:R4:W-:Y:S03]  /*aa20*/  STL.64 [R1+0x1f70], R54 ;  /* 0x001f703601007387 */ /* 0x0009e60000100a00 */
[----:B------:R-:W-:Y:S01]  /*aa30*/  IMAD.WIDE R112, R108, 0x4, R126 ;  /* 0x000000046c707825 */ /* 0x000fe200078e027e */
[----:B------:R2:W-:Y:S01]  /*aa40*/  LDGSTS.E [R23+0x38008], desc[UR8][R42.64], !P6 ;  /* 0x380080002a177fae */ /* 0x0005e2000f121848 */
[----:B---3--:R-:W-:-:S02]  /*aa50*/  MOV R33, R209 ;  /* 0x000000d100217202 */ /* 0x008fc40000000f00 */
[C---:B------:R-:W-:Y:S01]  /*aa60*/  IMAD.WIDE R106, R108.reuse, 0x4, R24 ;  /* 0x000000046c6a7825 */ /* 0x040fe200078e0218 */
[----:B------:R3:W-:Y:S03]  /*aa70*/  STL.64 [R1+0x1f78], R40 ;  /* 0x001f782801007387 */ /* 0x0007e60000100a00 */
[----:B------:R-:W-:Y:S01]  /*aa80*/  IMAD.WIDE R108, R108, 0x4, R26 ;  /* 0x000000046c6c7825 */ /* 0x000fe200078e021a */
[----:B------:R1:W-:Y:S01]  /*aa90*/  LDGSTS.E [R23+0x3c008], desc[UR8][R44.64], !P6 ;  /* 0x3c0080002c177fae */ /* 0x0003e2000f121848 */
[----:B------:R-:W-:Y:S02]  /*aaa0*/  ISETP.GE.U32.AND P6, PT, R2, 0x7fffff5c, PT ;  /* 0x7fffff5c0200780c */ /* 0x000fe40003fc6070 */
[----:B------:R-:W-:Y:S01]  /*aab0*/  IMAD.SHL.U32 R2, R12, 0x4, RZ ;  /* 0x000000040c027824 */ /* 0x000fe200078e00ff */
[----:B------:R2:W-:Y:S01]  /*aac0*/  STL.64 [R1+0x1f80], R36 ;  /* 0x001f802401007387 */ /* 0x0005e20000100a00 */
[----:B------:R-:W-:Y:S01]  /*aad0*/  IMAD.WIDE R124, R116, 0x4, R28 ;  /* 0x00000004747c7825 */ /* 0x000fe200078e021c */
[----:B----4-:R-:W-:-:S02]  /*aae0*/  MOV R55, R191 ;  /* 0x000000bf00377202 */ /* 0x010fc40000000f00 */
[----:B------:R4:W-:Y:S01]  /*aaf0*/  STL.64 [R1+0x1f88], R38 ;  /* 0x001f882601007387 */ /* 0x0009e20000100a00 */
[C---:B------:R-:W-:Y:S01]  /*ab00*/  IMAD.WIDE R62, R2.reuse, 0x4, R28 ;  /* 0x00000004023e7825 */ /* 0x040fe200078e021c */
[----:B---3--:R-:W-:Y:S02]  /*ab10*/  MOV R41, R197 ;  /* 0x000000c500297202 */ /* 0x008fe40000000f00 */
[----:B------:R3:W-:Y:S01]  /*ab20*/  STL.64 [R1+0x1f90], R58 ;  /* 0x001f903a01007387 */ /* 0x0007e20000100a00 */
[----:B------:R-:W-:-:S03]  /*ab30*/  IMAD.WIDE R14, R2, 0x4, R126 ;  /* 0x00000004020e7825 */ /* 0x000fc600078e027e */
[----:B------:R1:W-:Y:S01]  /*ab40*/  STL.64 [R1+0x1f98], R48 ;  /* 0x001f983001007387 */ /* 0x0003e20000100a00 */
[C---:B------:R-:W-:Y:S01]  /*ab50*/  IMAD.WIDE R10, R2.reuse, 0x4, R24 ;  /* 0x00000004020a7825 */ /* 0x040fe200078e0218 */
[----:B--2---:R-:W-:Y:S02]  /*ab60*/  MOV R37, R201 ;  /* 0x000000c900257202 */ /* 0x004fe40000000f00 */
[----:B------:R2:W-:Y:S01]  /*ab70*/  STL.64 [R1+0x1fa0], R42 ;  /* 0x001fa02a01007387 */ /* 0x0005e20000100a00 */
[----:B------:R-:W-:Y:S01]  /*ab80*/  IMAD.WIDE R8, R2, 0x4, R26 ;  /* 0x0000000402087825 */ /* 0x000fe200078e021a */
[----:B----4-:R-:W-:Y:S02]  /*ab90*/  MOV R39, R211 ;  /* 0x000000d300277202 */ /* 0x010fe40000000f00 */
[----:B------:R4:W-:Y:S01]  /*aba0*/  STL.64 [R1+0x1fa8], R44 ;  /* 0x001fa82c01007387 */ /* 0x0009e20000100a00 */
[----:B------:R-:W-:Y:S01]  /*abb0*/  VIADD R2, R7, 0xffffffd9 ;  /* 0xffffffd907027836 */ /* 0x000fe20000000000 */
[----:B---3--:R-:W-:Y:S01]  /*abc0*/  MOV R59, R203 ;  /* 0x000000cb003b7202 */ /* 0x008fe20000000f00 */
[----:B------:R-:W3:Y:S01]  /*abd0*/  LDC R7, c[0x0][0x230] ;  /* 0x00008c00ff077b82 */ /* 0x000ee20000000800 */
[----:B------:R4:W-:Y:S01]  /*abe0*/  LDGSTS.E [R23+0x3000c], desc[UR8][R60.64], !P2 ;  /* 0x3000c0003c177fae */ /* 0x0009e2000d121848 */
[----:B------:R-:W-:Y:S01]  /*abf0*/  IMAD.WIDE R120, R116, 0x4, R126 ;  /* 0x0000000474787825 */ /* 0x000fe200078e027e */
[----:B-1----:R-:W-:-:S02]  /*ac00*/  MOV R49, R199 ;  /* 0x000000c700317202 */ /* 0x002fc40000000f00 */
[----:B------:R1:W-:Y:S01]  /*ac10*/  STL.64 [R1+0x1fb0], R60 ;  /* 0x001fb03c01007387 */ /* 0x0003e20000100a00 */
[C---:B------:R-:W-:Y:S01]  /*ac20*/  IMAD.WIDE R114, R116.reuse, 0x4, R24 ;  /* 0x0000000474727825 */ /* 0x040fe200078e0218 */
[----:B--2---:R-:W-:Y:S02]  /*ac30*/  MOV R43, R223 ;  /* 0x000000df002b7202 */ /* 0x004fe40000000f00 */
[----:B------:R2:W-:Y:S01]  /*ac40*/  LDGSTS.E [R23+0x3400c], desc[UR8][R56.64], !P2 ;  /* 0x3400c00038177fae */ /* 0x0005e2000d121848 */
[----:B------:R-:W-:Y:S01]  /*ac50*/  IMAD.WIDE R116, R116, 0x4, R26 ;  /* 0x0000000474747825 */ /* 0x000fe200078e021a */
[----:B----4-:R-:W-:Y:S02]  /*ac60*/  MOV R45, R205 ;  /* 0x000000cd002d7202 */ /* 0x010fe40000000f00 */
[----:B------:R2:W-:Y:S01]  /*ac70*/  STL.64 [R1+0x1fb8], R56 ;  /* 0x001fb83801007387 */ /* 0x0005e20000100a00 */
[----:B------:R-:W-:Y:S02]  /*ac80*/  IMAD R130, R12, 0x4c, RZ ;  /* 0x0000004c0c827824 */ /* 0x000fe400078e02ff */
[----:B------:R-:W-:Y:S01]  /*ac90*/  IMAD.MOV.U32 R227, RZ, RZ, R233 ;  /* 0x000000ffffe37224 */ /* 0x000fe200078e00e9 */
[----:B------:R-:W-:Y:S01]  /*aca0*/  LDGSTS.E [R23+0x3800c], desc[UR8][R50.64], !P2 ;  /* 0x3800c00032177fae */ /* 0x000fe2000d121848 */
[----:B------:R-:W-:-:S02]  /*acb0*/  IMAD.MOV.U32 R221, RZ, RZ, R231 ;  /* 0x000000ffffdd7224 */ /* 0x000fc400078e00e7 */
[C---:B------:R-:W-:Y:S01]  /*acc0*/  IMAD.WIDE R232, R130.reuse, 0x4, R28 ;  /* 0x0000000482e87825 */ /* 0x040fe200078e021c */
[----:B------:R-:W-:Y:S01]  /*acd0*/  STL.64 [R1+0x1fc0], R50 ;  /* 0x001fc03201007387 */ /* 0x000fe20000100a00 */
[----:B-1----:R-:W-:Y:S02]  /*ace0*/  MOV R61, R227 ;  /* 0x000000e3003d7202 */ /* 0x002fe40000000f00 */
[----:B------:R-:W-:Y:S01]  /*acf0*/  IMAD.WIDE R230, R130, 0x4, R126 ;  /* 0x0000000482e67825 */ /* 0x000fe200078e027e */
[----:B------:R-:W-:Y:S01]  /*ad00*/  LDGSTS.E [R23+0x3c00c], desc[UR8][R52.64], !P2 ;  /* 0x3c00c00034177fae */ /* 0x000fe2000d121848 */
[----:B------:R-:W-:Y:S02]  /*ad10*/  ISETP.GE.U32.AND P2, PT, R4, 0x7fffff5b, PT ;  /* 0x7fffff5b0400780c */ /* 0x000fe40003f46070 */
[C---:B------:R-:W-:Y:S01]  /*ad20*/  IMAD R4, R12.reuse, 0x5, RZ ;  /* 0x000000050c047824 */ /* 0x040fe200078e02ff */
[----:B------:R-:W-:Y:S01]  /*ad30*/  STL.64 [R1+0x1fc8], R52 ;  /* 0x001fc83401007387 */ /* 0x000fe20000100a00 */
[----:B------:R-:W-:Y:S01]  /*ad40*/  IMAD R138, R12, 0x4d, RZ ;  /* 0x0000004d0c8a7824 */ /* 0x000fe200078e02ff */
[----:B--2---:R-:W-:Y:S01]  /*ad50*/  MOV R57, R225 ;  /* 0x000000e100397202 */ /* 0x004fe20000000f00 */
[----:B------:R-:W-:Y:S01]  /*ad60*/  IMAD.WIDE R30, R4, 0x4, R28 ;  /* 0x00000004041e7825 */ /* 0x000fe200078e021c */
[----:B------:R1:W-:Y:S03]  /*ad70*/  STL.64 [R1+0x5b0], R62 ;  /* 0x0005b03e01007387 */ /* 0x0003e60000100a00 */
[C---:B------:R-:W-:Y:S01]  /*ad80*/  IMAD.WIDE R128, R130.reuse, 0x4, R24 ;  /* 0x0000000482807825 */ /* 0x040fe200078e0218 */
[----:B------:R1:W-:Y:S03]  /*ad90*/  LDGSTS.E [R22], desc[UR8][R62.64], !P3 ;  /* 0x000000003e167fae */ /* 0x0003e6000d921848 */
[----:B------:R-:W-:Y:S01]  /*ada0*/  IMAD.WIDE R130, R130, 0x4, R26 ;  /* 0x0000000482827825 */ /* 0x000fe200078e021a */
[----:B------:R2:W-:Y:S03]  /*adb0*/  STL.64 [R1+0x5a8], R14 ;  /* 0x0005a80e01007387 */ /* 0x0005e60000100a00 */
[----:B------:R-:W-:Y:S01]  /*adc0*/  IMAD.WIDE R132, R138, 0x4, R28 ;  /* 0x000000048a847825 */ /* 0x000fe200078e021c */
[----:B------:R2:W-:Y:S03]  /*add0*/  LDGSTS.E [R22+0x4000], desc[UR8][R14.64], !P3 ;  /* 0x040000000e167fae */ /* 0x0005e6000d921848 */
[----:B------:R-:W-:Y:S01]  /*ade0*/  IMAD R146, R12, 0x4e, RZ ;  /* 0x0000004e0c927824 */ /* 0x000fe200078e02ff */
        /* <DEDUP_REMOVED lines=21> */
[--C-:B--2---:R-:W-:Y:S02]  /*af40*/  IMAD.WIDE R30, R2, 0x4, R28.reuse ;  /* 0x00000004021e7825 */ /* 0x104fe400078e021c */
[----:B------:R3:W-:Y:S02]  /*af50*/  LDGSTS.E [R22+0x8004], desc[UR8][R10.64], !P1 ;  /* 0x080040000a167fae */ /* 0x0007e4000c921848 */
[----:B------:R-:W-:-:S02]  /*af60*/  IMAD.WIDE R140, R146, 0x4, R28 ;  /* 0x00000004928c7825 */ /* 0x000fc400078e021c */
[----:B------:R2:W-:Y:S02]  /*af70*/  STL.64 [R1+0x578], R8 ;  /* 0x0005780801007387 */ /* 0x0005e40000100a00 */
[----:B-1----:R-:W-:Y:S02]  /*af80*/  IMAD.WIDE R14, R2, 0x4, R126 ;  /* 0x00000004020e7825 */ /* 0x002fe400078e027e */
[----:B------:R2:W-:Y:S01]  /*af90*/  LDGSTS.E [R22+0xc004], desc[UR8][R8.64], !P1 ;  /* 0x0c00400008167fae */ /* 0x0005e2000c921848 */
[----:B------:R-:W-:Y:S01]  /*afa0*/  ISETP.GE.U32.AND P1, PT, R4, 0x7fffff59, PT ;  /* 0x7fffff590400780c */ /* 0x000fe20003f26070 */
[----:B------:R-:W-:Y:S02]  /*afb0*/  IMAD R4, R12, 0x7, RZ ;  /* 0x000000070c047824 */ /* 0x000fe400078e02ff */
[----:B---3--:R-:W-:Y:S01]  /*afc0*/  IMAD.WIDE R10, R2, 0x4, R24 ;  /* 0x00000004020a7825 */ /* 0x008fe200078e0218 */
[----:B------:R1:W-:Y:S03]  /*afd0*/  STL.64 [R1+0x570], R30 ;  /* 0x0005701e01007387 */ /* 0x0003e60000100a00 */
[----:B------:R-:W-:Y:S01]  /*afe0*/  IMAD.WIDE R142, R146, 0x4, R126 ;  /* 0x00000004928e7825 */ /* 0x000fe200078e027e */
[----:B------:R1:W-:Y:S03]  /*aff0*/  LDGSTS.E [R22+0x8], desc[UR8][R30.64], !P4 ;  /* 0x000080001e167fae */ /* 0x0003e6000e121848 */
[----:B--2---:R-:W-:Y:S01]  /*b000*/  IMAD.WIDE R8, R2, 0x4, R26 ;  /* 0x0000000402087825 */ /* 0x004fe200078e021a */
        /* <DEDUP_REMOVED lines=16> */
[--C-:B------:R-:W-:Y:S01]  /*b110*/  IMAD.WIDE R146, R146, 0x4, R26.reuse ;  /* 0x0000000492927825 */ /* 0x100fe200078e021a */
        /* <DEDUP_REMOVED lines=19> */
[--C-:B------:R-:W-:Y:S01]  /*b250*/  IMAD.WIDE R154, R154, 0x4, R26.reuse ;  /* 0x000000049a9a7825 */ /* 0x100fe200078e021a */
        /* <DEDUP_REMOVED lines=49> */
[----:B------:R-:W-:Y:S02]  /*b570*/  IMAD.WIDE R168, R170, 0x4, R24 ;  /* 0x00000004aaa87825 */ /* 0x000fe400078e0218 */
[----:B------:R1:W-:Y:S02]  /*b580*/  STL.64 [R1+0x2d8], R8 ;  /* 0x0002d80801007387 */ /* 0x0003e40000100a00 */
[----:B--2---:R-:W-:-:S02]  /*b590*/  IMAD.WIDE R14, R4, 0x4, R126 ;  /* 0x00000004040e7825 */ /* 0x004fc400078e027e */
        /* <DEDUP_REMOVED lines=11> */
[----:B------:R-:W-:-:S02]  /*b650*/  IMAD R178, R12, 0x6e, RZ ;  /* 0x0000006e0cb27824 */ /* 0x000fc400078e02ff */
[----:B------:R1:W-:Y:S01]  /*b660*/  LDGSTS.E [R22+0x1400c], desc[UR8][R14.64], !P1 ;  /* 0x1400c0000e167fae */ /* 0x0003e2000c921848 */
[----:B------:R-:W-:Y:S02]  /*b670*/  IMAD R186, R12, 0x6f, RZ ;  /* 0x0000006f0cba7824 */ /* 0x000fe400078e02ff */
[--C-:B--2---:R-:W-:Y:S01]  /*b680*/  IMAD.WIDE R30, R2, 0x4, R28.reuse ;  /* 0x00000004021e7825 */ /* 0x104fe200078e021c */
[----:B------:R2:W-:Y:S03]  /*b690*/  STL.64 [R1+0x2c0], R10 ;  /* 0x0002c00a01007387 */ /* 0x0005e60000100a00 */
[C---:B------:R-:W-:Y:S01]  /*b6a0*/  IMAD.WIDE R172, R178.reuse, 0x4, R28 ;  /* 0x00000004b2ac7825 */ /* 0x040fe200078e021c */
[----:B------:R2:W-:Y:S03]  /*b6b0*/  LDGSTS.E [R22+0x1800c], desc[UR8][R10.64], !P1 ;  /* 0x1800c0000a167fae */ /* 0x0005e6000c921848 */
[--C-:B------:R-:W-:Y:S01]  /*b6c0*/  IMAD.WIDE R174, R178, 0x4, R126.reuse ;  /* 0x00000004b2ae7825 */ /* 0x100fe200078e027e */
[----:B------:R3:W-:Y:S03]  /*b6d0*/  STL.64 [R1+0x2b8], R8 ;  /* 0x0002b80801007387 */ /* 0x0007e60000100a00 */
[----:B-1----:R-:W-:Y:S01]  /*b6e0*/  IMAD.WIDE R14, R2, 0x4, R126 ;  /* 0x00000004020e7825 */ /* 0x002fe200078e027e */
[----:B------:R3:W-:Y:S01]  /*b6f0*/  LDGSTS.E [R22+0x1c00c], desc[UR8][R8.64], !P1 ;  /* 0x1c00c00008167fae */ /* 0x0007e2000c921848 */
[----:B------:R-:W-:-:S02]  /*b700*/  ISETP.GE.U32.AND P1, PT, R4, 0x7fffff1b, PT ;  /* 0x7fffff1b0400780c */ /* 0x000fc40003f26070 */
[----:B------:R-:W-:Y:S01]  /*b710*/  IMAD R4, R12, 0x45, RZ ;  /* 0x000000450c047824 */ /* 0x000fe200078e02ff */
[----:B------:R1:W-:Y:S01]  /*b720*/  LDGSTS.E [R22+0x20000], desc[UR8][R30.64], !P4 ;  /* 0x200000001e167fae */ /* 0x0003e2000e121848 */
[----:B--2---:R-:W-:-:S03]  /*b730*/  IMAD.WIDE R10, R2, 0x4, R24 ;  /* 0x00000004020a7825 */ /* 0x004fc600078e0218 */
[----:B------:R1:W-:Y:S01]  /*b740*/  STL.64 [R1+0xb0], R30 ;  /* 0x0000b01e01007387 */ /* 0x0003e20000100a00 */
[----:B------:R-:W-:-:S03]  /*b750*/  IMAD.WIDE R176, R178, 0x4, R24 ;  /* 0x00000004b2b07825 */ /* 0x000fc600078e0218 */
[----:B------:R2:W-:Y:S01]  /*b760*/  LDGSTS.E [R22+0x24000], desc[UR8][R14.64], !P4 ;  /* 0x240000000e167fae */ /* 0x0005e2000e121848 */
[----:B---3--:R-:W-:-:S03]  /*b770*/  IMAD.WIDE R8, R2, 0x4, R26 ;  /* 0x0000000402087825 */ /* 0x008fc600078e021a */
[----:B------:R2:W-:Y:S01]  /*b780*/  STL.64 [R1+0xa8], R14 ;  /* 0x0000a80e01007387 */ /* 0x0005e20000100a00 */
[----:B------:R-:W-:Y:S02]  /*b790*/  VIADD R2, R5, 0xffffff99 ;  /* 0xffffff9905027836 */ /* 0x000fe40000000000 */
[----:B------:R-:W3:Y:S01]  /*b7a0*/  LDC R5, c[0x0][0x230] ;  /* 0x00008c00ff057b82 */ /* 0x000ee20000000800 */
[----:B------:R4:W-:Y:S01]  /*b7b0*/  LDGSTS.E [R22+0x28000], desc[UR8][R10.64], !P4 ;  /* 0x280000000a167fae */ /* 0x0009e2000e121848 */
[----:B-1----:R-:W-:-:S03]  /*b7c0*/  IMAD.WIDE R30, R4, 0x4, R28 ;  /* 0x00000004041e7825 */ /* 0x002fc600078e021c */
[----:B------:R4:W-:Y:S01]  /*b7d0*/  STL.64 [R1+0xa0], R10 ;  /* 0x0000a00a01007387 */ /* 0x0009e20000100a00 */
[----:B------:R-:W-:-:S03]  /*b7e0*/  IMAD.WIDE R178, R178, 0x4, R26 ;  /* 0x00000004b2b27825 */ /* 0x000fc600078e021a */
[----:B------:R1:W-:Y:S01]  /*b7f0*/  LDGSTS.E [R22+0x2c000], desc[UR8][R8.64], !P4 ;  /* 0x2c00000008167fae */ /* 0x0003e2000e121848 */
[----:B------:R-:W-:Y:S01]  /*b800*/  ISETP.GE.U32.AND P4, PT, R2, 0x7fffff1a, PT ;  /* 0x7fffff1a0200780c */ /* 0x000fe20003f86070 */
[----:B--2---:R-:W-:Y:S02]  /*b810*/  IMAD.WIDE R14, R4, 0x4, R126 ;  /* 0x00000004040e7825 */ /* 0x004fe400078e027e */
[----:B------:R1:W-:Y:S02]  /*b820*/  STL.64 [R1+0x98], R8 ;  /* 0x0000980801007387 */ /* 0x0003e40000100a00 */
        /* <DEDUP_REMOVED lines=23> */
[----:B------:R-:W-:Y:S01]  /*b9a0*/  IMAD R194, R12, 0x50, RZ ;  /* 0x000000500cc27824 */ /* 0x000fe200078e02ff */
[----:B------:R1:W-:Y:S01]  /*b9b0*/  LDGSTS.E [R22+0x20008], desc[UR8][R30.64], !P6 ;  /* 0x200080001e167fae */ /* 0x0003e2000f121848 */
[----:B------:R-:W-:-:S02]  /*b9c0*/  IMAD.MOV.U32 R58, RZ, RZ, R202 ;  /* 0x000000ffff3a7224 */ /* 0x000fc400078e00ca */
[----:B--2---:R-:W-:Y:S01]  /*b9d0*/  IMAD.WIDE R8, R2, 0x4, R26 ;  /* 0x0000000402087825 */ /* 0x004fe200078e021a */
[----:B------:R2:W-:Y:S03]  /*b9e0*/  STL.64 [R1+0x68], R14 ;  /* 0x0000680e01007387 */ /* 0x0005e60000100a00 */
[----:B------:R-:W-:Y:S01]  /*b9f0*/  VIADD R2, R13, 0xfffffff7 ;  /* 0xfffffff70d027836 */ /* 0x000fe20000000000 */
[----:B------:R2:W-:Y:S01]  /*ba00*/  LDGSTS.E [R22+0x24008], desc[UR8][R14.64], !P6 ;  /* 0x240080000e167fae */ /* 0x0005e2000f121848 */
[----:B------:R-:W3:Y:S01]  /*ba10*/  LDC R13, c[0x0][0x230] ;  /* 0x00008c00ff0d7b82 */ /* 0x000ee20000000800 */
[----:B------:R-:W-:Y:S02]  /*ba20*/  IMAD.MOV.U32 R54, RZ, RZ, R190 ;  /* 0x000000ffff367224 */ /* 0x000fe400078e00be */
[----:B------:R4:W-:Y:S01]  /*ba30*/  STL.64 [R1+0x60], R10 ;  /* 0x0000600a01007387 */ /* 0x0009e20000100a00 */
[----:B-1----:R-:W-:-:S03]  /*ba40*/  IMAD.WIDE R30, R4, 0x4, R28 ;  /* 0x00000004041e7825 */ /* 0x002fc600078e021c */
[----:B------:R4:W-:Y:S01]  /*ba50*/  LDGSTS.E [R22+0x28008], desc[UR8][R10.64], !P6 ;  /* 0x280080000a167fae */ /* 0x0009e2000f121848 */
[----:B------:R-:W-:Y:S02]  /*ba60*/  IMAD R202, R12, 0x51, RZ ;  /* 0x000000510cca7824 */ /* 0x000fe400078e02ff */
[--C-:B------:R-:W-:Y:S01]  /*ba70*/  IMAD.WIDE R190, R194, 0x4, R126.reuse ;  /* 0x00000004c2be7825 */ /* 0x100fe200078e027e */
[----:B------:R1:W-:Y:S03]  /*ba80*/  STL.64 [R1+0x58], R8 ;  /* 0x0000580801007387 */ /* 0x0003e60000100a00 */
[----:B--2---:R-:W-:Y:S01]  /*ba90*/  IMAD.WIDE R14, R4, 0x4, R126 ;  /* 0x00000004040e7825 */ /* 0x004fe200078e027e */
[----:B------:R1:W-:Y:S01]  /*baa0*/  LDGSTS.E [R22+0x2c008], desc[UR8][R8.64], !P6 ;  /* 0x2c00800008167fae */ /* 0x0003e2000f121848 */
[----:B------:R-:W-:Y:S02]  /*bab0*/  ISETP.GE.U32.AND P6, PT, R2, 0x7fffff78, PT ;  /* 0x7fffff780200780c */ /* 0x000fe40003fc6070 */
[----:B------:R-:W-:Y:S01]  /*bac0*/  IADD3 R2, R5, -0xa, RZ ;  /* 0xfffffff605027810 */ /* 0x000fe20007ffe0ff */
[----:B----4-:R-:W-:Y:S01]  /*bad0*/  IMAD.WIDE R10, R4, 0x4, R24 ;  /* 0x00000004040a7825 */ /* 0x010fe200078e0218 */
[----:B------:R2:W-:Y:S01]  /*bae0*/  LDGSTS.E [R22+0x2000c], desc[UR8][R30.64], !P2 ;  /* 0x2000c0001e167fae */ /* 0x0005e2000d121848 */
[----:B------:R-:W4:Y:S02]  /*baf0*/  LDC R5, c[0x0][0x230] ;  /* 0x00008c00ff057b82 */ /* 0x000f240000000800 */
[----:B------:R-:W-:Y:S01]  /*bb00*/  IMAD.MOV.U32 R40, RZ, RZ, R196 ;  /* 0x000000ffff287224 */ /* 0x000fe200078e00c4 */
[----:B------:R2:W-:Y:S01]  /*bb10*/  LDGSTS.E [R22+0x2400c], desc[UR8][R14.64], !P2 ;  /* 0x2400c0000e167fae */ /* 0x0005e2000d121848 */
[----:B------:R-:W-:-:S02]  /*bb20*/  IMAD.MOV.U32 R48, RZ, RZ, R198 ;  /* 0x000000ffff307224 */ /* 0x000fc400078e00c6 */
[----:B-1----:R-:W-:Y:S01]  /*bb30*/  IMAD.WIDE R8, R4, 0x4, R26 ;  /* 0x0000000404087825 */ /* 0x002fe200078e021a */
[----:B------:R1:W-:Y:S01]  /*bb40*/  LDGSTS.E [R22+0x2800c], desc[UR8][R10.64], !P2 ;  /* 0x2800c0000a167fae */ /* 0x0003e2000d121848 */
[----:B------:R-:W2:Y:S02]  /*bb50*/  LDC R4, c[0x0][0x230] ;  /* 0x00008c00ff047b82 */ /* 0x000ea40000000800 */
[----:B------:R-:W-:Y:S01]  /*bb60*/  IMAD.WIDE R196, R202, 0x4, R28 ;  /* 0x00000004cac47825 */ /* 0x000fe200078e021c */
[----:B------:R1:W-:Y:S01]  /*bb70*/  LDGSTS.E [R22+0x2c00c], desc[UR8][R8.64], !P2 ;  /* 0x2c00c00008167fae */ /* 0x0003e2000d121848 */
[----:B------:R-:W-:Y:S02]  /*bb80*/  ISETP.GE.U32.AND P2, PT, R2, 0x7fffff77, PT ;  /* 0x7fffff770200780c */ /* 0x000fe40003f46070 */
[----:B------:R-:W-:Y:S01]  /*bb90*/  VIADD R2, R7, 0xfffffff5 ;  /* 0xfffffff507027836 */ /* 0x000fe20000000000 */
[----:B------:R-:W-:Y:S01]  /*bba0*/  LDGSTS.E [R22+0x30000], desc[UR8][R78.64], !P3 ;  /* 0x300000004e167fae */ /* 0x000fe2000d921848 */
[----:B------:R-:W1:Y:S01]  /*bbb0*/  LDC R7, c[0x0][0x230] ;  /* 0x00008c00ff077b82 */ /* 0x000e620000000800 */
[----:B------:R-:W-:-:S02]  /*bbc0*/  IMAD.MOV.U32 R38, RZ, RZ, R210 ;  /* 0x000000ffff267224 */ /* 0x000fc400078e00d2 */
[----:B------:R-:W-:Y:S01]  /*bbd0*/  LDGSTS.E [R22+0x34000], desc[UR8][R66.64], !P3 ;  /* 0x3400000042167fae */ /* 0x000fe2000d921848 */
[----:B------:R-:W-:Y:S02]  /*bbe0*/  IMAD.MOV.U32 R36, RZ, RZ, R200 ;  /* 0x000000ffff247224 */ /* 0x000fe400078e00c8 */
[----:B------:R-:W-:Y:S01]  /*bbf0*/  IMAD.WIDE R198, R202, 0x4, R126 ;  /* 0x00000004cac67825 */ /* 0x000fe200078e027e */
[----:B------:R-:W-:Y:S03]  /*bc00*/  LDGSTS.E [R22+0x38000], desc[UR8][R62.64], !P3 ;  /* 0x380000003e167fae */ /* 0x000fe6000d921848 */
[----:B------:R-:W-:Y:S01]  /*bc10*/  IMAD R210, R12, 0x52, RZ ;  /* 0x000000520cd27824 */ /* 0x000fe200078e02ff */
[----:B------:R-:W-:Y:S01]  /*bc20*/  LDGSTS.E [R22+0x3c000], desc[UR8][R64.64], !P3 ;  /* 0x3c00000040167fae */ /* 0x000fe2000d921848 */
[----:B------:R-:W-:Y:S01]  /*bc30*/  ISETP.GE.U32.AND P3, PT, R2, 0x7fffff76, PT ;  /* 0x7fffff760200780c */ /* 0x000fe20003f66070 */
[C---:B------:R-:W-:Y:S01]  /*bc40*/  IMAD.WIDE R200, R202.reuse, 0x4, R24 ;  /* 0x00000004cac87825 */ /* 0x040fe200078e0218 */
[----:B---3--:R-:W-:Y:S01]  /*bc50*/  IADD3 R2, R13, -0xc, RZ ;  /* 0xfffffff40d027810 */ /* 0x008fe20007ffe0ff */
[----:B------:R-:W-:Y:S01]  /*bc60*/  LDGSTS.E [R22+0x30004], desc[UR8][R86.64], !P1 ;  /* 0x3000400056167fae */ /* 0x000fe2000c921848 */
[----:B------:R-:W3:Y:S01]  /*bc70*/  LDC R13, c[0x0][0x230] ;  /* 0x00008c00ff0d7b82 */ /* 0x000ee20000000800 */
[----:B------:R-:W-:-:S02]  /*bc80*/  IMAD.WIDE R202, R202, 0x4, R26 ;  /* 0x00000004caca7825 */ /* 0x000fc400078e021a */
[----:B------:R-:W-:Y:S02]  /*bc90*/  LDGSTS.E [R22+0x34004], desc[UR8][R72.64], !P1 ;  /* 0x3400400048167fae */ /* 0x000fe4000c921848 */
[----:B------:R-:W-:Y:S02]  /*bca0*/  IMAD.MOV.U32 R44, RZ, RZ, R204 ;  /* 0x000000ffff2c7224 */ /* 0x000fe400078e00cc */
[----:B------:R-:W-:Y:S01]  /*bcb0*/  LDGSTS.E [R22+0x38004], desc[UR8][R68.64], !P1 ;  /* 0x3800400044167fae */ /* 0x000fe2000c921848 */
[----:B------:R-:W-:Y:S02]  /*bcc0*/  IMAD.MOV.U32 R46, RZ, RZ, R206 ;  /* 0x000000ffff2e7224 */ /* 0x000fe400078e00ce */
[----:B------:R-:W-:Y:S01]  /*bcd0*/  IMAD.WIDE R204, R210, 0x4, R28 ;  /* 0x00000004d2cc7825 */ /* 0x000fe200078e021c */
[----:B------:R-:W-:Y:S01]  /*bce0*/  LDGSTS.E [R22+0x3c004], desc[UR8][R70.64], !P1 ;  /* 0x3c00400046167fae */ /* 0x000fe2000c921848 */
[----:B------:R-:W-:Y:S02]  /*bcf0*/  ISETP.GE.U32.AND P1, PT, R2, 0x7fffff75, PT ;  /* 0x7fffff750200780c */ /* 0x000fe40003f26070 */
[----:B--2---:R-:W-:Y:S01]  /*bd00*/  VIADD R2, R4, 0xffffffd7 ;  /* 0xffffffd704027836 */ /* 0x004fe20000000000 */
[----:B------:R-:W-:Y:S01]  /*bd10*/  LDGSTS.E [R22+0x30008], desc[UR8][R90.64], !P4 ;  /* 0x300080005a167fae */ /* 0x000fe2000e121848 */
[----:B----4-:R-:W-:-:S02]  /*bd20*/  VIADD R4, R5, 0xffffffd6 ;  /* 0xffffffd605047836 */ /* 0x010fc40000000000 */
[----:B------:R-:W2:Y:S01]  /*bd30*/  LDC R5, c[0x0][0x230] ;  /* 0x00008c00ff057b82 */ /* 0x000ea20000000800 */
[----:B------:R-:W-:Y:S01]  /*bd40*/  LDGSTS.E [R22+0x34008], desc[UR8][R80.64], !P4 ;  /* 0x3400800050167fae */ /* 0x000fe2000e121848 */
[----:B------:R-:W-:Y:S02]  /*bd50*/  IMAD.MOV.U32 R32, RZ, RZ, R208 ;  /* 0x000000ffff207224 */ /* 0x000fe400078e00d0 */
[C---:B------:R-:W-:Y:S01]  /*bd60*/  IMAD.WIDE R206, R210.reuse, 0x4, R126 ;  /* 0x00000004d2ce7825 */ /* 0x040fe200078e027e */
[----:B------:R-:W-:Y:S03]  /*bd70*/  LDGSTS.E [R22+0x38008], desc[UR8][R74.64], !P4 ;  /* 0x380080004a167fae */ /* 0x000fe6000e121848 */
[C---:B------:R-:W-:Y:S01]  /*bd80*/  IMAD.WIDE R208, R210.reuse, 0x4, R24 ;  /* 0x00000004d2d07825 */ /* 0x040fe200078e0218 */
[----:B------:R4:W-:Y:S03]  /*bd90*/  STL.64 [R1+0x50], R30 ;  /* 0x0000501e01007387 */ /* 0x0009e60000100a00 */
[----:B------:R-:W-:Y:S01]  /*bda0*/  IMAD.WIDE R210, R210, 0x4, R26 ;  /* 0x00000004d2d27825 */ /* 0x000fe200078e021a */
[----:B------:R-:W-:Y:S01]  /*bdb0*/  LDGSTS.E [R22+0x3c008], desc[UR8][R76.64], !P4 ;  /* 0x3c0080004c167fae */ /* 0x000fe2000e121848 */
[----:B------:R-:W-:-:S02]  /*bdc0*/  ISETP.GE.U32.AND P4, PT, R2, 0x7fffff58, PT ;  /* 0x7fffff580200780c */ /* 0x000fc40003f86070 */
[C---:B------:R-:W-:Y:S01]  /*bdd0*/  SHF.L.U32 R2, R12.reuse, 0x3, RZ ;  /* 0x000000030c027819 */ /* 0x040fe200000006ff */
[----:B------:R1:W-:Y:S01]  /*bde0*/  STL.64 [R1+0x48], R14 ;  /* 0x0000480e01007387 */ /* 0x0003e20000100a00 */
[----:B------:R-:W-:Y:S02]  /*bdf0*/  IMAD R218, R12, 0x53, RZ ;  /* 0x000000530cda7824 */ /* 0x000fe400078e02ff */
[----:B------:R-:W-:Y:S01]  /*be00*/  IMAD.MOV.U32 R34, RZ, RZ, R212 ;  /* 0x000000ffff227224 */ /* 0x000fe200078e00d4 */
[----:B------:R3:W-:Y:S01]  /*be10*/  STL.64 [R1+0x40], R10 ;  /* 0x0000400a01007387 */ /* 0x0007e20000100a00 */
[----:B----4-:R-:W-:-:S03]  /*be20*/  IMAD.WIDE R30, R2, 0x4, R28 ;  /* 0x00000004021e7825 */ /* 0x010fc600078e021c */
[----:B------:R4:W-:Y:S01]  /*be30*/  STL.64 [R1+0x38], R8 ;  /* 0x0000380801007387 */ /* 0x0009e20000100a00 */
[----:B------:R-:W-:-:S03]  /*be40*/  IMAD.WIDE R212, R218, 0x4, R28 ;  /* 0x00000004dad47825 */ /* 0x000fc600078e021c */
[----:B------:R-:W-:Y:S01]  /*be50*/  STL.64 [R1+0x1fd0], R78 ;  /* 0x001fd04e01007387 */ /* 0x000fe20000100a00 */
[----:B-1----:R-:W-:-:S03]  /*be60*/  IMAD.WIDE R14, R2, 0x4, R126 ;  /* 0x00000004020e7825 */ /* 0x002fc600078e027e */
[----:B------:R-:W-:Y:S01]  /*be70*/  STL.64 [R1+0x1fd8], R66 ;  /* 0x001fd84201007387 */ /* 0x000fe20000100a00 */
[----:B---3--:R-:W-:-:S03]  /*be80*/  IMAD.WIDE R10, R2, 0x4, R24 ;  /* 0x00000004020a7825 */ /* 0x008fc600078e0218 */
[----:B------:R-:W-:Y:S01]  /*be90*/  STL.64 [R1+0x1fe0], R62 ;  /* 0x001fe03e01007387 */ /* 0x000fe20000100a00 */
[----:B----4-:R-:W-:Y:S01]  /*bea0*/  IMAD.WIDE R8, R2, 0x4, R26 ;  /* 0x0000000402087825 */ /* 0x010fe200078e021a */
[----:B------:R-:W-:Y:S02]  /*beb0*/  IADD3 R2, R7, -0x2b, RZ ;  /* 0xffffffd507027810 */ /* 0x000fe40007ffe0ff */
[----:B------:R-:W-:Y:S01]  /*bec0*/  STL.64 [R1+0x1fe8], R64 ;  /* 0x001fe84001007387 */ /* 0x000fe20000100a00 */
[----:B------:R-:W1:Y:S01]  /*bed0*/  LDC R7, c[0x0][0x230] ;  /* 0x00008c00ff077b82 */ /* 0x000e620000000800 */
[----:B------:R-:W-:Y:S02]  /*bee0*/  IMAD.MOV.U32 R60, RZ, RZ, R226 ;  /* 0x000000ffff3c7224 */ /* 0x000fe400078e00e2 */
[----:B------:R-:W-:Y:S01]  /*bef0*/  LDGSTS.E [R22+0x3000c], desc[UR8][R92.64], !P5 ;  /* 0x3000c0005c167fae */ /* 0x000fe2000e921848 */
[----:B------:R-:W-:-:S03]  /*bf00*/  IMAD.WIDE R214, R218, 0x4, R126 ;  /* 0x00000004dad67825 */ /* 0x000fc600078e027e */
[----:B------:R-:W-:Y:S01]  /*bf10*/  STL.64 [R1+0x1ff0], R86 ;  /* 0x001ff05601007387 */ /* 0x000fe20000100a00 */
[----:B------:R-:W-:Y:S02]  /*bf20*/  IMAD R226, R12, 0x70, RZ ;  /* 0x000000700ce27824 */ /* 0x000fe400078e02ff */
[----:B------:R-:W-:Y:S01]  /*bf30*/  IMAD.MOV.U32 R42, RZ, RZ, R222 ;  /* 0x000000ffff2a7224 */ /* 0x000fe200078e00de */
[----:B------:R-:W-:Y:S01]  /*bf40*/  LDGSTS.E [R22+0x3400c], desc[UR8][R88.64], !P5 ;  /* 0x3400c00058167fae */ /* 0x000fe2000e921848 */
[----:B------:R-:W-:Y:S02]  /*bf50*/  IMAD.MOV.U32 R56, RZ, RZ, R224 ;  /* 0x000000ffff387224 */ /* 0x000fe400078e00e0 */
[C---:B------:R-:W-:Y:S01]  /*bf60*/  IMAD.WIDE R222, R226.reuse, 0x4, R126 ;  /* 0x00000004e2de7825 */ /* 0x040fe200078e027e */
[----:B------:R-:W-:Y:S03]  /*bf70*/  STL.64 [R1+0x1ff8], R72 ;  /* 0x001ff84801007387 */ /* 0x000fe60000100a00 */
[----:B------:R-:W-:Y:S01]  /*bf80*/  IMAD.WIDE R224, R226, 0x4, R24 ;  /* 0x00000004e2e07825 */ /* 0x000fe200078e0218 */
[----:B------:R-:W-:Y:S04]  /*bf90*/  LDGSTS.E [R22+0x3800c], desc[UR8][R82.64], !P5 ;  /* 0x3800c00052167fae */ /* 0x000fe8000e921848 */
[----:B------:R-:W-:Y:S04]  /*bfa0*/  STL.64 [R1+0x2000], R68 ;  /* 0x0020004401007387 */ /* 0x000fe80000100a00 */
[----:B------:R-:W-:Y:S01]  /*bfb0*/  LDGSTS.E [R22+0x3c00c], desc[UR8][R84.64], !P5 ;  /* 0x3c00c00054167fae */ /* 0x000fe2000e921848 */
[----:B------:R-:W-:Y:S01]  /*bfc0*/  ISETP.GE.U32.AND P5, PT, R4, 0x7fffff57, PT ;  /* 0x7fffff570400780c */ /* 0x000fe20003fa6070 */
[----:B------:R-:W-:-:S02]  /*bfd0*/  IMAD R4, R12, 0x9, RZ ;  /* 0x000000090c047824 */ /* 0x000fc400078e02ff */
[----:B------:R-:W-:Y:S04]  /*bfe0*/  STL.64 [R1+0x2008], R70 ;  /* 0x0020084601007387 */ /* 0x000fe80000100a00 */
[----:B------:R3:W-:Y:S04]  /*bff0*/  STL.64 [R1+0x530], R30 ;  /* 0x0005301e01007387 */ /* 0x0007e80000100a00 */
[----:B------:R3:W-:Y:S04]  /*c000*/  LDGSTS.E [R21], desc[UR8][R30.64], !P6 ;  /* 0x000000001e157fae */ /* 0x0007e8000f121848 */
[----:B------:R4:W-:Y:S04]  /*c010*/  STL.64 [R1+0x528], R14 ;  /* 0x0005280e01007387 */ /* 0x0009e80000100a00 */
[----:B------:R4:W-:Y:S04]  /*c020*/  LDGSTS.E [R21+0x4000], desc[UR8][R14.64], !P6 ;  /* 0x040000000e157fae */ /* 0x0009e8000f121848 */
[----:B------:R2:W-:Y:S01]  /*c030*/  STL.64 [R1+0x520], R10 ;  /* 0x0005200a01007387 */ /* 0x0005e20000100a00 */
[----:B---3--:R-:W-:-:S03]  /*c040*/  IMAD.WIDE R30, R4, 0x4, R28 ;  /* 0x00000004041e7825 */ /* 0x008fc600078e021c */
[----:B------:R2:W-:Y:S04]  /*c050*/  LDGSTS.E [R21+0x8000], desc[UR8][R10.64], !P6 ;  /* 0x080000000a157fae */ /* 0x0005e8000f121848 */
[----:B------:R3:W-:Y:S01]  /*c060*/  STL.64 [R1+0x518], R8 ;  /* 0x0005180801007387 */ /* 0x0007e20000100a00 */
[----:B----4-:R-:W-:-:S03]  /*c070*/  IMAD.WIDE R14, R4, 0x4, R126 ;  /* 0x00000004040e7825 */ /* 0x010fc600078e027e */
[----:B------:R3:W-:Y:S01]  /*c080*/  LDGSTS.E [R21+0xc000], desc[UR8][R8.64], !P6 ;  /* 0x0c00000008157fae */ /* 0x0007e2000f121848 */
[----:B------:R-:W-:Y:S01]  /*c090*/  ISETP.GE.U32.AND P6, PT, R2, 0x7fffff56, PT ;  /* 0x7fffff560200780c */ /* 0x000fe20003fc6070 */
[----:B------:R-:W-:Y:S02]  /*c0a0*/  IMAD R2, R12, 0xa, RZ ;  /* 0x0000000a0c027824 */ /* 0x000fe400078e02ff */
[C---:B--2---:R-:W-:Y:S01]  /*c0b0*/  IMAD.WIDE R10, R4.reuse, 0x4, R24 ;  /* 0x00000004040a7825 */ /* 0x044fe200078e0218 */
[----:B------:R2:W-:Y:S04]  /*c0c0*/  STL.64 [R1+0x510], R30 ;  /* 0x0005101e01007387 */ /* 0x0005e80000100a00 */
[----:B------:R2:W-:Y:S01]  /*c0d0*/  LDGSTS.E [R21+0x4], desc[UR8][R30.64], !P2 ;  /* 0x000040001e157fae */ /* 0x0005e2000d121848 */
[----:B---3--:R-:W-:-:S03]  /*c0e0*/  IMAD.WIDE R8, R4, 0x4, R26 ;  /* 0x0000000404087825 */ /* 0x008fc600078e021a */
[----:B------:R3:W-:Y:S01]  /*c0f0*/  STL.64 [R1+0x508], R14 ;  /* 0x0005080e01007387 */ /* 0x0007e20000100a00 */
[----:B------:R-:W-:-:S03]  /*c100*/  VIADD R4, R13, 0xffffffd4 ;  /* 0xffffffd40d047836 */ /* 0x000fc60000000000 */
[----:B------:R3:W-:Y:S01]  /*c110*/  LDGSTS.E [R21+0x4004], desc[UR8][R14.64], !P2 ;  /* 0x040040000e157fae */ /* 0x0007e2000d121848 */
[----:B------:R-:W4:Y:S01]  /*c120*/  LDC R13, c[0x0][0x230] ;  /* 0x00008c00ff0d7b82 */ /* 0x000f220000000800 */
[C---:B--2---:R-:W-:Y:S02]  /*c130*/  IMAD.WIDE R30, R2.reuse, 0x4, R28 ;  /* 0x00000004021e7825 */ /* 0x044fe400078e021c */
[----:B------:R2:W-:Y:S04]  /*c140*/  STL.64 [R1+0x500], R10 ;  /* 0x0005000a01007387 */ /* 0x0005e80000100a00 */
[----:B------:R2:W-:Y:S01]  /*c150*/  LDGSTS.E [R21+0x8004], desc[UR8][R10.64], !P2 ;  /* 0x080040000a157fae */ /* 0x0005e2000d121848 */
[----:B---3--:R-:W-:-:S03]  /*c160*/  IMAD.WIDE R14, R2, 0x4, R126 ;  /* 0x00000004020e7825 */ /* 0x008fc600078e027e */
[----:B------:R3:W-:Y:S04]  /*c170*/  STL.64 [R1+0x4f8], R8 ;  /* 0x0004f80801007387 */ /* 0x0007e80000100a00 */
[----:B------:R3:W-:Y:S01]  /*c180*/  LDGSTS.E [R21+0xc004], desc[UR8][R8.64], !P2 ;  /* 0x0c00400008157fae */ /* 0x0007e2000d121848 */
[----:B------:R-:W-:Y:S01]  /*c190*/  ISETP.GE.U32.AND P2, PT, R4, 0x7fffff55, PT ;  /* 0x7fffff550400780c */ /* 0x000fe20003f46070 */
[----:B------:R-:W-:Y:S02]  /*c1a0*/  IMAD R4, R12, 0xb, RZ ;  /* 0x0000000b0c047824 */ /* 0x000fe400078e02ff */
[C---:B--2---:R-:W-:Y:S01]  /*c1b0*/  IMAD.WIDE R10, R2.reuse, 0x4, R24 ;  /* 0x00000004020a7825 */ /* 0x044fe200078e0218 */
[----:B------:R2:W-:Y:S04]  /*c1c0*/  STL.64 [R1+0x4f0], R30 ;  /* 0x0004f01e01007387 */ /* 0x0005e80000100a00 */
[----:B------:R2:W-:Y:S01]  /*c1d0*/  LDGSTS.E [R21+0x8], desc[UR8][R30.64], !P3 ;  /* 0x000080001e157fae */ /* 0x0005e2000d921848 */
[----:B---3--:R-:W-:Y:S01]  /*c1e0*/  IMAD.WIDE R8, R2, 0x4, R26 ;  /* 0x0000000402087825 */ /* 0x008fe200078e021a */
[----:B------:R-:W-:-:S02]  /*c1f0*/  IADD3 R2, R5, -0x49, RZ ;  /* 0xffffffb705027810 */ /* 0x000fc40007ffe0ff */
[----:B------:R3:W-:Y:S01]  /*c200*/  STL.64 [R1+0x4e8], R14 ;  /* 0x0004e80e01007387 */ /* 0x0007e20000100a00 */
[----:B------:R-:W4:Y:S03]  /*c210*/  LDC R5, c[0x0][0x230] ;  /* 0x00008c00ff057b82 */ /* 0x000f260000000800 */
[----:B------:R3:W-:Y:S01]  /*c220*/  LDGSTS.E [R21+0x4008], desc[UR8][R14.64], !P3 ;  /* 0x040080000e157fae */ /* 0x0007e2000d921848 */
[----:B--2---:R-:W-:-:S03]  /*c230*/  IMAD.WIDE R30, R4, 0x4, R28 ;  /* 0x00000004041e7825 */ /* 0x004fc600078e021c */
[----:B------:R2:W-:Y:S04]  /*c240*/  STL.64 [R1+0x4e0], R10 ;  /* 0x0004e00a01007387 */ /* 0x0005e80000100a00 */
[----:B------:R2:W-:Y:S04]  /*c250*/  LDGSTS.E [R21+0x8008], desc[UR8][R10.64], !P3 ;  /* 0x080080000a157fae */ /* 0x0005e8000d921848 */
[----:B------:R1:W-:Y:S01]  /*c260*/  STL.64 [R1+0x4d8], R8 ;  /* 0x0004d80801007387 */ /* 0x0003e20000100a00 */
[----:B---3--:R-:W-:-:S03]  /*c270*/  IMAD.WIDE R14, R4, 0x4, R126 ;  /* 0x00000004040e7825 */ /* 0x008fc600078e027e */
[----:B------:R1:W-:Y:S01]  /*c280*/  LDGSTS.E [R21+0xc008], desc[UR8][R8.64], !P3 ;  /* 0x0c00800008157fae */ /* 0x0003e2000d921848 */
[----:B------:R-:W-:Y:S01]  /*c290*/  ISETP.GE.U32.AND P3, PT, R2, 0x7fffff38, PT ;  /* 0x7fffff380200780c */ /* 0x000fe20003f66070 */
[----:B------:R-:W-:Y:S02]  /*c2a0*/  IMAD R2, R12, 0x28, RZ ;  /* 0x000000280c027824 */ /* 0x000fe400078e02ff */
[C---:B--2---:R-:W-:Y:S01]  /*c2b0*/  IMAD.WIDE R10, R4.reuse, 0x4, R24 ;  /* 0x00000004040a7825 */ /* 0x044fe200078e0218 */
[----:B------:R2:W-:Y:S04]  /*c2c0*/  STL.64 [R1+0x4d0], R30 ;  /* 0x0004d01e01007387 */ /* 0x0005e80000100a00 */
[----:B------:R2:W-:Y:S01]  /*c2d0*/  LDGSTS.E [R21+0xc], desc[UR8][R30.64], !P1 ;  /* 0x0000c0001e157fae */ /* 0x0005e2000c921848 */
[----:B-1----:R-:W-:-:S03]  /*c2e0*/  IMAD.WIDE R8, R4, 0x4, R26 ;  /* 0x0000000404087825 */ /* 0x002fc600078e021a */
[----:B------:R1:W-:Y:S01]  /*c2f0*/  STL.64 [R1+0x4c8], R14 ;  /* 0x0004c80e01007387 */ /* 0x0003e20000100a00 */
[----:B------:R-:W-:-:S03]  /*c300*/  VIADD R4, R7, 0xffffffb6 ;  /* 0xffffffb607047836 */ /* 0x000fc60000000000 */
[----:B------:R1:W-:Y:S01]  /*c310*/  LDGSTS.E [R21+0x400c], desc[UR8][R14.64], !P1 ;  /* 0x0400c0000e157fae */ /* 0x0003e2000c921848 */
[----:B------:R-:W3:Y:S03]  /*c320*/  LDC R7, c[0x0][0x230] ;  /* 0x00008c00ff077b82 */ /* 0x000ee60000000800 */
[----:B------:R4:W-:Y:S01]  /*c330*/  STL.64 [R1+0x4c0], R10 ;  /* 0x0004c00a01007387 */ /* 0x0009e20000100a00 */
[----:B--2---:R-:W-:-:S03]  /*c340*/  IMAD.WIDE R30, R2, 0x4, R28 ;  /* 0x00000004021e7825 */ /* 0x004fc600078e021c */
[----:B------:R4:W-:Y:S04]  /*c350*/  LDGSTS.E [R21+0x800c], desc[UR8][R10.64], !P1 ;  /* 0x0800c0000a157fae */ /* 0x0009e8000c921848 */
[----:B------:R2:W-:Y:S01]  /*c360*/  STL.64 [R1+0x4b8], R8 ;  /* 0x0004b80801007387 */ /* 0x0005e20000100a00 */
[----:B-1----:R-:W-:-:S03]  /*c370*/  IMAD.WIDE R14, R2, 0x4, R126 ;  /* 0x00000004020e7825 */ /* 0x002fc600078e027e */
[----:B------:R2:W-:Y:S01]  /*c380*/  LDGSTS.E [R21+0xc00c], desc[UR8][R8.64], !P1 ;  /* 0x0c00c00008157fae */ /* 0x0005e2000c921848 */
[----:B------:R-:W-:Y:S01]  /*c390*/  ISETP.GE.U32.AND P1, PT, R4, 0x7fffff37, PT ;  /* 0x7fffff370400780c */ /* 0x000fe20003f26070 */
[----:B------:R-:W-:Y:S02]  /*c3a0*/  IMAD R4, R12, 0x29, RZ ;  /* 0x000000290c047824 */ /* 0x000fe400078e02ff */
[C---:B----4-:R-:W-:Y:S01]  /*c3b0*/  IMAD.WIDE R10, R2.reuse, 0x4, R24 ;  /* 0x00000004020a7825 */ /* 0x050fe200078e0218 */
[----:B------:R1:W-:Y:S04]  /*c3c0*/  STL.64 [R1+0x2b0], R30 ;  /* 0x0002b01e01007387 */ /* 0x0003e80000100a00 */
[----:B------:R1:W-:Y:S01]  /*c3d0*/  LDGSTS.E [R21+0x10000], desc[UR8][R30.64], !P4 ;  /* 0x100000001e157fae */ /* 0x0003e2000e121848 */
[----:B--2---:R-:W-:Y:S01]  /*c3e0*/  IMAD.WIDE R8, R2, 0x4, R26 ;  /* 0x0000000402087825 */ /* 0x004fe200078e021a */
[----:B------:R-:W-:-:S02]  /*c3f0*/  IADD3 R2, R13, -0x4b, RZ ;  /* 0xffffffb50d027810 */ /* 0x000fc40007ffe0ff */
[----:B------:R2:W-:Y:S01]  /*c400*/  STL.64 [R1+0x2a8], R14 ;  /* 0x0002a80e01007387 */ /* 0x0005e20000100a00 */
[----:B------:R-:W4:Y:S03]  /*c410*/  LDC R13, c[0x0][0x230] ;  /* 0x00008c00ff0d7b82 */ /* 0x000f260000000800 */
[----:B------:R2:W-:Y:S01]  /*c420*/  LDGSTS.E [R21+0x14000], desc[UR8][R14.64], !P4 ;  /* 0x140000000e157fae */ /* 0x0005e2000e121848 */
[----:B-1----:R-:W-:-:S03]  /*c430*/  IMAD.WIDE R30, R4, 0x4, R28 ;  /* 0x00000004041e7825 */ /* 0x002fc600078e021c */
[----:B------:R1:W-:Y:S04]  /*c440*/  STL.64 [R1+0x2a0], R10 ;  /* 0x0002a00a01007387 */ /* 0x0003e80000100a00 */
[----:B------:R1:W-:Y:S01]  /*c450*/  LDGSTS.E [R21+0x18000], desc[UR8][R10.64], !P4 ;  /* 0x180000000a157fae */ /* 0x0003e2000e121848 */
[----:B--2---:R-:W-:-:S03]  /*c460*/  IMAD.WIDE R14, R4, 0x4, R126 ;  /* 0x00000004040e7825 */ /* 0x004fc600078e027e */
[----:B------:R2:W-:Y:S04]  /*c470*/  STL.64 [R1+0x298], R8 ;  /* 0x0002980801007387 */ /* 0x0005e80000100a00 */
[----:B------:R2:W-:Y:S01]  /*c480*/  LDGSTS.E [R21+0x1c000], desc[UR8][R8.64], !P4 ;  /* 0x1c00000008157fae */ /* 0x0005e2000e121848 */
[----:B------:R-:W-:Y:S01]  /*c490*/  ISETP.GE.U32.AND P4, PT, R2, 0x7fffff36, PT ;  /* 0x7fffff360200780c */ /* 0x000fe20003f86070 */
[----:B------:R-:W-:Y:S02]  /*c4a0*/  IMAD R2, R12, 0x2a, RZ ;  /* 0x0000002a0c027824 */ /* 0x000fe400078e02ff */
[C---:B-1----:R-:W-:Y:S01]  /*c4b0*/  IMAD.WIDE R10, R4.reuse, 0x4, R24 ;  /* 0x00000004040a7825 */ /* 0x042fe200078e0218 */
[----:B------:R1:W-:Y:S04]  /*c4c0*/  STL.64 [R1+0x290], R30 ;  /* 0x0002901e01007387 */ /* 0x0003e80000100a00 */
[----:B------:R1:W-:Y:S01]  /*c4d0*/  LDGSTS.E [R21+0x10004], desc[UR8][R30.64], !P5 ;  /* 0x100040001e157fae */ /* 0x0003e2000e921848 */
[----:B--2---:R-:W-:-:S03]  /*c4e0*/  IMAD.WIDE R8, R4, 0x4, R26 ;  /* 0x0000000404087825 */ /* 0x004fc600078e021a */
[----:B------:R2:W-:Y:S01]  /*c4f0*/  STL.64 [R1+0x288], R14 ;  /* 0x0002880e01007387 */ /* 0x0005e20000100a00 */
[----:B------:R-:W-:-:S03]  /*c500*/  VIADD R4, R5, 0xffffffb4 ;  /* 0xffffffb405047836 */ /* 0x000fc60000000000 */
[----:B------:R2:W-:Y:S01]  /*c510*/  LDGSTS.E [R21+0x14004], desc[UR8][R14.64], !P5 ;  /* 0x140040000e157fae */ /* 0x0005e2000e921848 */
[----:B------:R-:W4:Y:S03]  /*c520*/  LDC R5, c[0x0][0x230] ;  /* 0x00008c00ff057b82 */ /* 0x000f260000000800 */
[----:B------:R3:W-:Y:S01]  /*c530*/  STL.64 [R1+0x280], R10 ;  /* 0x0002800a01007387 */ /* 0x0007e20000100a00 */
[----:B-1----:R-:W-:-:S03]  /*c540*/  IMAD.WIDE R30, R2, 0x4, R28 ;  /* 0x00000004021e7825 */ /* 0x002fc600078e021c */
[----:B------:R3:W-:Y:S04]  /*c550*/  LDGSTS.E [R21+0x18004], desc[UR8][R10.64], !P5 ;  /* 0x180040000a157fae */ /* 0x0007e8000e921848 */
[----:B------:R1:W-:Y:S01]  /*c560*/  STL.64 [R1+0x278], R8 ;  /* 0x0002780801007387 */ /* 0x0003e20000100a00 */
[----:B--2---:R-:W-:-:S03]  /*c570*/  IMAD.WIDE R14, R2, 0x4, R126 ;  /* 0x00000004020e7825 */ /* 0x004fc600078e027e */
[----:B------:R1:W-:Y:S01]  /*c580*/  LDGSTS.E [R21+0x1c004], desc[UR8][R8.64], !P5 ;  /* 0x1c00400008157fae */ /* 0x0003e2000e921848 */
[----:B------:R-:W-:Y:S01]  /*c590*/  ISETP.GE.U32.AND P5, PT, R4, 0x7fffff35, PT ;  /* 0x7fffff350400780c */ /* 0x000fe20003fa6070 */
[----:B------:R-:W-:Y:S02]  /*c5a0*/  IMAD R4, R12, 0x2b, RZ ;  /* 0x0000002b0c047824 */ /* 0x000fe400078e02ff */
[C---:B---3--:R-:W-:Y:S01]  /*c5b0*/  IMAD.WIDE R10, R2.reuse, 0x4, R24 ;  /* 0x00000004020a7825 */ /* 0x048fe200078e0218 */
[----:B------:R2:W-:Y:S04]  /*c5c0*/  STL.64 [R1+0x270], R30 ;  /* 0x0002701e01007387 */ /* 0x0005e80000100a00 */
[----:B------:R2:W-:Y:S01]  /*c5d0*/  LDGSTS.E [R21+0x10008], desc[UR8][R30.64], !P6 ;  /* 0x100080001e157fae */ /* 0x0005e2000f121848 */
[----:B-1----:R-:W-:Y:S01]  /*c5e0*/  IMAD.WIDE R8, R2, 0x4, R26 ;  /* 0x0000000402087825 */ /* 0x002fe200078e021a */
[----:B------:R-:W-:-:S02]  /*c5f0*/  IADD3 R2, R7, -0x69, RZ ;  /* 0xffffff9707027810 */ /* 0x000fc40007ffe0ff */
[----:B------:R1:W-:Y:S01]  /*c600*/  STL.64 [R1+0x268], R14 ;  /* 0x0002680e01007387 */ /* 0x0003e20000100a00 */
[----:B------:R-:W3:Y:S03]  /*c610*/  LDC R7, c[0x0][0x230] ;  /* 0x00008c00ff077b82 */ /* 0x000ee60000000800 */
[----:B------:R1:W-:Y:S01]  /*c620*/  LDGSTS.E [R21+0x14008], desc[UR8][R14.64], !P6 ;  /* 0x140080000e157fae */ /* 0x0003e2000f121848 */
[----:B--2---:R-:W-:-:S03]  /*c630*/  IMAD.WIDE R30, R4, 0x4, R28 ;  /* 0x00000004041e7825 */ /* 0x004fc600078e021c */
[----:B------:R2:W-:Y:S04]  /*c640*/  STL.64 [R1+0x260], R10 ;  /* 0x0002600a01007387 */ /* 0x0005e80000100a00 */
[----:B------:R2:W-:Y:S01]  /*c650*/  LDGSTS.E [R21+0x18008], desc[UR8][R10.64], !P6 ;  /* 0x180080000a157fae */ /* 0x0005e2000f121848 */
[----:B-1----:R-:W-:-:S03]  /*c660*/  IMAD.WIDE R14, R4, 0x4, R126 ;  /* 0x00000004040e7825 */ /* 0x002fc600078e027e */
[----:B------:R1:W-:Y:S04]  /*c670*/  STL.64 [R1+0x258], R8 ;  /* 0x0002580801007387 */ /* 0x0003e80000100a00 */
[----:B------:R1:W-:Y:S01]  /*c680*/  LDGSTS.E [R21+0x1c008], desc[UR8][R8.64], !P6 ;  /* 0x1c00800008157fae */ /* 0x0003e2000f121848 */
[----:B------:R-:W-:Y:S01]  /*c690*/  ISETP.GE.U32.AND P6, PT, R2, 0x7fffff18, PT ;  /* 0x7fffff180200780c */ /* 0x000fe20003fc6070 */
[----:B------:R-:W-:Y:S02]  /*c6a0*/  IMAD R2, R12, 0x48, RZ ;  /* 0x000000480c027824 */ /* 0x000fe400078e02ff */
[C---:B--2---:R-:W-:Y:S01]  /*c6b0*/  IMAD.WIDE R10, R4.reuse, 0x4, R24 ;  /* 0x00000004040a7825 */ /* 0x044fe200078e0218 */
[----:B------:R2:W-:Y:S04]  /*c6c0*/  LDGSTS.E [R21+0x1000c], desc[UR8][R30.64], !P2 ;  /* 0x1000c0001e157fae */ /* 0x0005e8000d121848 */
[----:B------:R3:W-:Y:S01]  /*c6d0*/  LDGSTS.E [R21+0x1400c], desc[UR8][R14.64], !P2 ;  /* 0x1400c0000e157fae */ /* 0x0007e2000d121848 */
[----:B-1----:R-:W-:-:S03]  /*c6e0*/  IMAD.WIDE R8, R4, 0x4, R26 ;  /* 0x0000000404087825 */ /* 0x002fc600078e021a */
[----:B------:R1:W-:Y:S01]  /*c6f0*/  LDGSTS.E [R21+0x1800c], desc[UR8][R10.64], !P2 ;  /* 0x1800c0000a157fae */ /* 0x0003e2000d121848 */
[----:B----4-:R-:W-:-:S03]  /*c700*/  VIADD R4, R13, 0xffffff96 ;  /* 0xffffff960d047836 */ /* 0x010fc60000000000 */
[----:B------:R4:W-:Y:S01]  /*c710*/  LDGSTS.E [R21+0x1c00c], desc[UR8][R8.64], !P2 ;  /* 0x1c00c00008157fae */ /* 0x0009e2000d121848 */
[----:B------:R-:W4:Y:S01]  /*c720*/  LDC R13, c[0x0][0x230] ;  /* 0x00008c00ff0d7b82 */ /* 0x000f220000000800 */
[----:B------:R-:W-:Y:S02]  /*c730*/  ISETP.GE.U32.AND P2, PT, R4, 0x7fffff17, PT ;  /* 0x7fffff170400780c */ /* 0x000fe40003f46070 */
[----:B------:R2:W-:Y:S05]  /*c740*/  STL.64 [R1+0x250], R30 ;  /* 0x0002501e01007387 */ /* 0x0005ea0000100a00 */
[----:B------:R-:W4:Y:S01]  /*c750*/  LDC R4, c[0x0][0x230] ;  /* 0x00008c00ff047b82 */ /* 0x000f220000000800 */
[----:B------:R3:W-:Y:S04]  /*c760*/  STL.64 [R1+0x248], R14 ;  /* 0x0002480e01007387 */ /* 0x0007e80000100a00 */
[----:B------:R1:W-:Y:S01]  /*c770*/  STL.64 [R1+0x240], R10 ;  /* 0x0002400a01007387 */ /* 0x0003e20000100a00 */
[----:B--2---:R-:W-:-:S03]  /*c780*/  IMAD.WIDE R30, R2, 0x4, R28 ;  /* 0x00000004021e7825 */ /* 0x004fc600078e021c */
[----:B------:R4:W-:Y:S01]  /*c790*/  STL.64 [R1+0x238], R8 ;  /* 0x0002380801007387 */ /* 0x0009e20000100a00 */
[----:B---3--:R-:W-:-:S03]  /*c7a0*/  IMAD.WIDE R14, R2, 0x4, R126 ;  /* 0x00000004020e7825 */ /* 0x008fc600078e027e */
[----:B------:R-:W-:Y:S01]  /*c7b0*/  LDGSTS.E [R21+0x20000], desc[UR8][R30.64], !P3 ;  /* 0x200000001e157fae */ /* 0x000fe2000d921848 */
[----:B-1----:R-:W-:-:S03]  /*c7c0*/  IMAD.WIDE R10, R2, 0x4, R24 ;  /* 0x00000004020a7825 */ /* 0x002fc600078e0218 */
[----:B------:R1:W-:Y:S01]  /*c7d0*/  LDGSTS.E [R21+0x24000], desc[UR8][R14.64], !P3 ;  /* 0x240000000e157fae */ /* 0x0003e2000d921848 */
[----:B----4-:R-:W-:Y:S01]  /*c7e0*/  IMAD.WIDE R8, R2, 0x4, R26 ;  /* 0x0000000402087825 */ /* 0x010fe200078e021a */
[----:B------:R-:W-:Y:S02]  /*c7f0*/  IADD3 R2, R5, -0x6b, RZ ;  /* 0xffffff9505027810 */ /* 0x000fe40007ffe0ff */
[----:B------:R2:W-:Y:S01]  /*c800*/  LDGSTS.E [R21+0x28000], desc[UR8][R10.64], !P3 ;  /* 0x280000000a157fae */ /* 0x0005e2000d921848 */
[----:B------:R-:W3:Y:S03]  /*c810*/  LDC R5, c[0x0][0x230] ;  /* 0x00008c00ff057b82 */ /* 0x000ee60000000800 */
[----:B------:R4:W-:Y:S01]  /*c820*/  LDGSTS.E [R21+0x2c000], desc[UR8][R8.64], !P3 ;  /* 0x2c00000008157fae */ /* 0x0009e2000d921848 */
[----:B------:R-:W-:Y:S01]  /*c830*/  ISETP.GE.U32.AND P3, PT, R2, 0x7fffff16, PT ;  /* 0x7fffff160200780c */ /* 0x000fe20003f66070 */
[----:B------:R-:W-:-:S02]  /*c840*/  VIADD R2, R7, 0xffffff94 ;  /* 0xffffff9407027836 */ /* 0x000fc40000000000 */
[----:B------:R-:W-:Y:S01]  /*c850*/  STL.64 [R1+0x30], R30 ;  /* 0x0000301e01007387 */ /* 0x000fe20000100a00 */
[----:B------:R-:W3:Y:S03]  /*c860*/  LDC R7, c[0x0][0x230] ;  /* 0x00008c00ff077b82 */ /* 0x000ee60000000800 */
[----:B------:R1:W-:Y:S04]  /*c870*/  STL.64 [R1+0x28], R14 ;  /* 0x0000280e01007387 */ /* 0x0003e80000100a00 */
[----:B------:R2:W-:Y:S04]  /*c880*/  STL.64 [R1+0x20], R10 ;  /* 0x0000200a01007387 */ /* 0x0005e80000100a00 */
[----:B------:R4:W-:Y:S01]  /*c890*/  STL.64 [R1+0x18], R8 ;  /* 0x0000180801007387 */ /* 0x0009e20000100a00 */
[----:B-1----:R-:W-:-:S04]  /*c8a0*/  IMAD.WIDE R14, R250, 0x4, R28 ;  /* 0x00000004fa0e7825 */ /* 0x002fc800078e021c */
[C---:B--2---:R-:W-:Y:S01]  /*c8b0*/  IMAD.WIDE R10, R250.reuse, 0x4, R126 ;  /* 0x00000004fa0a7825 */ /* 0x044fe200078e027e */
[----:B------:R1:W-:Y:S03]  /*c8c0*/  LDGSTS.E [R21+0x20004], desc[UR8][R14.64], !P1 ;  /* 0x200040000e157fae */ /* 0x0003e6000c921848 */
[C---:B----4-:R-:W-:Y:S01]  /*c8d0*/  IMAD.WIDE R8, R250.reuse, 0x4, R24 ;  /* 0x00000004fa087825 */ /* 0x050fe200078e0218 */
[----:B------:R2:W-:Y:S03]  /*c8e0*/  LDGSTS.E [R21+0x24004], desc[UR8][R10.64], !P1 ;  /* 0x240040000a157fae */ /* 0x0005e6000c921848 */
[----:B------:R-:W-:Y:S01]  /*c8f0*/  IMAD.WIDE R250, R250, 0x4, R26 ;  /* 0x00000004fafa7825 */ /* 0x000fe200078e021a */
[----:B------:R4:W-:Y:S04]  /*c900*/  LDGSTS.E [R21+0x28004], desc[UR8][R8.64], !P1 ;  /* 0x2800400008157fae */ /* 0x0009e8000c921848 */
[----:B------:R-:W-:Y:S01]  /*c910*/  LDGSTS.E [R21+0x2c004], desc[UR8][R250.64], !P1 ;  /* 0x2c004000fa157fae */ /* 0x000fe2000c921848 */
[----:B------:R-:W-:-:S02]  /*c920*/  ISETP.GE.U32.AND P1, PT, R2, 0x7fffff15, PT ;  /* 0x7fffff150200780c */ /* 0x000fc40003f26070 */
[----:B------:R-:W-:Y:S01]  /*c930*/  IADD3 R2, R4, -0xd, RZ ;  /* 0xfffffff304027810 */ /* 0x000fe20007ffe0ff */
[----:B------:R-:W-:Y:S01]  /*c940*/  LDGSTS.E [R21+0x20008], desc[UR8][R248.64], !P4 ;  /* 0x20008000f8157fae */ /* 0x000fe2000e121848 */
[----:B------:R-:W1:Y:S03]  /*c950*/  LDC R4, c[0x0][0x230] ;  /* 0x00008c00ff047b82 */ /* 0x000e660000000800 */
[----:B------:R-:W-:Y:S04]  /*c960*/  LDGSTS.E [R21+0x24008], desc[UR8][R246.64], !P4 ;  /* 0x24008000f6157fae */ /* 0x000fe8000e121848 */
[----:B------:R-:W-:Y:S04]  /*c970*/  LDGSTS.E [R21+0x28008], desc[UR8][R244.64], !P4 ;  /* 0x28008000f4157fae */ /* 0x000fe8000e121848 */
[----:B------:R-:W-:Y:S01]  /*c980*/  LDGSTS.E [R21+0x2c008], desc[UR8][R242.64], !P4 ;  /* 0x2c008000f2157fae */ /* 0x000fe2000e121848 */
[----:B------:R-:W-:Y:S01]  /*c990*/  ISETP.GE.U32.AND P4, PT, R2, 0x7fffff74, PT ;  /* 0x7fffff740200780c */ /* 0x000fe20003f86070 */
[----:B---3--:R-:W-:-:S02]  /*c9a0*/  VIADD R2, R5, 0xfffffff2 ;  /* 0xfffffff205027836 */ /* 0x008fc40000000000 */
[----:B------:R-:W-:Y:S01]  /*c9b0*/  LDGSTS.E [R21+0x2000c], desc[UR8][R240.64], !P5 ;  /* 0x2000c000f0157fae */ /* 0x000fe2000e921848 */
[----:B------:R-:W3:Y:S03]  /*c9c0*/  LDC R5, c[0x0][0x230] ;  /* 0x00008c00ff057b82 */ /* 0x000ee60000000800 */
[----:B------:R-:W-:Y:S04]  /*c9d0*/  LDGSTS.E [R21+0x2400c], desc[UR8][R238.64], !P5 ;  /* 0x2400c000ee157fae */ /* 0x000fe8000e921848 */
[----:B------:R-:W-:Y:S04]  /*c9e0*/  LDGSTS.E [R21+0x2800c], desc[UR8][R236.64], !P5 ;  /* 0x2800c000ec157fae */ /* 0x000fe8000e921848 */
[----:B------:R-:W-:Y:S01]  /*c9f0*/  LDGSTS.E [R21+0x2c00c], desc[UR8][R234.64], !P5 ;  /* 0x2c00c000ea157fae */ /* 0x000fe2000e921848 */
[----:B------:R-:W-:-:S02]  /*ca00*/  ISETP.GE.U32.AND P5, PT, R2, 0x7fffff73, PT ;  /* 0x7fffff730200780c */ /* 0x000fc40003fa6070 */
[----:B------:R-:W-:Y:S01]  /*ca10*/  IADD3 R2, R7, -0xf, RZ ;  /* 0xfffffff107027810 */ /* 0x000fe20007ffe0ff */
[----:B------:R-:W-:Y:S01]  /*ca20*/  LDGSTS.E [R21+0x30000], desc[UR8][R110.64], !P6 ;  /* 0x300000006e157fae */ /* 0x000fe2000f121848 */
[----:B------:R-:W2:Y:S03]  /*ca30*/  LDC R7, c[0x0][0x230] ;  /* 0x00008c00ff077b82 */ /* 0x000ea60000000800 */
[----:B------:R-:W-:Y:S04]  /*ca40*/  LDGSTS.E [R21+0x34000], desc[UR8][R98.64], !P6 ;  /* 0x3400000062157fae */ /* 0x000fe8000f121848 */
[----:B------:R-:W-:Y:S04]  /*ca50*/  LDGSTS.E [R21+0x38000], desc[UR8][R94.64], !P6 ;  /* 0x380000005e157fae */ /* 0x000fe8000f121848 */
[----:B------:R-:W-:Y:S01]  /*ca60*/  LDGSTS.E [R21+0x3c000], desc[UR8][R96.64], !P6 ;  /* 0x3c00000060157fae */ /* 0x000fe2000f121848 */
[----:B------:R-:W-:Y:S01]  /*ca70*/  ISETP.GE.U32.AND P6, PT, R2, 0x7fffff72, PT ;  /* 0x7fffff720200780c */ /* 0x000fe20003fc6070 */
[----:B-1----:R-:W-:-:S02]  /*ca80*/  VIADD R2, R4, 0xfffffff0 ;  /* 0xfffffff004027836 */ /* 0x002fc40000000000 */
[----:B------:R-:W-:Y:S04]  /*ca90*/  LDGSTS.E [R21+0x30004], desc[UR8][R118.64], !P2 ;  /* 0x3000400076157fae */ /* 0x000fe8000d121848 */
[----:B------:R-:W-:Y:S04]  /*caa0*/  LDGSTS.E [R21+0x34004], desc[UR8][R104.64], !P2 ;  /* 0x3400400068157fae */ /* 0x000fe8000d121848 */
[----:B------:R-:W-:Y:S01]  /*cab0*/  LDGSTS.E [R21+0x38004], desc[UR8][R100.64], !P2 ;  /* 0x3800400064157fae */ /* 0x000fe2000d121848 */
[----:B--2---:R-:W-:Y:S02]  /*cac0*/  VIADD R4, R7, 0xffffffd2 ;  /* 0xffffffd207047836 */ /* 0x004fe40000000000 */
[----:B------:R-:W1:Y:S01]  /*cad0*/  LDC R7, c[0x0][0x230] ;  /* 0x00008c00ff077b82 */ /* 0x000e620000000800 */
[----:B------:R-:W-:Y:S01]  /*cae0*/  LDGSTS.E [R21+0x3c004], desc[UR8][R102.64], !P2 ;  /* 0x3c00400066157fae */ /* 0x000fe2000d121848 */
[----:B------:R-:W-:-:S02]  /*caf0*/  ISETP.GE.U32.AND P2, PT, R2, 0x7fffff71, PT ;  /* 0x7fffff710200780c */ /* 0x000fc40003f46070 */
[----:B---3--:R-:W-:Y:S01]  /*cb00*/  IADD3 R2, R5, -0x2d, RZ ;  /* 0xffffffd305027810 */ /* 0x008fe20007ffe0ff */
[----:B------:R-:W-:Y:S03]  /*cb10*/  LDGSTS.E [R21+0x30008], desc[UR8][R122.64], !P3 ;  /* 0x300080007a157fae */ /* 0x000fe6000d921848 */
[----:B------:R-:W2:Y:S01]  /*cb20*/  LDC R5, c[0x0][0x230] ;  /* 0x00008c00ff057b82 */ /* 0x000ea20000000800 */
[----:B------:R-:W-:Y:S04]  /*cb30*/  LDGSTS.E [R21+0x34008], desc[UR8][R112.64], !P3 ;  /* 0x3400800070157fae */ /* 0x000fe8000d921848 */
[----:B------:R-:W-:Y:S04]  /*cb40*/  LDGSTS.E [R21+0x38008], desc[UR8][R106.64], !P3 ;  /* 0x380080006a157fae */ /* 0x000fe8000d921848 */
[----:B------:R-:W-:Y:S01]  /*cb50*/  LDGSTS.E [R21+0x3c008], desc[UR8][R108.64], !P3 ;  /* 0x3c0080006c157fae */ /* 0x000fe2000d921848 */
[----:B------:R-:W-:Y:S01]  /*cb60*/  ISETP.GE.U32.AND P3, PT, R2, 0x7fffff54, PT ;  /* 0x7fffff540200780c */ /* 0x000fe20003f66070 */
[----:B------:R-:W-:-:S02]  /*cb70*/  IMAD R2, R12, 0xc, RZ ;  /* 0x0000000c0c027824 */ /* 0x000fc400078e02ff */
[----:B------:R3:W-:Y:S02]  /*cb80*/  STL.64 [R1+0x10], R14 ;  /* 0x0000100e01007387 */ /* 0x0007e40000100a00 */
[C---:B------:R-:W-:Y:S02]  /*cb90*/  IMAD.WIDE R30, R2.reuse, 0x4, R28 ;  /* 0x00000004021e7825 */ /* 0x040fe400078e021c */
[----:B------:R4:W-:Y:S04]  /*cba0*/  STL.64 [R1+0x8], R10 ;  /* 0x0000080a01007387 */ /* 0x0009e80000100a00 */
[----:B------:R4:W-:Y:S04]  /*cbb0*/  STL.64 [R1], R8 ;  /* 0x0000000801007387 */ /* 0x0009e80000100a00 */
[----:B------:R-:W-:Y:S01]  /*cbc0*/  LDGSTS.E [R21+0x3000c], desc[UR8][R124.64], !P1 ;  /* 0x3000c0007c157fae */ /* 0x000fe2000c921848 */
[----:B---3--:R-:W-:-:S03]  /*cbd0*/  IMAD.WIDE R14, R2, 0x4, R126 ;  /* 0x00000004020e7825 */ /* 0x008fc600078e027e */
[----:B------:R-:W-:Y:S01]  /*cbe0*/  LDGSTS.E [R21+0x3400c], desc[UR8][R120.64], !P1 ;  /* 0x3400c00078157fae */ /* 0x000fe2000c921848 */
[----:B----4-:R-:W-:-:S03]  /*cbf0*/  IMAD.WIDE R10, R2, 0x4, R24 ;  /* 0x00000004020a7825 */ /* 0x010fc600078e0218 */
[----:B------:R-:W-:Y:S01]  /*cc00*/  LDGSTS.E [R21+0x3800c], desc[UR8][R114.64], !P1 ;  /* 0x3800c00072157fae */ /* 0x000fe2000c921848 */
[----:B------:R-:W-:Y:S01]  /*cc10*/  IMAD.WIDE R8, R2, 0x4, R26 ;  /* 0x0000000402087825 */ /* 0x000fe200078e021a */
[----:B------:R-:W-:Y:S02]  /*cc20*/  IADD3 R2, R13, -0x2f, RZ ;  /* 0xffffffd10d027810 */ /* 0x000fe40007ffe0ff */
[----:B------:R-:W-:Y:S01]  /*cc30*/  LDGSTS.E [R21+0x3c00c], desc[UR8][R116.64], !P1 ;  /* 0x3c00c00074157fae */ /* 0x000fe2000c921848 */
[----:B------:R-:W3:Y:S01]  /*cc40*/  LDC R13, c[0x0][0x230] ;  /* 0x00008c00ff0d7b82 */ /* 0x000ee20000000800 */
[----:B------:R-:W-:Y:S01]  /*cc50*/  ISETP.GE.U32.AND P1, PT, R4, 0x7fffff53, PT ;  /* 0x7fffff530400780c */ /* 0x000fe20003f26070 */
[----:B------:R-:W-:Y:S01]  /*cc60*/  IMAD R4, R12, 0xd, RZ ;  /* 0x0000000d0c047824 */ /* 0x000fe200078e02ff */
[----:B------:R4:W-:Y:S04]  /*cc70*/  STL.64 [R1+0x4b0], R30 ;  /* 0x0004b01e01007387 */ /* 0x0009e80000100a00 */
[----:B------:R4:W-:Y:S04]  /*cc80*/  LDGSTS.E [R20], desc[UR8][R30.64], !P4 ;  /* 0x000000001e147fae */ /* 0x0009e8000e121848 */
[----:B------:R1:W-:Y:S04]  /*cc90*/  STL.64 [R1+0x4a8], R14 ;  /* 0x0004a80e01007387 */ /* 0x0003e80000100a00 */
[----:B------:R1:W-:Y:S01]  /*cca0*/  LDGSTS.E [R20+0x4000], desc[UR8][R14.64], !P4 ;  /* 0x040000000e147fae */ /* 0x0003e2000e121848 */
[----:B----4-:R-:W-:-:S03]  /*ccb0*/  IMAD.WIDE R30, R4, 0x4, R28 ;  /* 0x00000004041e7825 */ /* 0x010fc600078e021c */
[----:B------:R4:W-:Y:S04]  /*ccc0*/  STL.64 [R1+0x4a0], R10 ;  /* 0x0004a00a01007387 */ /* 0x0009e80000100a00 */
[----:B------:R4:W-:Y:S01]  /*ccd0*/  LDGSTS.E [R20+0x8000], desc[UR8][R10.64], !P4 ;  /* 0x080000000a147fae */ /* 0x0009e2000e121848 */
[----:B-1----:R-:W-:-:S03]  /*cce0*/  IMAD.WIDE R14, R4, 0x4, R126 ;  /* 0x00000004040e7825 */ /* 0x002fc600078e027e */
[----:B------:R1:W-:Y:S04]  /*ccf0*/  STL.64 [R1+0x498], R8 ;  /* 0x0004980801007387 */ /* 0x0003e80000100a00 */
[----:B------:R1:W-:Y:S01]  /*cd00*/  LDGSTS.E [R20+0xc000], desc[UR8][R8.64], !P4 ;  /* 0x0c00000008147fae */ /* 0x0003e2000e121848 */
[----:B------:R-:W-:Y:S01]  /*cd10*/  ISETP.GE.U32.AND P4, PT, R2, 0x7fffff52, PT ;  /* 0x7fffff520200780c */ /* 0x000fe20003f86070 */
[----:B------:R-:W-:Y:S02]  /*cd20*/  IMAD R2, R12, 0xe, RZ ;  /* 0x0000000e0c027824 */ /* 0x000fe400078e02ff */
[C---:B----4-:R-:W-:Y:S01]  /*cd30*/  IMAD.WIDE R10, R4.reuse, 0x4, R24 ;  /* 0x00000004040a7825 */ /* 0x050fe200078e0218 */
[----:B------:R4:W-:Y:S04]  /*cd40*/  STL.64 [R1+0x490], R30 ;  /* 0x0004901e01007387 */ /* 0x0009e80000100a00 */
[----:B------:R4:W-:Y:S01]  /*cd50*/  LDGSTS.E [R20+0x4], desc[UR8][R30.64], !P5 ;  /* 0x000040001e147fae */ /* 0x0009e2000e921848 */
[----:B-1----:R-:W-:-:S03]  /*cd60*/  IMAD.WIDE R8, R4, 0x4, R26 ;  /* 0x0000000404087825 */ /* 0x002fc600078e021a */
[----:B------:R1:W-:Y:S01]  /*cd70*/  STL.64 [R1+0x488], R14 ;  /* 0x0004880e01007387 */ /* 0x0003e20000100a00 */
[----:B--2---:R-:W-:-:S03]  /*cd80*/  VIADD R4, R5, 0xffffffd0 ;  /* 0xffffffd005047836 */ /* 0x004fc60000000000 */
[----:B------:R1:W-:Y:S01]  /*cd90*/  LDGSTS.E [R20+0x4004], desc[UR8][R14.64], !P5 ;  /* 0x040040000e147fae */ /* 0x0003e2000e921848 */
[----:B------:R-:W2:Y:S03]  /*cda0*/  LDC R5, c[0x0][0x230] ;  /* 0x00008c00ff057b82 */ /* 0x000ea60000000800 */
[----:B------:R3:W-:Y:S01]  /*cdb0*/  STL.64 [R1+0x480], R10 ;  /* 0x0004800a01007387 */ /* 0x0007e20000100a00 */
[----:B----4-:R-:W-:-:S03]  /*cdc0*/  IMAD.WIDE R30, R2, 0x4, R28 ;  /* 0x00000004021e7825 */ /* 0x010fc600078e021c */
[----:B------:R3:W-:Y:S04]  /*cdd0*/  LDGSTS.E [R20+0x8004], desc[UR8][R10.64], !P5 ;  /* 0x080040000a147fae */ /* 0x0007e8000e921848 */
[----:B------:R4:W-:Y:S01]  /*cde0*/  STL.64 [R1+0x478], R8 ;  /* 0x0004780801007387 */ /* 0x0009e20000100a00 */
[----:B-1----:R-:W-:-:S03]  /*cdf0*/  IMAD.WIDE R14, R2, 0x4, R126 ;  /* 0x00000004020e7825 */ /* 0x002fc600078e027e */
[----:B------:R4:W-:Y:S01]  /*ce00*/  LDGSTS.E [R20+0xc004], desc[UR8][R8.64], !P5 ;  /* 0x0c00400008147fae */ /* 0x0009e2000e921848 */
[----:B------:R-:W-:Y:S01]  /*ce10*/  ISETP.GE.U32.AND P5, PT, R4, 0x7fffff51, PT ;  /* 0x7fffff510400780c */ /* 0x000fe20003fa6070 */
[----:B------:R-:W-:Y:S02]  /*ce20*/  IMAD R4, R12, 0xf, RZ ;  /* 0x0000000f0c047824 */ /* 0x000fe400078e02ff */
[C---:B---3--:R-:W-:Y:S01]  /*ce30*/  IMAD.WIDE R10, R2.reuse, 0x4, R24 ;  /* 0x00000004020a7825 */ /* 0x048fe200078e0218 */
[----:B------:R1:W-:Y:S04]  /*ce40*/  STL.64 [R1+0x470], R30 ;  /* 0x0004701e01007387 */ /* 0x0003e80000100a00 */
[----:B------:R1:W-:Y:S01]  /*ce50*/  LDGSTS.E [R20+0x8], desc[UR8][R30.64], !P6 ;  /* 0x000080001e147fae */ /* 0x0003e2000f121848 */
[----:B----4-:R-:W-:Y:S01]  /*ce60*/  IMAD.WIDE R8, R2, 0x4, R26 ;  /* 0x0000000402087825 */ /* 0x010fe200078e021a */
[----:B------:R-:W-:-:S02]  /*ce70*/  IADD3 R2, R7, -0x4d, RZ ;  /* 0xffffffb307027810 */ /* 0x000fc40007ffe0ff */
[----:B------:R3:W-:Y:S01]  /*ce80*/  STL.64 [R1+0x468], R14 ;  /* 0x0004680e01007387 */ /* 0x0007e20000100a00 */
[----:B------:R-:W4:Y:S03]  /*ce90*/  LDC R7, c[0x0][0x230] ;  /* 0x00008c00ff077b82 */ /* 0x000f260000000800 */
[----:B------:R3:W-:Y:S01]  /*cea0*/  LDGSTS.E [R20+0x4008], desc[UR8][R14.64], !P6 ;  /* 0x040080000e147fae */ /* 0x0007e2000f121848 */
[----:B-1----:R-:W-:-:S03]  /*ceb0*/  IMAD.WIDE R30, R4, 0x4, R28 ;  /* 0x00000004041e7825 */ /* 0x002fc600078e021c */
[----:B------:R1:W-:Y:S04]  /*cec0*/  STL.64 [R1+0x460], R10 ;  /* 0x0004600a01007387 */ /* 0x0003e80000100a00 */
[----:B------:R1:W-:Y:S04]  /*ced0*/  LDGSTS.E [R20+0x8008], desc[UR8][R10.64], !P6 ;  /* 0x080080000a147fae */ /* 0x0003e8000f121848 */
[----:B------:R2:W-:Y:S01]  /*cee0*/  STL.64 [R1+0x458], R8 ;  /* 0x0004580801007387 */ /* 0x0005e20000100a00 */
[----:B---3--:R-:W-:-:S03]  /*cef0*/  IMAD.WIDE R14, R4, 0x4, R126 ;  /* 0x00000004040e7825 */ /* 0x008fc600078e027e */
        /* <DEDUP_REMOVED lines=10> */
[----:B------:R-:W3:Y:S01]  /*cfa0*/  LDC R13, c[0x0][0x230] ;  /* 0x00008c00ff0d7b82 */ /* 0x000ee20000000800 */
[C---:B-1----:R-:W-:Y:S02]  /*cfb0*/  IMAD.WIDE R30, R2.reuse, 0x4, R28 ;  /* 0x00000004021e7825 */ /* 0x042fe400078e021c */
        /* <DEDUP_REMOVED lines=10> */
[----:B--2---:R-:W-:Y:S01]  /*d060*/  IMAD.WIDE R8, R2, 0x4, R26 ;  /* 0x0000000402087825 */ /* 0x004fe200078e021a */
[----:B------:R-:W-:-:S02]  /*d070*/  IADD3 R2, R5, -0x4f, RZ ;  /* 0xffffffb105027810 */ /* 0x000fc40007ffe0ff */
[----:B------:R2:W-:Y:S01]  /*d080*/  STL.64 [R1+0x228], R14 ;  /* 0x0002280e01007387 */ /* 0x0005e20000100a00 */
[----:B------:R-:W3:Y:S03]  /*d090*/  LDC R5, c[0x0][0x230] ;  /* 0x00008c00ff057b82 */ /* 0x000ee60000000800 */
[----:B------:R2:W-:Y:S01]  /*d0a0*/  LDGSTS.E [R20+0x14000], desc[UR8][R14.64], !P3 ;  /* 0x140000000e147fae */ /* 0x0005e2000d921848 */
[----:B-1----:R-:W-:-:S03]  /*d0b0*/  IMAD.WIDE R30, R4, 0x4, R28 ;  /* 0x00000004041e7825 */ /* 0x002fc600078e021c */
[----:B------:R1:W-:Y:S04]  /*d0c0*/  STL.64 [R1+0x220], R10 ;  /* 0x0002200a01007387 */ /* 0x0003e80000100a00 */
[----:B------:R1:W-:Y:S04]  /*d0d0*/  LDGSTS.E [R20+0x18000], desc[UR8][R10.64], !P3 ;  /* 0x180000000a147fae */ /* 0x0003e8000d921848 */
[----:B------:R4:W-:Y:S01]  /*d0e0*/  STL.64 [R1+0x218], R8 ;  /* 0x0002180801007387 */ /* 0x0009e20000100a00 */
[----:B--2---:R-:W-:-:S03]  /*d0f0*/  IMAD.WIDE R14, R4, 0x4, R126 ;  /* 0x00000004040e7825 */ /* 0x004fc600078e027e */
[----:B------:R4:W-:Y:S01]  /*d100*/  LDGSTS.E [R20+0x1c000], desc[UR8][R8.64], !P3 ;  /* 0x1c00000008147fae */ /* 0x0009e2000d921848 */
[----:B------:R-:W-:Y:S01]  /*d110*/  ISETP.GE.U32.AND P3, PT, R2, 0x7fffff32, PT ;  /* 0x7fffff320200780c */ /* 0x000fe20003f66070 */
[----:B------:R-:W-:Y:S02]  /*d120*/  IMAD R2, R12, 0x2e, RZ ;  /* 0x0000002e0c027824 */ /* 0x000fe400078e02ff */
[C---:B-1----:R-:W-:Y:S01]  /*d130*/  IMAD.WIDE R10, R4.reuse, 0x4, R24 ;  /* 0x00000004040a7825 */ /* 0x042fe200078e0218 */
[----:B------:R1:W-:Y:S04]  /*d140*/  STL.64 [R1+0x210], R30 ;  /* 0x0002101e01007387 */ /* 0x0003e80000100a00 */
[----:B------:R1:W-:Y:S01]  /*d150*/  LDGSTS.E [R20+0x10004], desc[UR8][R30.64], !P1 ;  /* 0x100040001e147fae */ /* 0x0003e2000c921848 */
[----:B----4-:R-:W-:-:S03]  /*d160*/  IMAD.WIDE R8, R4, 0x4, R26 ;  /* 0x0000000404087825 */ /* 0x010fc600078e021a */
        /* <DEDUP_REMOVED lines=22> */
[----:B------:R2:W-:Y:S04]  /*d2d0*/  LDGSTS.E [R20+0x18008], desc[UR8][R10.64], !P4 ;  /* 0x180080000a147fae */ /* 0x0005e8000e121848 */
[----:B------:R4:W-:Y:S01]  /*d2e0*/  STL.64 [R1+0x1d8], R8 ;  /* 0x0001d80801007387 */ /* 0x0009e20000100a00 */
[----:B-1----:R-:W-:-:S03]  /*d2f0*/  IMAD.WIDE R14, R4, 0x4, R126 ;  /* 0x00000004040e7825 */ /* 0x002fc600078e027e */
[----:B------:R4:W-:Y:S01]  /*d300*/  LDGSTS.E [R20+0x1c008], desc[UR8][R8.64], !P4 ;  /* 0x1c00800008147fae */ /* 0x0009e2000e121848 */
[----:B------:R-:W-:Y:S01]  /*d310*/  ISETP.GE.U32.AND P4, PT, R2, 0x7fffff14, PT ;  /* 0x7fffff140200780c */ /* 0x000fe20003f86070 */
[----:B------:R-:W-:Y:S02]  /*d320*/  VIADD R2, R5, 0xffffff92 ;  /* 0xffffff9205027836 */ /* 0x000fe40000000000 */
[C---:B--2---:R-:W-:Y:S01]  /*d330*/  IMAD.WIDE R10, R4.reuse, 0x4, R24 ;  /* 0x00000004040a7825 */ /* 0x044fe200078e0218 */
[----:B------:R1:W-:Y:S01]  /*d340*/  LDGSTS.E [R20+0x1000c], desc[UR8][R30.64], !P5 ;  /* 0x1000c0001e147fae */ /* 0x0003e2000e921848 */
[----:B------:R-:W2:Y:S03]  /*d350*/  LDC R5, c[0x0][0x230] ;  /* 0x00008c00ff057b82 */ /* 0x000ea60000000800 */
[----:B------:R1:W-:Y:S01]  /*d360*/  LDGSTS.E [R20+0x1400c], desc[UR8][R14.64], !P5 ;  /* 0x1400c0000e147fae */ /* 0x0003e2000e921848 */
[----:B----4-:R-:W-:-:S03]  /*d370*/  IMAD.WIDE R8, R4, 0x4, R26 ;  /* 0x0000000404087825 */ /* 0x010fc600078e021a */
[----:B------:R4:W-:Y:S01]  /*d380*/  LDGSTS.E [R20+0x1800c], desc[UR8][R10.64], !P5 ;  /* 0x1800c0000a147fae */ /* 0x0009e2000e921848 */
[----:B------:R-:W1:Y:S03]  /*d390*/  LDC R4, c[0x0][0x230] ;  /* 0x00008c00ff047b82 */ /* 0x000e660000000800 */
[----:B------:R4:W-:Y:S01]  /*d3a0*/  LDGSTS.E [R20+0x1c00c], desc[UR8][R8.64], !P5 ;  /* 0x1c00c00008147fae */ /* 0x0009e2000e921848 */
[----:B------:R-:W-:Y:S02]  /*d3b0*/  ISETP.GE.U32.AND P5, PT, R2, 0x7fffff13, PT ;  /* 0x7fffff130200780c */ /* 0x000fe40003fa6070 */
[----:B------:R-:W-:Y:S01]  /*d3c0*/  IADD3 R2, R7, -0x6f, RZ ;  /* 0xffffff9107027810 */ /* 0x000fe20007ffe0ff */
[----:B------:R-:W-:Y:S01]  /*d3d0*/  LDGSTS.E [R20+0x20000], desc[UR8][R232.64], !P6 ;  /* 0x20000000e8147fae */ /* 0x000fe2000f121848 */
[----:B------:R-:W4:Y:S03]  /*d3e0*/  LDC R7, c[0x0][0x230] ;  /* 0x00008c00ff077b82 */ /* 0x000f260000000800 */
        /* <DEDUP_REMOVED lines=11> */
[----:B-1----:R-:W-:Y:S01]  /*d4a0*/  IADD3 R2, R4, -0x11, RZ ;  /* 0xffffffef04027810 */ /* 0x002fe20007ffe0ff */
[----:B------:R-:W-:Y:S01]  /*d4b0*/  LDGSTS.E [R20+0x20008], desc[UR8][R140.64], !P3 ;  /* 0x200080008c147fae */ /* 0x000fe2000d921848 */
[----:B------:R-:W1:Y:S03]  /*d4c0*/  LDC R4, c[0x0][0x230] ;  /* 0x00008c00ff047b82 */ /* 0x000e660000000800 */
[----:B------:R-:W-:Y:S04]  /*d4d0*/  LDGSTS.E [R20+0x24008], desc[UR8][R142.64], !P3 ;  /* 0x240080008e147fae */ /* 0x000fe8000d921848 */
[----:B------:R-:W-:Y:S04]  /*d4e0*/  LDGSTS.E [R20+0x28008], desc[UR8][R144.64], !P3 ;  /* 0x2800800090147fae */ /* 0x000fe8000d921848 */
[----:B------:R-:W-:Y:S01]  /*d4f0*/  LDGSTS.E [R20+0x2c008], desc[UR8][R146.64], !P3 ;  /* 0x2c00800092147fae */ /* 0x000fe2000d921848 */
[----:B------:R-:W-:Y:S01]  /*d500*/  ISETP.GE.U32.AND P3, PT, R2, 0x7fffff70, PT ;  /* 0x7fffff700200780c */ /* 0x000fe20003f66070 */
[----:B--2---:R-:W-:-:S02]  /*d510*/  VIADD R2, R5, 0xffffffee ;  /* 0xffffffee05027836 */ /* 0x004fc40000000000 */
[----:B------:R-:W-:Y:S01]  /*d520*/  LDGSTS.E [R20+0x2000c], desc[UR8][R148.64], !P1 ;  /* 0x2000c00094147fae */ /* 0x000fe2000c921848 */
[----:B------:R-:W2:Y:S03]  /*d530*/  LDC R5, c[0x0][0x230] ;  /* 0x00008c00ff057b82 */ /* 0x000ea60000000800 */
[----:B------:R-:W-:Y:S04]  /*d540*/  LDGSTS.E [R20+0x2400c], desc[UR8][R150.64], !P1 ;  /* 0x2400c00096147fae */ /* 0x000fe8000c921848 */
[----:B------:R-:W-:Y:S04]  /*d550*/  LDGSTS.E [R20+0x2800c], desc[UR8][R152.64], !P1 ;  /* 0x2800c00098147fae */ /* 0x000fe8000c921848 */
[----:B------:R-:W-:Y:S01]  /*d560*/  LDGSTS.E [R20+0x2c00c], desc[UR8][R154.64], !P1 ;  /* 0x2c00c0009a147fae */ /* 0x000fe2000c921848 */
[----:B------:R-:W-:-:S02]  /*d570*/  ISETP.GE.U32.AND P1, PT, R2, 0x7fffff6f, PT ;  /* 0x7fffff6f0200780c */ /* 0x000fc40003f26070 */
[----:B----4-:R-:W-:Y:S01]  /*d580*/  IADD3 R2, R7, -0x13, RZ ;  /* 0xffffffed07027810 */ /* 0x010fe20007ffe0ff */
[----:B------:R-:W-:Y:S01]  /*d590*/  LDGSTS.E [R20+0x30000], desc[UR8][R156.64], !P4 ;  /* 0x300000009c147fae */ /* 0x000fe2000e121848 */
[----:B------:R-:W4:Y:S03]  /*d5a0*/  LDC R7, c[0x0][0x230] ;  /* 0x00008c00ff077b82 */ /* 0x000f260000000800 */
        /* <DEDUP_REMOVED lines=8> */
[----:B----4-:R-:W-:Y:S02]  /*d630*/  IADD3 R4, R7, -0x32, RZ ;  /* 0xffffffce07047810 */ /* 0x010fe40007ffe0ff */
[----:B------:R-:W1:Y:S01]  /*d640*/  LDC R7, c[0x0][0x230] ;  /* 0x00008c00ff077b82 */ /* 0x000e620000000800 */
[----:B------:R-:W-:Y:S01]  /*d650*/  LDGSTS.E [R20+0x3c004], desc[UR8][R170.64], !P5 ;  /* 0x3c004000aa147fae */ /* 0x000fe2000e921848 */
[----:B------:R-:W-:-:S02]  /*d660*/  ISETP.GE.U32.AND P5, PT, R2, 0x7fffff6d, PT ;  /* 0x7fffff6d0200780c */ /* 0x000fc40003fa6070 */
[----:B--2---:R-:W-:Y:S01]  /*d670*/  IADD3 R2, R5, -0x31, RZ ;  /* 0xffffffcf05027810 */ /* 0x004fe20007ffe0ff */
[----:B------:R-:W-:Y:S03]  /*d680*/  LDGSTS.E [R20+0x30008], desc[UR8][R172.64], !P6 ;  /* 0x30008000ac147fae */ /* 0x000fe6000f121848 */
[----:B------:R-:W2:Y:S01]  /*d690*/  LDC R5, c[0x0][0x230] ;  /* 0x00008c00ff057b82 */ /* 0x000ea20000000800 */
[----:B------:R-:W-:Y:S04]  /*d6a0*/  LDGSTS.E [R20+0x34008], desc[UR8][R174.64], !P6 ;  /* 0x34008000ae147fae */ /* 0x000fe8000f121848 */
[----:B------:R-:W-:Y:S04]  /*d6b0*/  LDGSTS.E [R20+0x38008], desc[UR8][R176.64], !P6 ;  /* 0x38008000b0147fae */ /* 0x000fe8000f121848 */
[----:B------:R-:W-:Y:S01]  /*d6c0*/  LDGSTS.E [R20+0x3c008], desc[UR8][R178.64], !P6 ;  /* 0x3c008000b2147fae */ /* 0x000fe2000f121848 */
[----:B------:R-:W-:Y:S01]  /*d6d0*/  ISETP.GE.U32.AND P6, PT, R2, 0x7fffff50, PT ;  /* 0x7fffff500200780c */ /* 0x000fe20003fc6070 */
[----:B------:R-:W-:-:S02]  /*d6e0*/  IMAD.SHL.U32 R2, R12, 0x10, RZ ;  /* 0x000000100c027824 */ /* 0x000fc400078e00ff */
[----:B------:R4:W-:Y:S04]  /*d6f0*/  STL.64 [R1+0x1d0], R30 ;  /* 0x0001d01e01007387 */ /* 0x0009e80000100a00 */
[----:B------:R3:W-:Y:S04]  /*d700*/  STL.64 [R1+0x1c8], R14 ;  /* 0x0001c80e01007387 */ /* 0x0007e80000100a00 */
[----:B------:R3:W-:Y:S04]  /*d710*/  STL.64 [R1+0x1c0], R10 ;  /* 0x0001c00a01007387 */ /* 0x0007e80000100a00 */
[----:B------:R-:W-:Y:S01]  /*d720*/  LDGSTS.E [R20+0x3000c], desc[UR8][R180.64], !P2 ;  /* 0x3000c000b4147fae */ /* 0x000fe2000d121848 */
[----:B----4-:R-:W-:-:S03]  /*d730*/  IMAD.WIDE R30, R2, 0x4, R28 ;  /* 0x00000004021e7825 */ /* 0x010fc600078e021c */
[----:B------:R4:W-:Y:S01]  /*d740*/  STL.64 [R1+0x1b8], R8 ;  /* 0x0001b80801007387 */ /* 0x0009e20000100a00 */
[----:B---3--:R-:W-:-:S03]  /*d750*/  IMAD.WIDE R14, R2, 0x4, R126 ;  /* 0x00000004020e7825 */ /* 0x008fc600078e027e */
[----:B------:R-:W-:Y:S01]  /*d760*/  LDGSTS.E [R20+0x3400c], desc[UR8][R182.64], !P2 ;  /* 0x3400c000b6147fae */ /* 0x000fe2000d121848 */
[----:B------:R-:W-:-:S03]  /*d770*/  IMAD.WIDE R10, R2, 0x4, R24 ;  /* 0x00000004020a7825 */ /* 0x000fc600078e0218 */
[----:B------:R-:W-:Y:S01]  /*d780*/  LDGSTS.E [R20+0x3800c], desc[UR8][R184.64], !P2 ;  /* 0x3800c000b8147fae */ /* 0x000fe2000d121848 */
[----:B----4-:R-:W-:-:S03]  /*d790*/  IMAD.WIDE R8, R2, 0x4, R26 ;  /* 0x0000000402087825 */ /* 0x010fc600078e021a */
[----:B------:R-:W-:Y:S01]  /*d7a0*/  LDGSTS.E [R20+0x3c00c], desc[UR8][R186.64], !P2 ;  /* 0x3c00c000ba147fae */ /* 0x000fe2000d121848 */
[----:B------:R-:W-:Y:S01]  /*d7b0*/  ISETP.GE.U32.AND P2, PT, R4, 0x7fffff4f, PT ;  /* 0x7fffff4f0400780c */ /* 0x000fe20003f46070 */
[----:B------:R-:W-:Y:S02]  /*d7c0*/  VIADD R2, R13, 0xffffffcd ;  /* 0xffffffcd0d027836 */ /* 0x000fe40000000000 */
[----:B------:R3:W-:Y:S01]  /*d7d0*/  STL.64 [R1+0x430], R30 ;  /* 0x0004301e01007387 */ /* 0x0007e20000100a00 */
[----:B------:R-:W4:Y:S01]  /*d7e0*/  LDC R13, c[0x0][0x230] ;  /* 0x00008c00ff0d7b82 */ /* 0x000f220000000800 */
[----:B------:R-:W-:Y:S02]  /*d7f0*/  IMAD R4, R12, 0x11, RZ ;  /* 0x000000110c047824 */ /* 0x000fe400078e02ff */
[----:B------:R3:W-:Y:S04]  /*d800*/  LDGSTS.E [R19], desc[UR8][R30.64], !P3 ;  /* 0x000000001e137fae */ /* 0x0007e8000d921848 */
[----:B------:R1:W-:Y:S04]  /*d810*/  STL.64 [R1+0x428], R14 ;  /* 0x0004280e01007387 */ /* 0x0003e80000100a00 */
[----:B------:R1:W-:Y:S01]  /*d820*/  LDGSTS.E [R19+0x4000], desc[UR8][R14.64], !P3 ;  /* 0x040000000e137fae */ /* 0x0003e2000d921848 */
[----:B---3--:R-:W-:-:S03]  /*d830*/  IMAD.WIDE R30, R4, 0x4, R28 ;  /* 0x00000004041e7825 */ /* 0x008fc600078e021c */
[----:B------:R3:W-:Y:S04]  /*d840*/  STL.64 [R1+0x420], R10 ;  /* 0x0004200a01007387 */ /* 0x0007e80000100a00 */
[----:B------:R3:W-:Y:S01]  /*d850*/  LDGSTS.E [R19+0x8000], desc[UR8][R10.64], !P3 ;  /* 0x080000000a137fae */ /* 0x0007e2000d921848 */
[----:B-1----:R-:W-:-:S03]  /*d860*/  IMAD.WIDE R14, R4, 0x4, R126 ;  /* 0x00000004040e7825 */ /* 0x002fc600078e027e */
[----:B------:R1:W-:Y:S04]  /*d870*/  STL.64 [R1+0x418], R8 ;  /* 0x0004180801007387 */ /* 0x0003e80000100a00 */
[----:B------:R1:W-:Y:S01]  /*d880*/  LDGSTS.E [R19+0xc000], desc[UR8][R8.64], !P3 ;  /* 0x0c00000008137fae */ /* 0x0003e2000d921848 */
[----:B------:R-:W-:Y:S01]  /*d890*/  ISETP.GE.U32.AND P3, PT, R2, 0x7fffff4e, PT ;  /* 0x7fffff4e0200780c */ /* 0x000fe20003f66070 */
[----:B------:R-:W-:Y:S02]  /*d8a0*/  IMAD R2, R12, 0x12, RZ ;  /* 0x000000120c027824 */ /* 0x000fe400078e02ff */
[C---:B---3--:R-:W-:Y:S01]  /*d8b0*/  IMAD.WIDE R10, R4.reuse, 0x4, R24 ;  /* 0x00000004040a7825 */ /* 0x048fe200078e0218 */
[----:B------:R3:W-:Y:S04]  /*d8c0*/  STL.64 [R1+0x410], R30 ;  /* 0x0004101e01007387 */ /* 0x0007e80000100a00 */
[----:B------:R3:W-:Y:S01]  /*d8d0*/  LDGSTS.E [R19+0x4], desc[UR8][R30.64], !P1 ;  /* 0x000040001e137fae */ /* 0x0007e2000c921848 */
[----:B-1----:R-:W-:Y:S01]  /*d8e0*/  IMAD.WIDE R8, R4, 0x4, R26 ;  /* 0x0000000404087825 */ /* 0x002fe200078e021a */
[----:B--2---:R-:W-:-:S02]  /*d8f0*/  IADD3 R4, R5, -0x34, RZ ;  /* 0xffffffcc05047810 */ /* 0x004fc40007ffe0ff */
[----:B------:R1:W-:Y:S01]  /*d900*/  STL.64 [R1+0x408], R14 ;  /* 0x0004080e01007387 */ /* 0x0003e20000100a00 */
[----:B------:R-:W2:Y:S03]  /*d910*/  LDC R5, c[0x0][0x230] ;  /* 0x00008c00ff057b82 */ /* 0x000ea60000000800 */
[----:B------:R1:W-:Y:S01]  /*d920*/  LDGSTS.E [R19+0x4004], desc[UR8][R14.64], !P1 ;  /* 0x040040000e137fae */ /* 0x0003e2000c921848 */
[----:B---3--:R-:W-:-:S03]  /*d930*/  IMAD.WIDE R30, R2, 0x4, R28 ;  /* 0x00000004021e7825 */ /* 0x008fc600078e021c */
[----:B------:R3:W-:Y:S04]  /*d940*/  STL.64 [R1+0x400], R10 ;  /* 0x0004000a01007387 */ /* 0x0007e80000100a00 */
        /* <DEDUP_REMOVED lines=75> */
[----:B---3--:R-:W-:-:S03]  /*de00*/  VIADD R2, R13, 0xffffff8f ;  /* 0xffffff8f0d027836 */ /* 0x008fc60000000000 */
[----:B------:R2:W-:Y:S01]  /*de10*/  LDGSTS.E [R19+0x14008], desc[UR8][R14.64], !P3 ;  /* 0x140080000e137fae */ /* 0x0005e2000d921848 */
[----:B------:R-:W3:Y:S03]  /*de20*/  LDC R13, c[0x0][0x230] ;  /* 0x00008c00ff0d7b82 */ /* 0x000ee60000000800 */
[----:B------:R4:W-:Y:S01]  /*de30*/  STL.64 [R1+0x160], R10 ;  /* 0x0001600a01007387 */ /* 0x0009e20000100a00 */
[----:B-1----:R-:W-:-:S03]  /*de40*/  IMAD.WIDE R30, R4, 0x4, R28 ;  /* 0x00000004041e7825 */ /* 0x002fc600078e021c */
[----:B------:R4:W-:Y:S04]  /*de50*/  LDGSTS.E [R19+0x18008], desc[UR8][R10.64], !P3 ;  /* 0x180080000a137fae */ /* 0x0009e8000d921848 */
[----:B------:R1:W-:Y:S01]  /*de60*/  STL.64 [R1+0x158], R8 ;  /* 0x0001580801007387 */ /* 0x0003e20000100a00 */
[----:B--2---:R-:W-:-:S03]  /*de70*/  IMAD.WIDE R14, R4, 0x4, R126 ;  /* 0x00000004040e7825 */ /* 0x004fc600078e027e */
[----:B------:R1:W-:Y:S01]  /*de80*/  LDGSTS.E [R19+0x1c008], desc[UR8][R8.64], !P3 ;  /* 0x1c00800008137fae */ /* 0x0003e2000d921848 */
[----:B------:R-:W-:Y:S02]  /*de90*/  ISETP.GE.U32.AND P3, PT, R2, 0x7fffff10, PT ;  /* 0x7fffff100200780c */ /* 0x000fe40003f66070 */
[----:B------:R-:W-:Y:S01]  /*dea0*/  IADD3 R2, R5, -0x72, RZ ;  /* 0xffffff8e05027810 */ /* 0x000fe20007ffe0ff */
[C---:B----4-:R-:W-:Y:S01]  /*deb0*/  IMAD.WIDE R10, R4.reuse, 0x4, R24 ;  /* 0x00000004040a7825 */ /* 0x050fe200078e0218 */
[----:B------:R2:W-:Y:S01]  /*dec0*/  STL.64 [R1+0x150], R30 ;  /* 0x0001501e01007387 */ /* 0x0005e20000100a00 */
[----:B------:R-:W4:Y:S03]  /*ded0*/  LDC R5, c[0x0][0x230] ;  /* 0x00008c00ff057b82 */ /* 0x000f260000000800 */
[----:B------:R2:W-:Y:S01]  /*dee0*/  LDGSTS.E [R19+0x1000c], desc[UR8][R30.64], !P1 ;  /* 0x1000c0001e137fae */ /* 0x0005e2000c921848 */
[----:B-1----:R-:W-:-:S03]  /*def0*/  IMAD.WIDE R8, R4, 0x4, R26 ;  /* 0x0000000404087825 */ /* 0x002fc600078e021a */
[----:B------:R1:W-:Y:S01]  /*df00*/  STL.64 [R1+0x148], R14 ;  /* 0x0001480e01007387 */ /* 0x0003e20000100a00 */
[----:B------:R-:W4:Y:S03]  /*df10*/  LDC R4, c[0x0][0x230] ;  /* 0x00008c00ff047b82 */ /* 0x000f260000000800 */
[----:B------:R1:W-:Y:S04]  /*df20*/  LDGSTS.E [R19+0x1400c], desc[UR8][R14.64], !P1 ;  /* 0x1400c0000e137fae */ /* 0x0003e8000c921848 */
[----:B------:R3:W-:Y:S01]  /*df30*/  STL.64 [R1+0x140], R10 ;  /* 0x0001400a01007387 */ /* 0x0007e20000100a00 */
[----:B--2---:R-:W-:Y:S01]  /*df40*/  IMAD.MOV.U32 R30, RZ, RZ, R220 ;  /* 0x000000ffff1e7224 */ /* 0x004fe200078e00dc */
[----:B------:R-:W-:Y:S01]  /*df50*/  MOV R31, R221 ;  /* 0x000000dd001f7202 */ /* 0x000fe20000000f00 */
[C---:B------:R-:W-:Y:S01]  /*df60*/  IMAD.WIDE R220, R226.reuse, 0x4, R28 ;  /* 0x00000004e2dc7825 */ /* 0x040fe200078e021c */
[----:B------:R3:W-:Y:S03]  /*df70*/  LDGSTS.E [R19+0x1800c], desc[UR8][R10.64], !P1 ;  /* 0x1800c0000a137fae */ /* 0x0007e6000c921848 */
[----:B------:R-:W-:Y:S01]  /*df80*/  IMAD.WIDE R226, R226, 0x4, R26 ;  /* 0x00000004e2e27825 */ /* 0x000fe200078e021a */
[----:B------:R2:W-:Y:S01]  /*df90*/  LDGSTS.E [R19+0x1c00c], desc[UR8][R8.64], !P1 ;  /* 0x1c00c00008137fae */ /* 0x0005e2000c921848 */
[----:B------:R-:W-:-:S02]  /*dfa0*/  ISETP.GE.U32.AND P1, PT, R2, 0x7fffff0f, PT ;  /* 0x7fffff0f0200780c */ /* 0x000fc40003f26070 */
[----:B------:R-:W-:Y:S01]  /*dfb0*/  VIADD R2, R7, 0xffffff8d ;  /* 0xffffff8d07027836 */ /* 0x000fe20000000000 */
[----:B------:R2:W-:Y:S01]  /*dfc0*/  STL.64 [R1+0x138], R8 ;  /* 0x0001380801007387 */ /* 0x0005e20000100a00 */
[----:B------:R-:W4:Y:S01]  /*dfd0*/  LDC R7, c[0x0][0x230] ;  /* 0x00008c00ff077b82 */ /* 0x000f220000000800 */
[----:B-1----:R-:W-:Y:S01]  /*dfe0*/  IMAD.MOV.U32 R14, RZ, RZ, R216 ;  /* 0x000000ffff0e7224 */ /* 0x002fe200078e00d8 */
[----:B------:R-:W-:Y:S01]  /*dff0*/  MOV R15, R217 ;  /* 0x000000d9000f7202 */ /* 0x000fe20000000f00 */
[----:B---3--:R-:W-:Y:S01]  /*e000*/  IMAD.MOV.U32 R10, RZ, RZ, R188 ;  /* 0x000000ffff0a7224 */ /* 0x008fe200078e00bc */
[----:B------:R-:W-:Y:S01]  /*e010*/  MOV R11, R189 ;  /* 0x000000bd000b7202 */ /* 0x000fe20000000f00 */
[----:B------:R-:W-:-:S04]  /*e020*/  IMAD.WIDE R188, R194, 0x4, R28 ;  /* 0x00000004c2bc7825 */ /* 0x000fc800078e021c */
[----:B------:R-:W-:Y:S01]  /*e030*/  IMAD.WIDE R216, R218, 0x4, R24 ;  /* 0x00000004dad87825 */ /* 0x000fe200078e0218 */
[----:B------:R-:W-:Y:S01]  /*e040*/  LDGSTS.E [R19+0x20000], desc[UR8][R188.64], !P4 ;  /* 0x20000000bc137fae */ /* 0x000fe2000e121848 */
[----:B--2---:R-:W-:Y:S02]  /*e050*/  MOV R9, R193 ;  /* 0x000000c100097202 */ /* 0x004fe40000000f00 */
[----:B------:R-:W-:Y:S01]  /*e060*/  IMAD.MOV.U32 R8, RZ, RZ, R192 ;  /* 0x000000ffff087224 */ /* 0x000fe200078e00c0 */
[----:B------:R-:W-:Y:S01]  /*e070*/  LDGSTS.E [R19+0x24000], desc[UR8][R190.64], !P4 ;  /* 0x24000000be137fae */ /* 0x000fe2000e121848 */
[----:B------:R-:W-:-:S04]  /*e080*/  IMAD.WIDE R192, R194, 0x4, R24 ;  /* 0x00000004c2c07825 */ /* 0x000fc800078e0218 */
[--C-:B------:R-:W-:Y:S01]  /*e090*/  IMAD.WIDE R194, R194, 0x4, R26.reuse ;  /* 0x00000004c2c27825 */ /* 0x100fe200078e021a */
[----:B------:R-:W-:Y:S03]  /*e0a0*/  LDGSTS.E [R19+0x28000], desc[UR8][R192.64], !P4 ;  /* 0x28000000c0137fae */ /* 0x000fe6000e121848 */
[----:B------:R-:W-:Y:S01]  /*e0b0*/  IMAD.WIDE R218, R218, 0x4, R26 ;  /* 0x00000004dada7825 */ /* 0x000fe200078e021a */
[----:B------:R-:W-:Y:S01]  /*e0c0*/  LDGSTS.E [R19+0x2c000], desc[UR8][R194.64], !P4 ;  /* 0x2c000000c2137fae */ /* 0x000fe2000e121848 */
[----:B------:R-:W-:Y:S02]  /*e0d0*/  ISETP.GE.U32.AND P4, PT, R2, 0x7fffff0e, PT ;  /* 0x7fffff0e0200780c */ /* 0x000fe40003f86070 */
[----:B------:R-:W-:Y:S01]  /*e0e0*/  IADD3 R2, R13, -0x74, RZ ;  /* 0xffffff8c0d027810 */ /* 0x000fe20007ffe0ff */
[----:B------:R-:W-:Y:S01]  /*e0f0*/  LDGSTS.E [R19+0x20004], desc[UR8][R196.64], !P5 ;  /* 0x20004000c4137fae */ /* 0x000fe2000e921848 */
[----:B------:R-:W1:Y:S03]  /*e100*/  LDC R13, c[0x0][0x230] ;  /* 0x00008c00ff0d7b82 */ /* 0x000e660000000800 */
[----:B------:R-:W-:Y:S04]  /*e110*/  LDGSTS.E [R19+0x24004], desc[UR8][R198.64], !P5 ;  /* 0x24004000c6137fae */ /* 0x000fe8000e921848 */
[----:B------:R-:W-:Y:S04]  /*e120*/  LDGSTS.E [R19+0x28004], desc[UR8][R200.64], !P5 ;  /* 0x28004000c8137fae */ /* 0x000fe8000e921848 */
[----:B------:R-:W-:Y:S01]  /*e130*/  LDGSTS.E [R19+0x2c004], desc[UR8][R202.64], !P5 ;  /* 0x2c004000ca137fae */ /* 0x000fe2000e921848 */
[----:B------:R-:W-:Y:S01]  /*e140*/  ISETP.GE.U32.AND P5, PT, R2, 0x7fffff0d, PT ;  /* 0x7fffff0d0200780c */ /* 0x000fe20003fa6070 */
[----:B----4-:R-:W-:-:S02]  /*e150*/  VIADD R2, R4, 0xffffffeb ;  /* 0xffffffeb04027836 */ /* 0x010fc40000000000 */
[----:B------:R-:W-:Y:S01]  /*e160*/  LDGSTS.E [R19+0x20008], desc[UR8][R204.64], !P6 ;  /* 0x20008000cc137fae */ /* 0x000fe2000f121848 */
[----:B------:R-:W-:Y:S02]  /*e170*/  VIADD R4, R7, 0xffffffe9 ;  /* 0xffffffe907047836 */ /* 0x000fe40000000000 */
[----:B------:R-:W2:Y:S01]  /*e180*/  LDC R7, c[0x0][0x230] ;  /* 0x00008c00ff077b82 */ /* 0x000ea20000000800 */
[----:B------:R-:W-:Y:S04]  /*e190*/  LDGSTS.E [R19+0x24008], desc[UR8][R206.64], !P6 ;  /* 0x24008000ce137fae */ /* 0x000fe8000f121848 */
[----:B------:R-:W-:Y:S04]  /*e1a0*/  LDGSTS.E [R19+0x28008], desc[UR8][R208.64], !P6 ;  /* 0x28008000d0137fae */ /* 0x000fe8000f121848 */
[----:B------:R-:W-:Y:S01]  /*e1b0*/  LDGSTS.E [R19+0x2c008], desc[UR8][R210.64], !P6 ;  /* 0x2c008000d2137fae */ /* 0x000fe2000f121848 */
[----:B------:R-:W-:-:S02]  /*e1c0*/  ISETP.GE.U32.AND P6, PT, R2, 0x7fffff6c, PT ;  /* 0x7fffff6c0200780c */ /* 0x000fc40003fc6070 */
[----:B------:R-:W-:Y:S01]  /*e1d0*/  IADD3 R2, R5, -0x16, RZ ;  /* 0xffffffea05027810 */ /* 0x000fe20007ffe0ff */
[----:B------:R-:W-:Y:S01]  /*e1e0*/  LDGSTS.E [R19+0x2000c], desc[UR8][R212.64], !P2 ;  /* 0x2000c000d4137fae */ /* 0x000fe2000d121848 */
[----:B------:R-:W3:Y:S03]  /*e1f0*/  LDC R5, c[0x0][0x230] ;  /* 0x00008c00ff057b82 */ /* 0x000ee60000000800 */
[----:B------:R-:W-:Y:S04]  /*e200*/  LDGSTS.E [R19+0x2400c], desc[UR8][R214.64], !P2 ;  /* 0x2400c000d6137fae */ /* 0x000fe8000d121848 */
[----:B------:R-:W-:Y:S04]  /*e210*/  LDGSTS.E [R19+0x2800c], desc[UR8][R216.64], !P2 ;  /* 0x2800c000d8137fae */ /* 0x000fe8000d121848 */
[----:B------:R-:W-:Y:S01]  /*e220*/  LDGSTS.E [R19+0x2c00c], desc[UR8][R218.64], !P2 ;  /* 0x2c00c000da137fae */ /* 0x000fe2000d121848 */
[----:B------:R-:W-:Y:S01]  /*e230*/  ISETP.GE.U32.AND P2, PT, R2, 0x7fffff6b, PT ;  /* 0x7fffff6b0200780c */ /* 0x000fe20003f46070 */
[----:B------:R-:W-:-:S02]  /*e240*/  IMAD R2, R12, 0x71, RZ ;  /* 0x000000710c027824 */ /* 0x000fc400078e02ff */
[----:B------:R-:W-:Y:S02]  /*e250*/  LDGSTS.E [R19+0x30000], desc[UR8][R220.64], !P3 ;  /* 0x30000000dc137fae */ /* 0x000fe4000d921848 */
[C---:B------:R-:W-:Y:S02]  /*e260*/  IMAD.WIDE R64, R2.reuse, 0x4, R28 ;  /* 0x0000000402407825 */ /* 0x040fe400078e021c */
[----:B------:R-:W-:Y:S02]  /*e270*/  LDGSTS.E [R19+0x34000], desc[UR8][R222.64], !P3 ;  /* 0x34000000de137fae */ /* 0x000fe4000d921848 */
[C---:B------:R-:W-:Y:S02]  /*e280*/  IMAD.WIDE R62, R2.reuse, 0x4, R126 ;  /* 0x00000004023e7825 */ /* 0x040fe400078e027e */
[----:B------:R-:W-:Y:S02]  /*e290*/  LDGSTS.E [R19+0x38000], desc[UR8][R224.64], !P3 ;  /* 0x38000000e0137fae */ /* 0x000fe4000d921848 */
[----:B------:R-:W-:-:S02]  /*e2a0*/  IMAD.WIDE R52, R2, 0x4, R24 ;  /* 0x0000000402347825 */ /* 0x000fc400078e0218 */
[----:B------:R-:W-:Y:S01]  /*e2b0*/  LDGSTS.E [R19+0x3c000], desc[UR8][R226.64], !P3 ;  /* 0x3c000000e2137fae */ /* 0x000fe2000d921848 */
[----:B------:R-:W-:Y:S01]  /*e2c0*/  ISETP.GE.U32.AND P3, PT, R4, 0x7fffff6a, PT ;  /* 0x7fffff6a0400780c */ /* 0x000fe20003f66070 */
[----:B------:R-:W-:Y:S01]  /*e2d0*/  IMAD.WIDE R50, R2, 0x4, R26 ;  /* 0x0000000402327825 */ /* 0x000fe200078e021a */
[----:B-1----:R-:W-:Y:S01]  /*e2e0*/  IADD3 R2, R13, -0x18, RZ ;  /* 0xffffffe80d027810 */ /* 0x002fe20007ffe0ff */
[----:B------:R1:W-:Y:S01]  /*e2f0*/  STL.64 [R1+0x618], R64 ;  /* 0x0006184001007387 */ /* 0x0003e20000100a00 */
[----:B------:R-:W4:Y:S01]  /*e300*/  LDC R13, c[0x0][0x230] ;  /* 0x00008c00ff0d7b82 */ /* 0x000f220000000800 */
[----:B------:R-:W-:Y:S02]  /*e310*/  IMAD R4, R12, 0x72, RZ ;  /* 0x000000720c047824 */ /* 0x000fe400078e02ff */
[----:B------:R1:W-:Y:S04]  /*e320*/  LDGSTS.E [R19+0x30004], desc[UR8][R64.64], !P1 ;  /* 0x3000400040137fae */ /* 0x0003e8000c921848 */
[----:B------:R2:W-:Y:S04]  /*e330*/  STL.64 [R1+0x620], R62 ;  /* 0x0006203e01007387 */ /* 0x0005e80000100a00 */
        /* <DEDUP_REMOVED lines=25> */
[C---:B----4-:R-:W-:Y:S01]  /*e4d0*/  IMAD.WIDE R52, R2.reuse, 0x4, R24 ;  /* 0x0000000402347825 */ /* 0x050fe200078e0218 */
[----:B------:R2:W-:Y:S04]  /*e4e0*/  STL.64 [R1+0x658], R64 ;  /* 0x0006584001007387 */ /* 0x0005e80000100a00 */
[----:B------:R2:W-:Y:S01]  /*e4f0*/  LDGSTS.E [R19+0x3000c], desc[UR8][R64.64], !P5 ;  /* 0x3000c00040137fae */ /* 0x0005e2000e921848 */
[----:B-1----:R-:W-:Y:S01]  /*e500*/  IMAD.WIDE R50, R2, 0x4, R26 ;  /* 0x0000000402327825 */ /* 0x002fe200078e021a */
        /* <DEDUP_REMOVED lines=11> */
[----:B------:R-:W-:Y:S02]  /*e5c0*/  IMAD R2, R12, 0x15, RZ ;  /* 0x000000150c027824 */ /* 0x000fe400078e02ff */
[C---:B--2---:R-:W-:Y:S01]  /*e5d0*/  IMAD.WIDE R52, R4.reuse, 0x4, R24 ;  /* 0x0000000404347825 */ /* 0x044fe200078e0218 */
[----:B------:R1:W-:Y:S04]  /*e5e0*/  STL.64 [R1+0x678], R64 ;  /* 0x0006784001007387 */ /* 0x0003e80000100a00 */
[----:B------:R1:W-:Y:S01]  /*e5f0*/  LDGSTS.E [R18], desc[UR8][R64.64], !P6 ;  /* 0x0000000040127fae */ /* 0x0003e2000f121848 */
[----:B---3--:R-:W-:-:S03]  /*e600*/  IMAD.WIDE R50, R4, 0x4, R26 ;  /* 0x0000000404327825 */ /* 0x008fc600078e021a */
        /* <DEDUP_REMOVED lines=254> */
[----:B------:R2:W-:Y:S01]  /*f5f0*/  LDGSTS.E [R17], desc[UR8][R64.64], !P4 ;  /* 0x0000000040117fae */ /* 0x0005e2000e121848 */
        /* <DEDUP_REMOVED lines=68> */
[----:B------:R-:W4:Y:S01]  /*fa40*/  LDC R7, c[0x0][0x230] ;  /* 0x00008c00ff077b82 */ /* 0x000f220000000800 */
        /* <DEDUP_REMOVED lines=9> */
[----:B------:R1:W-:Y:S04]  /*fae0*/  LDGSTS.E [R17+0x10004], desc[UR8][R64.64], !P1 ;  /* 0x1000400040117fae */ /* 0x0003e8000c921848 */
[----:B------:R1:W-:Y:S01]  /*faf0*/  LDGSTS.E [R17+0x14004], desc[UR8][R62.64], !P1 ;  /* 0x140040003e117fae */ /* 0x0003e2000c921848 */
[----:B--2---:R-:W-:Y:S01]  /*fb00*/  IMAD.WIDE R50, R2, 0x4, R26 ;  /* 0x0000000402327825 */ /* 0x004fe200078e021a */
[----:B---3--:R-:W-:-:S02]  /*fb10*/  IADD3 R2, R13, -0x5c, RZ ;  /* 0xffffffa40d027810 */ /* 0x008fc40007ffe0ff */
[----:B------:R1:W-:Y:S01]  /*fb20*/  STL.64 [R1+0xc18], R64 ;  /* 0x000c184001007387 */ /* 0x0003e20000100a00 */
[----:B------:R-:W2:Y:S03]  /*fb30*/  LDC R13, c[0x0][0x230] ;  /* 0x00008c00ff0d7b82 */ /* 0x000ea60000000800 */
[----:B------:R3:W-:Y:S04]  /*fb40*/  LDGSTS.E [R17+0x18004], desc[UR8][R52.64], !P1 ;  /* 0x1800400034117fae */ /* 0x0007e8000c921848 */
[----:B------:R4:W-:Y:S04]  /*fb50*/  STL.64 [R1+0xc28], R62 ;  /* 0x000c283e01007387 */ /* 0x0009e80000100a00 */
[----:B------:R3:W-:Y:S01]  /*fb60*/  LDGSTS.E [R17+0x1c004], desc[UR8][R50.64], !P1 ;  /* 0x1c00400032117fae */ /* 0x0007e2000c921848 */
[----:B-1----:R-:W-:Y:S01]  /*fb70*/  IMAD.WIDE R64, R4, 0x4, R28 ;  /* 0x0000000404407825 */ /* 0x002fe200078e021c */
[----:B------:R-:W-:-:S02]  /*fb80*/  ISETP.GE.U32.AND P1, PT, R2, 0x7fffff25, PT ;  /* 0x7fffff250200780c */ /* 0x000fc40003f26070 */
[----:B------:R3:W-:Y:S01]  /*fb90*/  STL.64 [R1+0xc38], R52 ;  /* 0x000c383401007387 */ /* 0x0007e20000100a00 */
[----:B------:R-:W-:Y:S02]  /*fba0*/  IMAD R2, R12, 0x3b, RZ ;  /* 0x0000003b0c027824 */ /* 0x000fe400078e02ff */
[C---:B----4-:R-:W-:Y:S01]  /*fbb0*/  IMAD.WIDE R62, R4.reuse, 0x4, R126 ;  /* 0x00000004043e7825 */ /* 0x050fe200078e027e */
[----:B------:R1:W-:Y:S04]  /*fbc0*/  STL.64 [R1+0xc48], R50 ;  /* 0x000c483201007387 */ /* 0x0003e80000100a00 */
[----:B------:R4:W-:Y:S01]  /*fbd0*/  STL.64 [R1+0xc58], R64 ;  /* 0x000c584001007387 */ /* 0x0009e20000100a00 */
[----:B---3--:R-:W-:-:S03]  /*fbe0*/  IMAD.WIDE R52, R4, 0x4, R24 ;  /* 0x0000000404347825 */ /* 0x008fc600078e0218 */
[----:B------:R4:W-:Y:S01]  /*fbf0*/  LDGSTS.E [R17+0x10008], desc[UR8][R64.64], !P4 ;  /* 0x1000800040117fae */ /* 0x0009e2000e121848 */
[----:B-1----:R-:W-:-:S03]  /*fc00*/  IMAD.WIDE R50, R4, 0x4, R26 ;  /* 0x0000000404327825 */ /* 0x002fc600078e021a */
[----:B------:R1:W-:Y:S01]  /*fc10*/  STL.64 [R1+0xc68], R62 ;  /* 0x000c683e01007387 */ /* 0x0003e20000100a00 */
[----:B------:R-:W-:-:S03]  /*fc20*/  VIADD R4, R5, 0xffffffe3 ;  /* 0xffffffe305047836 */ /* 0x000fc60000000000 */
[----:B------:R1:W-:Y:S01]  /*fc30*/  LDGSTS.E [R17+0x14008], desc[UR8][R62.64], !P4 ;  /* 0x140080003e117fae */ /* 0x0003e2000e121848 */
[----:B------:R-:W3:Y:S01]  /*fc40*/  LDC R5, c[0x0][0x230] ;  /* 0x00008c00ff057b82 */ /* 0x000ee20000000800 */
[C---:B----4-:R-:W-:Y:S02]  /*fc50*/  IMAD.WIDE R64, R2.reuse, 0x4, R28 ;  /* 0x0000000402407825 */ /* 0x050fe400078e021c */
        /* <DEDUP_REMOVED lines=8> */
[----:B------:R4:W-:Y:S04]  /*fce0*/  LDGSTS.E [R17+0x1000c], desc[UR8][R64.64], !P5 ;  /* 0x1000c00040117fae */ /* 0x0009e8000e921848 */
[----:B------:R4:W-:Y:S01]  /*fcf0*/  STL.64 [R1+0xc98], R64 ;  /* 0x000c984001007387 */ /* 0x0009e20000100a00 */
[----:B-1----:R-:W-:Y:S01]  /*fd00*/  IMAD.WIDE R50, R2, 0x4, R26 ;  /* 0x0000000402327825 */ /* 0x002fe200078e021a */
[----:B------:R-:W-:-:S02]  /*fd10*/  IADD3 R2, R7, -0x1e, RZ ;  /* 0xffffffe207027810 */ /* 0x000fc40007ffe0ff */
[----:B------:R1:W-:Y:S01]  /*fd20*/  LDGSTS.E [R17+0x1400c], desc[UR8][R62.64], !P5 ;  /* 0x1400c0003e117fae */ /* 0x0003e2000e921848 */
[----:B------:R-:W3:Y:S03]  /*fd30*/  LDC R7, c[0x0][0x230] ;  /* 0x00008c00ff077b82 */ /* 0x000ee60000000800 */
[----:B------:R1:W-:Y:S04]  /*fd40*/  STL.64 [R1+0xca8], R62 ;  /* 0x000ca83e01007387 */ /* 0x0003e80000100a00 */
[----:B------:R-:W-:Y:S04]  /*fd50*/  LDGSTS.E [R17+0x1800c], desc[UR8][R52.64], !P5 ;  /* 0x1800c00034117fae */ /* 0x000fe8000e921848 */
[----:B------:R-:W-:Y:S04]  /*fd60*/  STL.64 [R1+0xcb8], R52 ;  /* 0x000cb83401007387 */ /* 0x000fe80000100a00 */
[----:B------:R2:W-:Y:S01]  /*fd70*/  LDGSTS.E [R17+0x1c00c], desc[UR8][R50.64], !P5 ;  /* 0x1c00c00032117fae */ /* 0x0005e2000e921848 */
[----:B------:R-:W-:Y:S01]  /*fd80*/  ISETP.GE.U32.AND P5, PT, R2, 0x7fffff63, PT ;  /* 0x7fffff630200780c */ /* 0x000fe20003fa6070 */
[----:B------:R-:W-:-:S02]  /*fd90*/  IMAD R2, R12, 0x58, RZ ;  /* 0x000000580c027824 */ /* 0x000fc400078e02ff */
[----:B------:R2:W-:Y:S02]  /*fda0*/  STL.64 [R1+0xcc8], R50 ;  /* 0x000cc83201007387 */ /* 0x0005e40000100a00 */
[----:B------:R-:W-:-:S04]  /*fdb0*/  IMAD.WIDE R66, R2, 0x4, R28 ;  /* 0x0000000402427825 */ /* 0x000fc800078e021c */
[C---:B----4-:R-:W-:Y:S01]  /*fdc0*/  IMAD.WIDE R64, R2.reuse, 0x4, R126 ;  /* 0x0000000402407825 */ /* 0x050fe200078e027e */
[----:B------:R4:W-:Y:S03]  /*fdd0*/  STL.64 [R1+0xcd8], R66 ;  /* 0x000cd84201007387 */ /* 0x0009e60000100a00 */
[C---:B-1----:R-:W-:Y:S01]  /*fde0*/  IMAD.WIDE R62, R2.reuse, 0x4, R24 ;  /* 0x00000004023e7825 */ /* 0x042fe200078e0218 */
[----:B------:R4:W-:Y:S01]  /*fdf0*/  LDGSTS.E [R17+0x20000], desc[UR8][R66.64], !P6 ;  /* 0x2000000042117fae */ /* 0x0009e2000f121848 */
[----:B--2---:R-:W-:Y:S02]  /*fe00*/  MOV R51, R61 ;  /* 0x0000003d00337202 */ /* 0x004fe40000000f00 */
[----:B------:R-:W-:Y:S01]  /*fe10*/  MOV R61, R45 ;  /* 0x0000002d003d7202 */ /* 0x000fe20000000f00 */
[----:B------:R-:W-:Y:S01]  /*fe20*/  IMAD.MOV.U32 R50, RZ, RZ, R60 ;  /* 0x000000ffff327224 */ /* 0x000fe200078e003c */
[----:B------:R-:W-:Y:S01]  /*fe30*/  MOV R45, R35 ;  /* 0x00000023002d7202 */ /* 0x000fe20000000f00 */
[----:B------:R-:W-:Y:S01]  /*fe40*/  IMAD.MOV.U32 R60, RZ, RZ, R44 ;  /* 0x000000ffff3c7224 */ /* 0x000fe200078e002c */
[----:B------:R-:W-:Y:S01]  /*fe50*/  MOV R35, R15 ;  /* 0x0000000f00237202 */ /* 0x000fe20000000f00 */
[----:B------:R-:W-:Y:S01]  /*fe60*/  IMAD.MOV.U32 R44, RZ, RZ, R34 ;  /* 0x000000ffff2c7224 */ /* 0x000fe200078e0022 */
[----:B------:R-:W1:Y:S01]  /*fe70*/  LDC R15, c[0x0][0x230] ;  /* 0x00008c00ff0f7b82 */ /* 0x000e620000000800 */
[----:B------:R-:W-:Y:S01]  /*fe80*/  IMAD.WIDE R52, R2, 0x4, R26 ;  /* 0x0000000402347825 */ /* 0x000fe200078e021a */
[----:B------:R2:W-:Y:S03]  /*fe90*/  STL.64 [R1+0xce8], R64 ;  /* 0x000ce84001007387 */ /* 0x0005e60000100a00 */
[----:B------:R-:W-:Y:S01]  /*fea0*/  IMAD.MOV.U32 R34, RZ, RZ, R14 ;  /* 0x000000ffff227224 */ /* 0x000fe200078e000e */
[----:B------:R2:W-:Y:S01]  /*feb0*/  LDGSTS.E [R17+0x24000], desc[UR8][R64.64], !P6 ;  /* 0x2400000040117fae */ /* 0x0005e2000f121848 */
[----:B------:R-:W-:Y:S01]  /*fec0*/  VIADD R2, R13, 0xffffffe1 ;  /* 0xffffffe10d027836 */ /* 0x000fe20000000000 */
[----:B------:R-:W1:Y:S01]  /*fed0*/  LDC R14, c[0x0][0x230] ;  /* 0x00008c00ff0e7b82 */ /* 0x000e620000000800 */
[C---:B----4-:R-:W-:Y:S01]  /*fee0*/  IMAD.WIDE R66, R4.reuse, 0x4, R28 ;  /* 0x0000000404427825 */ /* 0x050fe200078e021c */
[----:B------:R4:W-:Y:S04]  /*fef0*/  STL.64 [R1+0xcf8], R62 ;  /* 0x000cf83e01007387 */ /* 0x0009e80000100a00 */
[----:B------:R4:W-:Y:S01]  /*ff00*/  LDGSTS.E [R17+0x28000], desc[UR8][R62.64], !P6 ;  /* 0x280000003e117fae */ /* 0x0009e2000f121848 */
[----:B--2---:R-:W-:-:S03]  /*ff10*/  IMAD.WIDE R64, R4, 0x4, R126 ;  /* 0x0000000404407825 */ /* 0x004fc600078e027e */
[----:B------:R2:W-:Y:S04]  /*ff20*/  STL.64 [R1+0xd00], R52 ;  /* 0x000d003401007387 */ /* 0x0005e80000100a00 */
[----:B------:R2:W-:Y:S01]  /*ff30*/  LDGSTS.E [R17+0x2c000], desc[UR8][R52.64], !P6 ;  /* 0x2c00000034117fae */ /* 0x0005e2000f121848 */
[----:B------:R-:W-:Y:S01]  /*ff40*/  ISETP.GE.U32.AND P6, PT, R2, 0x7fffff62, PT ;  /* 0x7fffff620200780c */ /* 0x000fe20003fc6070 */
[----:B----4-:R-:W-:Y:S01]  /*ff50*/  IMAD.WIDE R62, R4, 0x4, R24 ;  /* 0x00000004043e7825 */ /* 0x010fe200078e0218 */
[----:B---3--:R-:W-:Y:S01]  /*ff60*/  IADD3 R2, R5, -0x79, RZ ;  /* 0xffffff8705027810 */ /* 0x008fe20007ffe0ff */
[----:B------:R3:W-:Y:S02]  /*ff70*/  LDGSTS.E [R17+0x20004], desc[UR8][R66.64], !P2 ;  /* 0x2000400042117fae */ /* 0x0007e4000d121848 */
[----:B------:R-:W-:-:S02]  /*ff80*/  VIADD R5, R7, 0xffffffe0 ;  /* 0xffffffe007057836 */ /* 0x000fc40000000000 */
[----:B------:R-:W-:Y:S01]  /*ff90*/  LDGSTS.E [R17+0x24004], desc[UR8][R64.64], !P2 ;  /* 0x2400400040117fae */ /* 0x000fe2000d121848 */
[----:B-1----:R-:W-:Y:S01]  /*ffa0*/  VIADD R7, R15, 0xffffff80 ;  /* 0xffffff800f077836 */ /* 0x002fe20000000000 */
[----:B------:R-:W-:Y:S01]  /*ffb0*/  IADD3 R13, R14, -0x7a, RZ ;  /* 0xffffff860e0d7810 */ /* 0x000fe20007ffe0ff */
[----:B--2---:R-:W-:Y:S01]  /*ffc0*/  IMAD.WIDE R52, R4, 0x4, R26 ;  /* 0x0000000404347825 */ /* 0x004fe200078e021a */
[----:B------:R-:W-:Y:S03]  /*ffd0*/  LDGSTS.E [R17+0x28004], desc[UR8][R62.64], !P2 ;  /* 0x280040003e117fae */ /* 0x000fe6000d121848 */
[----:B------:R-:W-:Y:S01]  /*ffe0*/  IMAD R4, R12, 0x5b, RZ ;  /* 0x0000005b0c047824 */ /* 0x000fe200078e02ff */
[----:B------:R1:W-:Y:S01]  /*fff0*/  LDGSTS.E [R17+0x2c004], desc[UR8][R52.64], !P2 ;  /* 0x2c00400034117fae */ /* 0x0003e2000d121848 */
[----:B------:R-:W-:Y:S01]  /*10000*/  ISETP.GE.U32.AND P2, PT, R2, 0x7fffff08, PT ;  /* 0x7fffff080200780c */ /* 0x000fe20003f46070 */
[----:B------:R-:W-:-:S02]  /*10010*/  IMAD R2, R12, 0x5a, RZ ;  /* 0x0000005a0c027824 */ /* 0x000fc400078e02ff */
[----:B------:R3:W-:Y:S01]  /*10020*/  STL.64 [R1+0xd08], R66 ;  /* 0x000d084201007387 */ /* 0x0007e20000100a00 */
[----:B------:R-:W-:-:S03]  /*10030*/  IMAD.WIDE R68, R4, 0x4, R28 ;  /* 0x0000000404447825 */ /* 0x000fc600078e021c */
[----:B------:R-:W-:Y:S01]  /*10040*/  STL.64 [R1+0xd98], R64 ;  /* 0x000d984001007387 */ /* 0x000fe20000100a00 */
[----:B------:R-:W-:-:S03]  /*10050*/  IMAD.WIDE R86, R2, 0x4, R28 ;  /* 0x0000000402567825 */ /* 0x000fc600078e021c */
[----:B------:R-:W-:Y:S01]  /*10060*/  STL.64 [R1+0xda0], R62 ;  /* 0x000da03e01007387 */ /* 0x000fe20000100a00 */
[----:B------:R-:W-:-:S03]  /*10070*/  IMAD.WIDE R78, R2, 0x4, R126 ;  /* 0x00000004024e7825 */ /* 0x000fc600078e027e */
[----:B------:R1:W-:Y:S01]  /*10080*/  STL.64 [R1+0xda8], R52 ;  /* 0x000da83401007387 */ /* 0x0003e20000100a00 */
[----:B------:R-:W-:-:S03]  /*10090*/  IMAD.WIDE R72, R2, 0x4, R24 ;  /* 0x0000000402487825 */ /* 0x000fc600078e0218 */
[----:B------:R-:W-:Y:S01]  /*100a0*/  STL.64 [R1+0xdb0], R86 ;  /* 0x000db05601007387 */ /* 0x000fe20000100a00 */
[----:B------:R-:W-:-:S03]  /*100b0*/  IMAD.WIDE R70, R2, 0x4, R26 ;  /* 0x0000000402467825 */ /* 0x000fc600078e021a */
[----:B------:R-:W-:Y:S01]  /*100c0*/  LDGSTS.E [R17+0x20008], desc[UR8][R86.64], !P3 ;  /* 0x2000800056117fae */ /* 0x000fe2000d921848 */
[----:B---3--:R-:W-:-:S03]  /*100d0*/  IMAD.WIDE R66, R4, 0x4, R126 ;  /* 0x0000000404427825 */ /* 0x008fc600078e027e */
[----:B------:R-:W-:Y:S01]  /*100e0*/  STL.64 [R1+0xdd0], R68 ;  /* 0x000dd04401007387 */ /* 0x000fe20000100a00 */
[----:B-1----:R-:W-:Y:S01]  /*100f0*/  IMAD.MOV.U32 R52, RZ, RZ, R48 ;  /* 0x000000ffff347224 */ /* 0x002fe200078e0030 */
[----:B------:R-:W-:Y:S01]  /*10100*/  MOV R53, R49 ;  /* 0x0000003100357202 */ /* 0x000fe20000000f00 */
[----:B------:R-:W-:Y:S01]  /*10110*/  IMAD.MOV.U32 R48, RZ, RZ, R40 ;  /* 0x000000ffff307224 */ /* 0x000fe200078e0028 */
[----:B------:R1:W-:Y:S01]  /*10120*/  LDGSTS.E [R17+0x24008], desc[UR8][R78.64], !P3 ;  /* 0x240080004e117fae */ /* 0x0003e2000d921848 */
[----:B------:R-:W-:Y:S01]  /*10130*/  IMAD.MOV.U32 R40, RZ, RZ, R228 ;  /* 0x000000ffff287224 */ /* 0x000fe200078e00e4 */
[----:B------:R-:W-:Y:S01]  /*10140*/  MOV R49, R41 ;  /* 0x0000002900317202 */ /* 0x000fe20000000f00 */
[----:B------:R-:W2:Y:S01]  /*10150*/  LDC R228, c[0x0][0x230] ;  /* 0x00008c00ffe47b82 */ /* 0x000ea20000000800 */
[----:B------:R-:W-:Y:S01]  /*10160*/  IMAD.WIDE R64, R4, 0x4, R24 ;  /* 0x0000000404407825 */ /* 0x000fe200078e0218 */
[----:B------:R1:W-:Y:S01]  /*10170*/  STL.64 [R1+0xdb8], R78 ;  /* 0x000db84e01007387 */ /* 0x0003e20000100a00 */
[----:B------:R-:W-:-:S02]  /*10180*/  MOV R41, R229 ;  /* 0x000000e500297202 */ /* 0x000fc40000000f00 */
[--C-:B------:R-:W-:Y:S01]  /*10190*/  IMAD.WIDE R62, R4, 0x4, R26.reuse ;  /* 0x00000004043e7825 */ /* 0x100fe200078e021a */
[----:B------:R-:W-:Y:S03]  /*101a0*/  LDGSTS.E [R17+0x28008], desc[UR8][R72.64], !P3 ;  /* 0x2800800048117fae */ /* 0x000fe6000d921848 */
[----:B------:R-:W-:Y:S01]  /*101b0*/  IMAD R4, R12, 0x78, RZ ;  /* 0x000000780c047824 */ /* 0x000fe200078e02ff */
[----:B------:R-:W-:Y:S01]  /*101c0*/  STL.64 [R1+0xdc0], R72 ;  /* 0x000dc04801007387 */ /* 0x000fe20000100a00 */
[----:B------:R-:W-:Y:S02]  /*101d0*/  IMAD.U32 R229, RZ, RZ, UR10 ;  /* 0x0000000affe57e24 */ /* 0x000fe4000f8e00ff */
[----:B------:R-:W-:Y:S01]  /*101e0*/  IMAD.WIDE R14, R4, 0x4, R26 ;  /* 0x00000004040e7825 */ /* 0x000fe200078e021a */
[----:B------:R-:W-:Y:S01]  /*101f0*/  LDGSTS.E [R17+0x2c008], desc[UR8][R70.64], !P3 ;  /* 0x2c00800046117fae */ /* 0x000fe2000d921848 */
[----:B------:R-:W-:-:S02]  /*10200*/  ISETP.GE.AND P3, PT, R3, R7, PT ;  /* 0x000000070300720c */ /* 0x000fc40003f66270 */
[----:B-1----:R-:W-:Y:S01]  /*10210*/  MOV R78, R52 ;  /* 0x00000034004e7202 */ /* 0x002fe20000000f00 */
[----:B------:R-:W-:Y:S01]  /*10220*/  STL.64 [R1+0xdc8], R70 ;  /* 0x000dc84601007387 */ /* 0x000fe20000100a00 */
[----:B------:R-:W-:Y:S01]  /*10230*/  SEL R2, RZ, 0x4, P3 ;  /* 0x00000004ff027807 */ /* 0x000fe20001800000 */
[----:B------:R-:W-:Y:S01]  /*10240*/  IMAD.MOV.U32 R79, RZ, RZ, R53 ;  /* 0x000000ffff4f7224 */ /* 0x000fe200078e0035 */
[----:B------:R-:W-:Y:S01]  /*10250*/  ISETP.GE.U32.AND P3, PT, R13, 0x7fffff07, PT ;  /* 0x7fffff070d00780c */ /* 0x000fe20003f66070 */
[----:B------:R-:W-:Y:S01]  /*10260*/  LDGSTS.E [R17+0x2000c], desc[UR8][R68.64], !P1 ;  /* 0x2000c00044117fae */ /* 0x000fe2000c921848 */
[----:B------:R-:W1:Y:S01]  /*10270*/  LDC R13, c[0x0][0x230] ;  /* 0x00008c00ff0d7b82 */ /* 0x000e620000000800 */
[----:B------:R-:W-:Y:S01]  /*10280*/  MOV R52, R54 ;  /* 0x0000003600347202 */ /* 0x000fe20000000f00 */
[----:B------:R-:W-:Y:S01]  /*10290*/  IMAD.MOV.U32 R53, RZ, RZ, R55 ;  /* 0x000000ffff357224 */ /* 0x000fe200078e0037 */
[----:B------:R3:W-:Y:S01]  /*102a0*/  STL.64 [R1+0xdd8], R66 ;  /* 0x000dd84201007387 */ /* 0x0007e20000100a00 */
[----:B------:R-:W-:Y:S01]  /*102b0*/  MOV R54, R8 ;  /* 0x0000000800367202 */ /* 0x000fe20000000f00 */
[----:B------:R-:W-:-:S02]  /*102c0*/  IMAD.MOV.U32 R55, RZ, RZ, R9 ;  /* 0x000000ffff377224 */ /* 0x000fc400078e0009 */
[----:B------:R3:W-:Y:S04]  /*102d0*/  LDGSTS.E [R17+0x2400c], desc[UR8][R66.64], !P1 ;  /* 0x2400c00042117fae */ /* 0x0007e8000c921848 */
[----:B------:R4:W-:Y:S04]  /*102e0*/  STL.64 [R1+0xde0], R64 ;  /* 0x000de04001007387 */ /* 0x0009e80000100a00 */
[----:B------:R4:W-:Y:S01]  /*102f0*/  LDGSTS.E [R17+0x2800c], desc[UR8][R64.64], !P1 ;  /* 0x2800c00040117fae */ /* 0x0009e2000c921848 */
[----:B---3--:R-:W-:-:S03]  /*10300*/  IMAD.WIDE R66, R4, 0x4, R28 ;  /* 0x0000000404427825 */ /* 0x008fc600078e021c */
[----:B------:R3:W-:Y:S04]  /*10310*/  STL.64 [R1+0xde8], R62 ;  /* 0x000de83e01007387 */ /* 0x0007e80000100a00 */
[----:B------:R3:W-:Y:S01]  /*10320*/  LDGSTS.E [R17+0x2c00c], desc[UR8][R62.64], !P1 ;  /* 0x2c00c0003e117fae */ /* 0x0007e2000c921848 */
[----:B------:R-:W-:Y:S01]  /*10330*/  ISETP.GE.U32.AND P1, PT, R5, 0x7fffff61, PT ;  /* 0x7fffff610500780c */ /* 0x000fe20003f26070 */
[----:B------:R-:W-:Y:S02]  /*10340*/  IMAD R5, R12, 0x79, RZ ;  /* 0x000000790c057824 */ /* 0x000fe400078e02ff */
[C---:B----4-:R-:W-:Y:S01]  /*10350*/  IMAD.WIDE R64, R4.reuse, 0x4, R126 ;  /* 0x0000000404407825 */ /* 0x050fe200078e027e */
[----:B------:R4:W-:Y:S03]  /*10360*/  STL.64 [R1+0xdf0], R66 ;  /* 0x000df04201007387 */ /* 0x0009e60000100a00 */
[----:B------:R-:W-:Y:S01]  /*10370*/  IMAD.WIDE R68, R5, 0x4, R28 ;  /* 0x0000000405447825 */ /* 0x000fe200078e021c */
[----:B------:R4:W-:Y:S03]  /*10380*/  LDGSTS.E [R17+0x30000], desc[UR8][R66.64], !P2 ;  /* 0x3000000042117fae */ /* 0x0009e6000d121848 */
[----:B---3--:R-:W-:Y:S01]  /*10390*/  IMAD.WIDE R62, R4, 0x4, R24 ;  /* 0x00000004043e7825 */ /* 0x008fe200078e0218 */
[----:B------:R3:W-:Y:S01]  /*103a0*/  STL.64 [R1+0xdf8], R64 ;  /* 0x000df84001007387 */ /* 0x0007e20000100a00 */
[----:B------:R-:W-:-:S02]  /*103b0*/  IADD3 R4, R16, -0x7b, RZ ;  /* 0xffffff8510047810 */ /* 0x000fc40007ffe0ff */
[----:B------:R-:W-:Y:S01]  /*103c0*/  MOV R16, UR11 ;  /* 0x0000000b00107c02 */ /* 0x000fe20008000f00 */
[----:B------:R3:W-:Y:S04]  /*103d0*/  LDGSTS.E [R17+0x34000], desc[UR8][R64.64], !P2 ;  /* 0x3400000040117fae */ /* 0x0007e8000d121848 */
[----:B------:R2:W-:Y:S01]  /*103e0*/  STL.64 [R1+0xe00], R62 ;  /* 0x000e003e01007387 */ /* 0x0005e20000100a00 */
[----:B----4-:R-:W-:-:S03]  /*103f0*/  IMAD.WIDE R66, R5, 0x4, R126 ;  /* 0x0000000405427825 */ /* 0x010fc600078e027e */
[----:B------:R2:W-:Y:S04]  /*10400*/  LDGSTS.E [R17+0x38000], desc[UR8][R62.64], !P2 ;  /* 0x380000003e117fae */ /* 0x0005e8000d121848 */
[----:B------:R4:W-:Y:S01]  /*10410*/  STL.64 [R1+0xe08], R14 ;  /* 0x000e080e01007387 */ /* 0x0009e20000100a00 */
[----:B---3--:R-:W-:-:S03]  /*10420*/  IMAD.WIDE R64, R5, 0x4, R24 ;  /* 0x0000000405407825 */ /* 0x008fc600078e0218 */
[----:B------:R4:W-:Y:S01]  /*10430*/  LDGSTS.E [R17+0x3c000], desc[UR8][R14.64], !P2 ;  /* 0x3c0000000e117fae */ /* 0x0009e2000d121848 */
[----:B------:R-:W-:Y:S01]  /*10440*/  ISETP.GE.U32.AND P2, PT, R4, 0x7fffff06, PT ;  /* 0x7fffff060400780c */ /* 0x000fe20003f46070 */
[----:B------:R-:W-:Y:S02]  /*10450*/  IMAD R4, R12, 0x7a, RZ ;  /* 0x0000007a0c047824 */ /* 0x000fe400078e02ff */
[----:B--2---:R-:W-:Y:S01]  /*10460*/  IMAD.WIDE R62, R5, 0x4, R26 ;  /* 0x00000004053e7825 */ /* 0x004fe200078e021a */
[----:B------:R2:W-:Y:S03]  /*10470*/  LDGSTS.E [R17+0x30004], desc[UR8][R68.64], !P3 ;  /* 0x3000400044117fae */ /* 0x0005e6000d921848 */
[----:B------:R-:W-:Y:S01]  /*10480*/  VIADD R5, R228, 0xffffff84 ;  /* 0xffffff84e4057836 */ /* 0x000fe20000000000 */
[----:B------:R3:W-:Y:S01]  /*10490*/  LDGSTS.E [R17+0x34004], desc[UR8][R66.64], !P3 ;  /* 0x3400400042117fae */ /* 0x0007e2000d921848 */
[----:B------:R-:W1:Y:S03]  /*104a0*/  LDC R228, c[0x0][0x230] ;  /* 0x00008c00ffe47b82 */ /* 0x000e660000000800 */
[----:B------:R3:W-:Y:S04]  /*104b0*/  LDGSTS.E [R17+0x38004], desc[UR8][R64.64], !P3 ;  /* 0x3800400040117fae */ /* 0x0007e8000d921848 */
[----:B------:R3:W-:Y:S01]  /*104c0*/  LDGSTS.E [R17+0x3c004], desc[UR8][R62.64], !P3 ;  /* 0x3c0040003e117fae */ /* 0x0007e2000d921848 */
[----:B----4-:R-:W4:Y:S01]  /*104d0*/  LDC R14, c[0x0][0x230] ;  /* 0x00008c00ff0e7b82 */ /* 0x010f220000000800 */
[----:B------:R-:W-:Y:S01]  /*104e0*/  ISETP.GE.U32.AND P3, PT, R5, 0x7fffff05, PT ;  /* 0x7fffff050500780c */ /* 0x000fe20003f66070 */
[----:B------:R-:W-:Y:S01]  /*104f0*/  IMAD R5, R12, 0x7b, RZ ;  /* 0x0000007b0c057824 */ /* 0x000fe200078e02ff */
[----:B------:R2:W-:Y:S04]  /*10500*/  STL.64 [R1+0xe10], R68 ;  /* 0x000e104401007387 */ /* 0x0005e80000100a00 */
[----:B------:R3:W-:Y:S01]  /*10510*/  STL.64 [R1+0xe20], R66 ;  /* 0x000e204201007387 */ /* 0x0007e20000100a00 */
[----:B------:R-:W4:Y:S03]  /*10520*/  LDC R15, c[0x0][0x230] ;  /* 0x00008c00ff0f7b82 */ /* 0x000f260000000800 */
[----:B------:R3:W-:Y:S01]  /*10530*/  STL.64 [R1+0xe30], R64 ;  /* 0x000e304001007387 */ /* 0x0007e20000100a00 */
[----:B--2---:R-:W-:-:S03]  /*10540*/  IMAD.WIDE R68, R4, 0x4, R28 ;  /* 0x0000000404447825 */ /* 0x004fc600078e021c */
[----:B------:R2:W-:Y:S01]  /*10550*/  STL.64 [R1+0xe40], R62 ;  /* 0x000e403e01007387 */ /* 0x0005e20000100a00 */
[----:B---3--:R-:W-:-:S03]  /*10560*/  IMAD.WIDE R66, R4, 0x4, R126 ;  /* 0x0000000404427825 */ /* 0x008fc600078e027e */
[----:B------:R3:W-:Y:S01]  /*10570*/  STL.64 [R1+0xe50], R68 ;  /* 0x000e504401007387 */ /* 0x0007e20000100a00 */
[----:B------:R-:W-:-:S03]  /*10580*/  IMAD.WIDE R64, R4, 0x4, R24 ;  /* 0x0000000404407825 */ /* 0x000fc600078e0218 */
[----:B------:R3:W-:Y:S01]  /*10590*/  LDGSTS.E [R17+0x30008], desc[UR8][R68.64], !P2 ;  /* 0x3000800044117fae */ /* 0x0007e2000d121848 */
[----:B--2---:R-:W-:Y:S01]  /*105a0*/  IMAD.WIDE R62, R4, 0x4, R26 ;  /* 0x00000004043e7825 */ /* 0x004fe200078e021a */
[----:B-1----:R-:W-:Y:S02]  /*105b0*/  IADD3 R4, R13, -0x3d, RZ ;  /* 0xffffffc30d047810 */ /* 0x002fe40007ffe0ff */
[----:B------:R1:W-:Y:S01]  /*105c0*/  STL.64 [R1+0xe68], R66 ;  /* 0x000e684201007387 */ /* 0x0003e20000100a00 */
[----:B------:R-:W2:Y:S03]  /*105d0*/  LDC R13, c[0x0][0x230] ;  /* 0x00008c00ff0d7b82 */ /* 0x000ea60000000800 */
        /* <DEDUP_REMOVED lines=8> */
[----:B----4-:R-:W-:Y:S02]  /*10660*/  VIADD R4, R14, 0xffffffc2 ;  /* 0xffffffc20e047836 */ /* 0x010fe40000000000 */
[C---:B---3--:R-:W-:Y:S01]  /*10670*/  IMAD.WIDE R64, R5.reuse, 0x4, R24 ;  /* 0x0000000405407825 */ /* 0x048fe200078e0218 */
[----:B------:R3:W-:Y:S01]  /*10680*/  LDGSTS.E [R17+0x3000c], desc[UR8][R68.64], !P3 ;  /* 0x3000c00044117fae */ /* 0x0007e2000d921848 */
[----:B------:R-:W4:Y:S03]  /*10690*/  LDC R14, c[0x0][0x230] ;  /* 0x00008c00ff0e7b82 */ /* 0x000f260000000800 */
[----:B------:R3:W-:Y:S01]  /*106a0*/  LDGSTS.E [R17+0x3400c], desc[UR8][R66.64], !P3 ;  /* 0x3400c00042117fae */ /* 0x0007e2000d921848 */
[----:B-1----:R-:W-:-:S03]  /*106b0*/  IMAD.WIDE R62, R5, 0x4, R26 ;  /* 0x00000004053e7825 */ /* 0x002fc600078e021a */
[----:B------:R1:W-:Y:S01]  /*106c0*/  LDGSTS.E [R17+0x3800c], desc[UR8][R64.64], !P3 ;  /* 0x3800c00040117fae */ /* 0x0003e2000d921848 */
[----:B------:R-:W-:-:S03]  /*106d0*/  IMAD R5, R12, 0x1c, RZ ;  /* 0x0000001c0c057824 */ /* 0x000fc600078e02ff */
[----:B------:R2:W-:Y:S01]  /*106e0*/  LDGSTS.E [R17+0x3c00c], desc[UR8][R62.64], !P3 ;  /* 0x3c00c0003e117fae */ /* 0x0005e2000d921848 */
[----:B------:R-:W-:Y:S02]  /*106f0*/  ISETP.GE.U32.AND P3, PT, R4, 0x7fffff43, PT ;  /* 0x7fffff430400780c */ /* 0x000fe40003f66070 */
[----:B------:R-:W-:Y:S01]  /*10700*/  LOP3.LUT R4, R0, 0x70, RZ, 0x3c, !PT ;  /* 0x0000007000047812 */ /* 0x000fe200078e3cff */
[----:B------:R3:W-:Y:S01]  /*10710*/  STL.64 [R1+0xe98], R68 ;  /* 0x000e984401007387 */ /* 0x0007e20000100a00 */
[----:B------:R-:W-:Y:S02]  /*10720*/  IMAD R0, R12, 0x1d, RZ ;  /* 0x0000001d0c007824 */ /* 0x000fe400078e02ff */
[----:B------:R-:W-:Y:S01]  /*10730*/  IADD3 R4, R4, UR11, RZ ;  /* 0x0000000b04047c10 */ /* 0x000fe2000fffe0ff */
[----:B------:R1:W-:Y:S04]  /*10740*/  STL.64 [R1+0xea8], R66 ;  /* 0x000ea84201007387 */ /* 0x0003e80000100a00 */
[----:B------:R2:W-:Y:S04]  /*10750*/  STL.64 [R1+0xeb8], R64 ;  /* 0x000eb84001007387 */ /* 0x0005e80000100a00 */
[----:B------:R2:W-:Y:S01]  /*10760*/  STL.64 [R1+0xec8], R62 ;  /* 0x000ec83e01007387 */ /* 0x0005e20000100a00 */
[----:B---3--:R-:W-:-:S04]  /*10770*/  IMAD.WIDE R68, R5, 0x4, R28 ;  /* 0x0000000405447825 */ /* 0x008fc800078e021c */
[C---:B-1----:R-:W-:Y:S01]  /*10780*/  IMAD.WIDE R66, R5.reuse, 0x4, R126 ;  /* 0x0000000405427825 */ /* 0x042fe200078e027e */
[----:B------:R1:W-:Y:S03]  /*10790*/  STL.64 [R1+0xed0], R68 ;  /* 0x000ed04401007387 */ /* 0x0003e60000100a00 */
[C---:B--2---:R-:W-:Y:S01]  /*107a0*/  IMAD.WIDE R64, R5.reuse, 0x4, R24 ;  /* 0x0000000405407825 */ /* 0x044fe200078e0218 */
[----:B------:R1:W-:Y:S03]  /*107b0*/  LDGSTS.E [R4], desc[UR8][R68.64], !P4 ;  /* 0x0000000044047fae */ /* 0x0003e6000e121848 */
[----:B------:R-:W-:Y:S01]  /*107c0*/  IMAD.WIDE R62, R5, 0x4, R26 ;  /* 0x00000004053e7825 */ /* 0x000fe200078e021a */
[----:B------:R2:W-:Y:S03]  /*107d0*/  STL.64 [R1+0xee0], R66 ;  /* 0x000ee04201007387 */ /* 0x0005e60000100a00 */
[----:B------:R-:W-:Y:S01]  /*107e0*/  VIADD R5, R15, 0xffffffc1 ;  /* 0xffffffc10f057836 */ /* 0x000fe20000000000 */
[----:B------:R2:W-:Y:S01]  /*107f0*/  LDGSTS.E [R4+0x4000], desc[UR8][R66.64], !P4 ;  /* 0x0400000042047fae */ /* 0x0005e2000e121848 */
[----:B------:R-:W3:Y:S01]  /*10800*/  LDC R15, c[0x0][0x230] ;  /* 0x00008c00ff0f7b82 */ /* 0x000ee20000000800 */
[----:B-1----:R-:W-:-:S02]  /*10810*/  IMAD.WIDE R68, R0, 0x4, R28 ;  /* 0x0000000400447825 */ /* 0x002fc400078e021c */
        /* <DEDUP_REMOVED lines=90> */
[----:B--2---:R-:W-:-:S03]  /*10dc0*/  IMAD.WIDE R62, R5, 0x4, R26 ;  /* 0x00000004053e7825 */ /* 0x004fc600078e021a */
[----:B------:R1:W-:Y:S01]  /*10dd0*/  STL.64 [R1+0x1050], R68 ;  /* 0x0010504401007387 */ /* 0x0003e20000100a00 */
[----:B---3--:R-:W-:-:S03]  /*10de0*/  VIADD R5, R15, 0xffffff83 ;  /* 0xffffff830f057836 */ /* 0x008fc60000000000 */
        /* <DEDUP_REMOVED lines=10> */
[----:B--2---:R-:W-:-:S03]  /*10e90*/  IMAD.WIDE R64, R0, 0x4, R24 ;  /* 0x0000000400407825 */ /* 0x004fc600078e0218 */
[----:B------:R1:W-:Y:S01]  /*10ea0*/  LDGSTS.E [R4+0x1000c], desc[UR8][R68.64], !P5 ;  /* 0x1000c00044047fae */ /* 0x0003e2000e921848 */
[----:B---3--:R-:W-:Y:S01]  /*10eb0*/  IMAD.WIDE R62, R0, 0x4, R26 ;  /* 0x00000004003e7825 */ /* 0x008fe200078e021a */
[----:B------:R-:W-:Y:S02]  /*10ec0*/  IADD3 R0, R13, -0x7e, RZ ;  /* 0xffffff820d007810 */ /* 0x000fe40007ffe0ff */
[----:B------:R2:W-:Y:S01]  /*10ed0*/  STL.64 [R1+0x10a0], R66 ;  /* 0x0010a04201007387 */ /* 0x0005e20000100a00 */
[----:B------:R-:W3:Y:S03]  /*10ee0*/  LDC R13, c[0x0][0x230] ;  /* 0x00008c00ff0d7b82 */ /* 0x000ee60000000800 */
        /* <DEDUP_REMOVED lines=8> */
[----:B------:R-:W-:Y:S02]  /*10f70*/  VIADD R0, R14, 0xffffff81 ;  /* 0xffffff810e007836 */ /* 0x000fe40000000000 */
[C---:B-1----:R-:W-:Y:S01]  /*10f80*/  IMAD.WIDE R64, R5.reuse, 0x4, R24 ;  /* 0x0000000405407825 */ /* 0x042fe200078e0218 */
[----:B------:R1:W-:Y:S01]  /*10f90*/  LDGSTS.E [R4+0x20000], desc[UR8][R68.64], !P6 ;  /* 0x2000000044047fae */ /* 0x0003e2000f121848 */
[----:B------:R-:W4:Y:S03]  /*10fa0*/  LDC R14, c[0x0][0x230] ;  /* 0x00008c00ff0e7b82 */ /* 0x000f260000000800 */
[----:B------:R1:W-:Y:S01]  /*10fb0*/  LDGSTS.E [R4+0x24000], desc[UR8][R66.64], !P6 ;  /* 0x2400000042047fae */ /* 0x0003e2000f121848 */
[----:B--2---:R-:W-:-:S03]  /*10fc0*/  IMAD.WIDE R62, R5, 0x4, R26 ;  /* 0x00000004053e7825 */ /* 0x004fc600078e021a */
[----:B------:R2:W-:Y:S01]  /*10fd0*/  LDGSTS.E [R4+0x28000], desc[UR8][R64.64], !P6 ;  /* 0x2800000040047fae */ /* 0x0005e2000f121848 */
[----:B------:R-:W-:-:S03]  /*10fe0*/  IMAD R5, R12, 0x5e, RZ ;  /* 0x0000005e0c057824 */ /* 0x000fc600078e02ff */
[----:B------:R3:W-:Y:S01]  /*10ff0*/  LDGSTS.E [R4+0x2c000], desc[UR8][R62.64], !P6 ;  /* 0x2c0000003e047fae */ /* 0x0007e2000f121848 */
[----:B------:R-:W-:Y:S01]  /*11000*/  ISETP.GE.U32.AND P6, PT, R0, 0x7fffff02, PT ;  /* 0x7fffff020000780c */ /* 0x000fe20003fc6070 */
[----:B------:R-:W-:Y:S02]  /*11010*/  IMAD R0, R12, 0x5d, RZ ;  /* 0x0000005d0c007824 */ /* 0x000fe400078e02ff */
[----:B------:R1:W-:Y:S02]  /*11020*/  STL.64 [R1+0x10c8], R68 ;  /* 0x0010c84401007387 */ /* 0x0003e40000100a00 */
[C---:B------:R-:W-:Y:S02]  /*11030*/  IMAD.WIDE R8, R0.reuse, 0x4, R26 ;  /* 0x0000000400087825 */ /* 0x040fe400078e021a */
[----:B------:R2:W-:Y:S04]  /*11040*/  STL.64 [R1+0x10d0], R66 ;  /* 0x0010d04201007387 */ /* 0x0005e80000100a00 */
[----:B------:R3:W-:Y:S01]  /*11050*/  STL.64 [R1+0x10d8], R64 ;  /* 0x0010d84001007387 */ /* 0x0007e20000100a00 */
[----:B-1----:R-:W-:-:S03]  /*11060*/  IMAD.WIDE R68, R0, 0x4, R28 ;  /* 0x0000000400447825 */ /* 0x002fc600078e021c */
[----:B------:R1:W-:Y:S01]  /*11070*/  STL.64 [R1+0x10e0], R62 ;  /* 0x0010e03e01007387 */ /* 0x0003e20000100a00 */
[----:B--2---:R-:W-:-:S03]  /*11080*/  IMAD.WIDE R66, R5, 0x4, R28 ;  /* 0x0000000405427825 */ /* 0x004fc600078e021c */
[----:B------:R-:W-:Y:S01]  /*11090*/  LDGSTS.E [R4+0x20004], desc[UR8][R68.64], !P1 ;  /* 0x2000400044047fae */ /* 0x000fe2000c921848 */
[----:B---3--:R-:W-:-:S03]  /*110a0*/  IMAD.WIDE R64, R0, 0x4, R126 ;  /* 0x0000000400407825 */ /* 0x008fc600078e027e */
[----:B------:R-:W-:Y:S01]  /*110b0*/  STL.64 [R1+0x10e8], R68 ;  /* 0x0010e84401007387 */ /* 0x000fe20000100a00 */
[----:B-1----:R-:W-:-:S03]  /*110c0*/  IMAD.WIDE R62, R0, 0x4, R24 ;  /* 0x00000004003e7825 */ /* 0x002fc600078e0218 */
[----:B------:R1:W-:Y:S04]  /*110d0*/  LDGSTS.E [R4+0x24004], desc[UR8][R64.64], !P1 ;  /* 0x2400400040047fae */ /* 0x0003e8000c921848 */
[----:B------:R2:W-:Y:S04]  /*110e0*/  LDGSTS.E [R4+0x28004], desc[UR8][R62.64], !P1 ;  /* 0x280040003e047fae */ /* 0x0005e8000c921848 */
[----:B------:R1:W-:Y:S04]  /*110f0*/  STL.64 [R1+0x10f0], R64 ;  /* 0x0010f04001007387 */ /* 0x0003e80000100a00 */
[----:B------:R3:W-:Y:S01]  /*11100*/  LDGSTS.E [R4+0x2c004], desc[UR8][R8.64], !P1 ;  /* 0x2c00400008047fae */ /* 0x0007e2000c921848 */
[----:B------:R-:W-:-:S03]  /*11110*/  PLOP3.LUT P1, PT, PT, PT, UP1, 0x80, 0x0 ;  /* 0x000000000000781c */ /* 0x000fc60003f2f018 */
[----:B------:R2:W-:Y:S01]  /*11120*/  STL.64 [R1+0x10f8], R62 ;  /* 0x0010f83e01007387 */ /* 0x0005e20000100a00 */
[----:B------:R-:W-:Y:S01]  /*11130*/  SEL R0, R2, RZ, P1 ;  /* 0x000000ff02007207 */ /* 0x000fe20000800000 */
[----:B------:R-:W-:Y:S01]  /*11140*/  IMAD R2, R12, 0x5f, RZ ;  /* 0x0000005f0c027824 */ /* 0x000fe200078e02ff */
[----:B------:R-:W-:Y:S01]  /*11150*/  ISETP.GE.U32.AND P1, PT, R7, 0x7fffff01, PT ;  /* 0x7fffff010700780c */ /* 0x000fe20003f26070 */
[----:B------:R3:W-:Y:S01]  /*11160*/  STL.64 [R1+0x1100], R8 ;  /* 0x0011000801007387 */ /* 0x0007e20000100a00 */
[C---:B-1----:R-:W-:Y:S01]  /*11170*/  IMAD.WIDE R64, R5.reuse, 0x4, R126 ;  /* 0x0000000405407825 */ /* 0x042fe200078e027e */
[----:B------:R-:W1:Y:S02]  /*11180*/  LDC R7, c[0x0][0x230] ;  /* 0x00008c00ff077b82 */ /* 0x000e640000000800 */
[----:B------:R4:W-:Y:S04]  /*11190*/  STL.64 [R1+0x1108], R66 ;  /* 0x0011084201007387 */ /* 0x0009e80000100a00 */
[----:B------:R4:W-:Y:S01]  /*111a0*/  LDGSTS.E [R4+0x20008], desc[UR8][R66.64], !P2 ;  /* 0x2000800042047fae */ /* 0x0009e2000d121848 */
[----:B--2---:R-:W-:-:S03]  /*111b0*/  IMAD.WIDE R62, R5, 0x4, R24 ;  /* 0x00000004053e7825 */ /* 0x004fc600078e0218 */
[----:B------:R2:W-:Y:S01]  /*111c0*/  LDGSTS.E [R4+0x24008], desc[UR8][R64.64], !P2 ;  /* 0x2400800040047fae */ /* 0x0005e2000d121848 */
[----:B---3--:R-:W-:Y:S02]  /*111d0*/  IMAD.WIDE R8, R5, 0x4, R26 ;  /* 0x0000000405087825 */ /* 0x008fe400078e021a */
[----:B------:R-:W3:Y:S01]  /*111e0*/  LDC R5, c[0x0][0x230] ;  /* 0x00008c00ff057b82 */ /* 0x000ee20000000800 */
[----:B------:R2:W-:Y:S01]  /*111f0*/  STL.64 [R1+0x1110], R64 ;  /* 0x0011104001007387 */ /* 0x0005e20000100a00 */
[----:B----4-:R-:W-:Y:S01]  /*11200*/  MOV R66, R78 ;  /* 0x0000004e00427202 */ /* 0x010fe20000000f00 */
[----:B------:R-:W-:Y:S01]  /*11210*/  IMAD.MOV.U32 R67, RZ, RZ, R79 ;  /* 0x000000ffff437224 */ /* 0x000fe200078e004f */
[----:B------:R-:W-:Y:S01]  /*11220*/  MOV R78, R52 ;  /* 0x00000034004e7202 */ /* 0x000fe20000000f00 */
[----:B------:R-:W-:Y:S01]  /*11230*/  IMAD.MOV.U32 R79, RZ, RZ, R53 ;  /* 0x000000ffff4f7224 */ /* 0x000fe200078e0035 */
[----:B------:R-:W-:Y:S01]  /*11240*/  MOV R52, R50 ;  /* 0x0000003200347202 */ /* 0x000fe20000000f00 */
[----:B------:R-:W-:Y:S01]  /*11250*/  IMAD.MOV.U32 R53, RZ, RZ, R51 ;  /* 0x000000ffff357224 */ /* 0x000fe200078e0033 */
[----:B------:R-:W-:Y:S01]  /*11260*/  MOV R50, R56 ;  /* 0x0000003800327202 */ /* 0x000fe20000000f00 */
[----:B------:R-:W-:Y:S01]  /*11270*/  IMAD.MOV.U32 R51, RZ, RZ, R57 ;  /* 0x000000ffff337224 */ /* 0x000fe200078e0039 */
[----:B------:R-:W-:Y:S01]  /*11280*/  MOV R56, R42 ;  /* 0x0000002a00387202 */ /* 0x000fe20000000f00 */
[----:B------:R-:W-:Y:S01]  /*11290*/  IMAD.MOV.U32 R57, RZ, RZ, R43 ;  /* 0x000000ffff397224 */ /* 0x000fe200078e002b */
[----:B------:R4:W-:Y:S01]  /*112a0*/  LDGSTS.E [R4+0x28008], desc[UR8][R62.64], !P2 ;  /* 0x280080003e047fae */ /* 0x0009e2000d121848 */
[----:B------:R-:W-:Y:S01]  /*112b0*/  MOV R42, R40 ;  /* 0x00000028002a7202 */ /* 0x000fe20000000f00 */
[----:B------:R-:W-:Y:S01]  /*112c0*/  IMAD.MOV.U32 R43, RZ, RZ, R41 ;  /* 0x000000ffff2b7224 */ /* 0x000fe200078e0029 */
[----:B------:R-:W-:Y:S01]  /*112d0*/  MOV R40, R10 ;  /* 0x0000000a00287202 */ /* 0x000fe20000000f00 */
[----:B------:R4:W-:Y:S01]  /*112e0*/  STL.64 [R1+0x1118], R62 ;  /* 0x0011183e01007387 */ /* 0x0009e20000100a00 */
[----:B------:R-:W-:-:S02]  /*112f0*/  IMAD.MOV.U32 R41, RZ, RZ, R11 ;  /* 0x000000ffff297224 */ /* 0x000fc400078e000b */
[----:B--2---:R-:W-:Y:S01]  /*11300*/  IMAD.WIDE R64, R2, 0x4, R28 ;  /* 0x0000000402407825 */ /* 0x004fe200078e021c */
[----:B------:R2:W-:Y:S01]  /*11310*/  LDGSTS.E [R4+0x2c008], desc[UR8][R8.64], !P2 ;  /* 0x2c00800008047fae */ /* 0x0005e2000d121848 */
[----:B------:R-:W-:Y:S02]  /*11320*/  ISETP.NE.U32.AND P2, PT, R0, RZ, PT ;  /* 0x000000ff0000720c */ /* 0x000fe40003f45070 */
[----:B------:R-:W-:Y:S01]  /*11330*/  IMAD.WIDE R10, R2, 0x4, R126 ;  /* 0x00000004020a7825 */ /* 0x000fe200078e027e */
[----:B------:R2:W-:Y:S03]  /*11340*/  STL.64 [R1+0x1120], R8 ;  /* 0x0011200801007387 */ /* 0x0005e60000100a00 */
[----:B------:R-:W-:Y:S01]  /*11350*/  IMAD R0, R12, 0x7c, RZ ;  /* 0x0000007c0c007824 */ /* 0x000fe200078e02ff */
[----:B------:R1:W-:Y:S01]  /*11360*/  LDGSTS.E [R4+0x2000c], desc[UR8][R64.64], !P3 ;  /* 0x2000c00040047fae */ /* 0x0003e2000d921848 */
[----:B----4-:R-:W-:-:S03]  /*11370*/  IMAD.WIDE R62, R2, 0x4, R26 ;  /* 0x00000004023e7825 */ /* 0x010fc600078e021a */
[----:B------:R-:W-:Y:S01]  /*11380*/  LDGSTS.E [R4+0x2400c], desc[UR8][R10.64], !P3 ;  /* 0x2400c0000a047fae */ /* 0x000fe2000d921848 */
[----:B------:R-:W-:-:S03]  /*11390*/  IMAD.WIDE R70, R0, 0x4, R28 ;  /* 0x0000000400467825 */ /* 0x000fc600078e021c */
[----:B------:R1:W-:Y:S01]  /*113a0*/  STL.64 [R1+0x1128], R64 ;  /* 0x0011284001007387 */ /* 0x0003e20000100a00 */
[----:B--2---:R-:W-:Y:S01]  /*113b0*/  IMAD.WIDE R8, R2, 0x4, R24 ;  /* 0x0000000402087825 */ /* 0x004fe200078e0218 */
[----:B------:R-:W-:Y:S02]  /*113c0*/  IADD3 R2, R13, -0x81, RZ ;  /* 0xffffff7f0d027810 */ /* 0x000fe40007ffe0ff */
[----:B------:R-:W2:Y:S01]  /*113d0*/  LDC R13, c[0x0][0x230] ;  /* 0x00008c00ff0d7b82 */ /* 0x000ea20000000800 */
[C---:B------:R-:W-:Y:S01]  /*113e0*/  IMAD.WIDE R68, R0.reuse, 0x4, R126 ;  /* 0x0000000400447825 */ /* 0x040fe200078e027e */
[----:B------:R-:W-:Y:S04]  /*113f0*/  LDGSTS.E [R4+0x2800c], desc[UR8][R8.64], !P3 ;  /* 0x2800c00008047fae */ /* 0x000fe8000d921848 */
[----:B------:R4:W-:Y:S01]  /*11400*/  STL.64 [R1+0x1140], R62 ;  /* 0x0011403e01007387 */ /* 0x0009e20000100a00 */
[----:B-1----:R-:W-:-:S03]  /*11410*/  IMAD.WIDE R64, R0, 0x4, R24 ;  /* 0x0000000400407825 */ /* 0x002fc600078e0218 */
[----:B------:R4:W-:Y:S01]  /*11420*/  LDGSTS.E [R4+0x2c00c], desc[UR8][R62.64], !P3 ;  /* 0x2c00c0003e047fae */ /* 0x0009e2000d921848 */
[----:B------:R-:W-:Y:S01]  /*11430*/  ISETP.GE.U32.AND P3, PT, R2, 0x7fffff00, PT ;  /* 0x7fffff000200780c */ /* 0x000fe20003f66070 */
[----:B------:R-:W-:Y:S02]  /*11440*/  IMAD R2, R12, 0x7d, RZ ;  /* 0x0000007d0c027824 */ /* 0x000fe400078e02ff */
[----:B------:R1:W-:Y:S04]  /*11450*/  LDGSTS.E [R4+0x30000], desc[UR8][R70.64], !P4 ;  /* 0x3000000046047fae */ /* 0x0003e8000e121848 */
[----:B------:R1:W-:Y:S01]  /*11460*/  STL.64 [R1+0x1158], R70 ;  /* 0x0011584601007387 */ /* 0x0003e20000100a00 */
[----:B----4-:R-:W-:-:S03]  /*11470*/  IMAD.WIDE R62, R0, 0x4, R26 ;  /* 0x00000004003e7825 */ /* 0x010fc600078e021a */
[----:B------:R4:W-:Y:S01]  /*11480*/  LDGSTS.E [R4+0x34000], desc[UR8][R68.64], !P4 ;  /* 0x3400000044047fae */ /* 0x0009e2000e121848 */
[----:B------:R-:W-:-:S03]  /*11490*/  VIADD R0, R14, 0xffffff7e ;  /* 0xffffff7e0e007836 */ /* 0x000fc60000000000 */
[----:B------:R4:W-:Y:S01]  /*114a0*/  STL.64 [R1+0x1168], R68 ;  /* 0x0011684401007387 */ /* 0x0009e20000100a00 */
[C---:B------:R-:W-:Y:S01]  /*114b0*/  IMAD.WIDE R14, R2.reuse, 0x4, R26 ;  /* 0x00000004020e7825 */ /* 0x040fe200078e021a */
[----:B-1----:R-:W-:Y:S02]  /*114c0*/  MOV R71, R79 ;  /* 0x0000004f00477202 */ /* 0x002fe40000000f00 */
[----:B------:R1:W-:Y:S01]  /*114d0*/  LDGSTS.E [R4+0x38000], desc[UR8][R64.64], !P4 ;  /* 0x3800000040047fae */ /* 0x0003e2000e121848 */
[----:B------:R-:W-:Y:S01]  /*114e0*/  IMAD.MOV.U32 R70, RZ, RZ, R78 ;  /* 0x000000ffff467224 */ /* 0x000fe200078e004e */
[----:B------:R-:W-:Y:S01]  /*114f0*/  MOV R79, R53 ;  /* 0x00000035004f7202 */ /* 0x000fe20000000f00 */
[----:B------:R-:W-:Y:S01]  /*11500*/  IMAD.MOV.U32 R78, RZ, RZ, R52 ;  /* 0x000000ffff4e7224 */ /* 0x000fe200078e0034 */
[----:B------:R1:W-:Y:S01]  /*11510*/  STL.64 [R1+0x1178], R64 ;  /* 0x0011784001007387 */ /* 0x0003e20000100a00 */
[----:B------:R-:W-:Y:S01]  /*11520*/  IMAD.MOV.U32 R52, RZ, RZ, R50 ;  /* 0x000000ffff347224 */ /* 0x000fe200078e0032 */
[----:B------:R-:W-:Y:S01]  /*11530*/  MOV R53, R51 ;  /* 0x0000003300357202 */ /* 0x000fe20000000f00 */
[----:B------:R-:W-:Y:S01]  /*11540*/  IMAD.MOV.U32 R50, RZ, RZ, R56 ;  /* 0x000000ffff327224 */ /* 0x000fe200078e0038 */
[----:B------:R3:W-:Y:S01]  /*11550*/  LDGSTS.E [R4+0x3c000], desc[UR8][R62.64], !P4 ;  /* 0x3c0000003e047fae */ /* 0x0007e2000e121848 */
[----:B----4-:R-:W-:Y:S01]  /*11560*/  IMAD.WIDE R68, R2, 0x4, R28 ;  /* 0x0000000402447825 */ /* 0x010fe200078e021c */
[----:B------:R-:W-:-:S02]  /*11570*/  ISETP.GE.U32.AND P4, PT, R0, 0x7ffffeff, PT ;  /* 0x7ffffeff0000780c */ /* 0x000fc40003f86070 */
[----:B------:R3:W-:Y:S01]  /*11580*/  STL.64 [R1+0x1188], R62 ;  /* 0x0011883e01007387 */ /* 0x0007e20000100a00 */
[C---:B------:R-:W-:Y:S01]  /*11590*/  IMAD R0, R12.reuse, 0x7e, RZ ;  /* 0x0000007e0c007824 */ /* 0x040fe200078e02ff */
[----:B------:R-:W-:Y:S01]  /*115a0*/  MOV R51, R57 ;  /* 0x0000003900337202 */ /* 0x000fe20000000f00 */
[----:B------:R-:W-:Y:S01]  /*115b0*/  IMAD R12, R12, 0x7f, RZ ;  /* 0x0000007f0c0c7824 */ /* 0x000fe200078e02ff */
[----:B------:R4:W-:Y:S01]  /*115c0*/  STL.64 [R1+0x1198], R68 ;  /* 0x0011984401007387 */ /* 0x0009e20000100a00 */
[C---:B-1----:R-:W-:Y:S01]  /*115d0*/  IMAD.WIDE R64, R2.reuse, 0x4, R126 ;  /* 0x0000000402407825 */ /* 0x042fe200078e027e */
[----:B------:R-:W-:Y:S02]  /*115e0*/  MOV R57, R43 ;  /* 0x0000002b00397202 */ /* 0x000fe40000000f00 */
[----:B------:R4:W-:Y:S01]  /*115f0*/  LDGSTS.E [R4+0x30004], desc[UR8][R68.64], !P5 ;  /* 0x3000400044047fae */ /* 0x0009e2000e921848 */
[----:B------:R-:W-:Y:S01]  /*11600*/  IMAD.MOV.U32 R56, RZ, RZ, R42 ;  /* 0x000000ffff387224 */ /* 0x000fe200078e002a */
[----:B------:R-:W-:Y:S01]  /*11610*/  MOV R43, R41 ;  /* 0x00000029002b7202 */ /* 0x000fe20000000f00 */
[----:B------:R-:W-:Y:S01]  /*11620*/  IMAD.MOV.U32 R73, RZ, RZ, R57 ;  /* 0x000000ffff497224 */ /* 0x000fe200078e0039 */
[----:B------:R1:W-:Y:S01]  /*11630*/  STL.64 [R1+0x11a8], R64 ;  /* 0x0011a84001007387 */ /* 0x0003e20000100a00 */
[----:B---3--:R-:W-:Y:S01]  /*11640*/  IMAD.WIDE R62, R2, 0x4, R24 ;  /* 0x00000004023e7825 */ /* 0x008fe200078e0218 */
[----:B------:R-:W-:-:S02]  /*11650*/  IADD3 R2, R5, -0x83, RZ ;  /* 0xffffff7d05027810 */ /* 0x000fc40007ffe0ff */
[----:B------:R1:W-:Y:S01]  /*11660*/  LDGSTS.E [R4+0x34004], desc[UR8][R64.64], !P5 ;  /* 0x3400400040047fae */ /* 0x0003e2000e921848 */
[----:B------:R-:W-:Y:S01]  /*11670*/  LOP3.LUT R5, R6, 0x60, RZ, 0x3c, !PT ;  /* 0x0000006006057812 */ /* 0x000fe200078e3cff */
[----:B------:R-:W-:Y:S01]  /*11680*/  IMAD.MOV.U32 R42, RZ, RZ, R40 ;  /* 0x000000ffff2a7224 */ /* 0x000fe200078e0028 */
[----:B------:R-:W-:Y:S01]  /*11690*/  MOV R72, R56 ;  /* 0x0000003800487202 */ /* 0x000fe20000000f00 */
[----:B----4-:R-:W-:Y:S01]  /*116a0*/  IMAD.WIDE R68, R0, 0x4, R28 ;  /* 0x0000000400447825 */ /* 0x010fe200078e021c */
[----:B------:R3:W-:Y:S01]  /*116b0*/  STL.64 [R1+0x11b8], R62 ;  /* 0x0011b83e01007387 */ /* 0x0007e20000100a00 */
[----:B------:R-:W-:Y:S01]  /*116c0*/  IADD3 R5, R16, 0x200000, R5 ;  /* 0x0020000010057810 */ /* 0x000fe20007ffe005 */
[----:B------:R-:W4:Y:S02]  /*116d0*/  LDC R40, c[0x0][0x230] ;  /* 0x00008c00ff287b82 */ /* 0x000f240000000800 */
[----:B------:R3:W-:Y:S01]  /*116e0*/  LDGSTS.E [R4+0x38004], desc[UR8][R62.64], !P5 ;  /* 0x380040003e047fae */ /* 0x0007e2000e921848 */
[----:B-1----:R-:W-:-:S03]  /*116f0*/  IMAD.WIDE R64, R0, 0x4, R126 ;  /* 0x0000000400407825 */ /* 0x002fc600078e027e */
[----:B------:R1:W-:Y:S04]  /*11700*/  STL.64 [R1+0x11d0], R14 ;  /* 0x0011d00e01007387 */ /* 0x0003e80000100a00 */
[----:B------:R1:W-:Y:S01]  /*11710*/  LDGSTS.E [R4+0x3c004], desc[UR8][R14.64], !P5 ;  /* 0x3c0040000e047fae */ /* 0x0003e2000e921848 */
[----:B------:R-:W-:Y:S02]  /*11720*/  ISETP.GE.U32.AND P5, PT, R2, 0x7ffffefe, PT ;  /* 0x7ffffefe0200780c */ /* 0x000fe40003fa6070 */
[----:B------:R-:W2:Y:S01]  /*11730*/  LDC R2, c[0x0][0x230] ;  /* 0x00008c00ff027b82 */ /* 0x000ea20000000800 */
[C---:B---3--:R-:W-:Y:S01]  /*11740*/  IMAD.WIDE R62, R0.reuse, 0x4, R24 ;  /* 0x00000004003e7825 */ /* 0x048fe200078e0218 */
[----:B------:R3:W-:Y:S04]  /*11750*/  STL.64 [R1+0x11c8], R68 ;  /* 0x0011c84401007387 */ /* 0x0007e80000100a00 */
[----:B------:R3:W-:Y:S01]  /*11760*/  LDGSTS.E [R4+0x30008], desc[UR8][R68.64], !P6 ;  /* 0x3000800044047fae */ /* 0x0007e2000f121848 */
[----:B-1----:R-:W-:-:S03]  /*11770*/  IMAD.WIDE R14, R0, 0x4, R26 ;  /* 0x00000004000e7825 */ /* 0x002fc600078e021a */
[----:B------:R1:W-:Y:S01]  /*11780*/  STL.64 [R1+0x11e0], R64 ;  /* 0x0011e04001007387 */ /* 0x0003e20000100a00 */
[----:B------:R-:W-:-:S03]  /*11790*/  VIADD R0, R7, 0xffffff7c ;  /* 0xffffff7c07007836 */ /* 0x000fc60000000000 */
[----:B------:R1:W-:Y:S01]  /*117a0*/  LDGSTS.E [R4+0x34008], desc[UR8][R64.64], !P6 ;  /* 0x3400800040047fae */ /* 0x0003e2000f121848 */
[----:B------:R-:W-:Y:S01]  /*117b0*/  LOP3.LUT R7, R6, 0x50, RZ, 0x3c, !PT ;  /* 0x0000005006077812 */ /* 0x000fe200078e3cff */
[----:B---3--:R-:W-:Y:S02]  /*117c0*/  IMAD.WIDE R68, R12, 0x4, R28 ;  /* 0x000000040c447825 */ /* 0x008fe400078e021c */
[----:B------:R3:W-:Y:S01]  /*117d0*/  STL.64 [R1+0x11f0], R62 ;  /* 0x0011f03e01007387 */ /* 0x0007e20000100a00 */
[----:B------:R-:W-:-:S03]  /*117e0*/  IADD3 R7, R16, 0x200000, R7 ;  /* 0x0020000010077810 */ /* 0x000fc60007ffe007 */
[----:B------:R3:W-:Y:S01]  /*117f0*/  LDGSTS.E [R4+0x38008], desc[UR8][R62.64], !P6 ;  /* 0x380080003e047fae */ /* 0x0007e2000f121848 */
[----:B--2---:R-:W-:Y:S02]  /*11800*/  VIADD R2, R2, 0xffffff5e ;  /* 0xffffff5e02027836 */ /* 0x004fe40000000000 */
[----:B-1----:R-:W-:Y:S01]  /*11810*/  IMAD.WIDE R64, R12, 0x4, R126 ;  /* 0x000000040c407825 */ /* 0x002fe200078e027e */
[----:B------:R1:W-:Y:S04]  /*11820*/  STL.64 [R1+0x1200], R14 ;  /* 0x0012000e01007387 */ /* 0x0003e80000100a00 */
[----:B------:R1:W-:Y:S01]  /*11830*/  LDGSTS.E [R4+0x3c008], desc[UR8][R14.64], !P6 ;  /* 0x3c0080000e047fae */ /* 0x0003e2000f121848 */
[----:B------:R-:W-:Y:S02]  /*11840*/  ISETP.GE.U32.AND P6, PT, R0, 0x7ffffefd, PT ;  /* 0x7ffffefd0000780c */ /* 0x000fe40003fc6070 */
[----:B------:R-:W-:Y:S01]  /*11850*/  IADD3 R0, R13, -0xa1, RZ ;  /* 0xffffff5f0d007810 */ /* 0x000fe20007ffe0ff */
[----:B---3--:R-:W-:Y:S01]  /*11860*/  IMAD.WIDE R62, R12, 0x4, R24 ;  /* 0x000000040c3e7825 */ /* 0x008fe200078e0218 */
[----:B------:R2:W-:Y:S01]  /*11870*/  LDGSTS.E [R4+0x3000c], desc[UR8][R68.64], !P1 ;  /* 0x3000c00044047fae */ /* 0x0005e2000c921848 */
[----:B------:R-:W-:-:S03]  /*11880*/  LOP3.LUT R13, R6, 0x30, RZ, 0x3c, !PT ;  /* 0x00000030060d7812 */ /* 0x000fc600078e3cff */
[----:B------:R2:W-:Y:S01]  /*11890*/  STL.64 [R1+0x1210], R68 ;  /* 0x0012104401007387 */ /* 0x0005e20000100a00 */
[----:B------:R-:W-:Y:S01]  /*118a0*/  IADD3 R13, R16, 0x200000, R13 ;  /* 0x00200000100d7810 */ /* 0x000fe20007ffe00d */
[----:B-1----:R-:W-:Y:S02]  /*118b0*/  IMAD.WIDE R14, R12, 0x4, R26 ;  /* 0x000000040c0e7825 */ /* 0x002fe400078e021a */
[----:B------:R-:W-:Y:S01]  /*118c0*/  LDGSTS.E [R4+0x3400c], desc[UR8][R64.64], !P1 ;  /* 0x3400c00040047fae */ /* 0x000fe2000c921848 */
[----:B------:R-:W-:-:S03]  /*118d0*/  LOP3.LUT R12, R6, 0x40, RZ, 0x3c, !PT ;  /* 0x00000040060c7812 */ /* 0x000fc600078e3cff */
[----:B------:R1:W-:Y:S01]  /*118e0*/  STL.64 [R1+0x1220], R64 ;  /* 0x0012204001007387 */ /* 0x0003e20000100a00 */
[----:B------:R-:W-:-:S03]  /*118f0*/  IADD3 R12, R16, 0x200000, R12 ;  /* 0x00200000100c7810 */ /* 0x000fc60007ffe00c */
[----:B------:R-:W-:Y:S01]  /*11900*/  LDGSTS.E [R4+0x3800c], desc[UR8][R62.64], !P1 ;  /* 0x3800c0003e047fae */ /* 0x000fe2000c921848 */
[----:B--2---:R-:W-:Y:S01]  /*11910*/  IMAD.MOV.U32 R68, RZ, RZ, R66 ;  /* 0x000000ffff447224 */ /* 0x004fe200078e0042 */
[----:B------:R-:W-:Y:S02]  /*11920*/  MOV R69, R67 ;  /* 0x0000004300457202 */ /* 0x000fe40000000f00 */
[----:B------:R-:W-:Y:S04]  /*11930*/  STL.64 [R1+0x1230], R62 ;  /* 0x0012303e01007387 */ /* 0x000fe80000100a00 */
[----:B------:R2:W-:Y:S01]  /*11940*/  LDGSTS.E [R4+0x3c00c], desc[UR8][R14.64], !P1 ;  /* 0x3c00c0000e047fae */ /* 0x0005e2000c921848 */
[----:B------:R-:W-:Y:S02]  /*11950*/  ISETP.GE.U32.AND P1, PT, R0, 0x7ffffee0, PT ;  /* 0x7ffffee00000780c */ /* 0x000fe40003f26070 */
[----:B------:R-:W-:Y:S01]  /*11960*/  LOP3.LUT R0, R6, 0x70, RZ, 0x3c, !PT ;  /* 0x0000007006007812 */ /* 0x000fe200078e3cff */
[----:B------:R2:W-:Y:S03]  /*11970*/  STL.64 [R1+0x1240], R14 ;  /* 0x0012400e01007387 */ /* 0x0005e60000100a00 */
[----:B------:R-:W-:Y:S01]  /*11980*/  IADD3 R0, R16, 0x200000, R0 ;  /* 0x0020000010007810 */ /* 0x000fe20007ffe000 */
[----:B------:R-:W3:Y:S04]  /*11990*/  LDL.64 R86, [R1+0x898] ;  /* 0x0008980001567983 */ /* 0x000ee80000100a00 */
[----:B-1----:R-:W4:Y:S01]  /*119a0*/  LDL.64 R64, [R1+0x8f0] ;  /* 0x0008f00001407983 */ /* 0x002f220000100a00 */
[----:B--2---:R-:W-:-:S03]  /*119b0*/  LOP3.LUT R15, R6, 0x10, RZ, 0x3c, !PT ;  /* 0x00000010060f7812 */ /* 0x004fc600078e3cff */
[----:B------:R-:W0:Y:S01]  /*119c0*/  LDGDEPBAR ;  /* 0x00000000000079af */ /* 0x000e220000000000 */
[----:B------:R-:W-:Y:S02]  /*119d0*/  LOP3.LUT R14, R6, 0x20, RZ, 0x3c, !PT ;  /* 0x00000020060e7812 */ /* 0x000fe400078e3cff */
[C---:B------:R-:W-:Y:S01]  /*119e0*/  IADD3 R15, R16.reuse, 0x200000, R15 ;  /* 0x00200000100f7810 */ /* 0x040fe20007ffe00f */
[----:B------:R-:W2:Y:S01]  /*119f0*/  LDL.64 R62, [R1+0x950] ;  /* 0x00095000013e7983 */ /* 0x000ea20000100a00 */
[C---:B------:R-:W-:Y:S02]  /*11a00*/  IADD3 R14, R16.reuse, 0x200000, R14 ;  /* 0x00200000100e7810 */ /* 0x040fe40007ffe00e */
[----:B------:R-:W-:Y:S01]  /*11a10*/  IADD3 R16, R16, 0x200000, R6 ;  /* 0x0020000010107810 */ /* 0x000fe20007ffe006 */
[----:B------:R-:W2:Y:S04]  /*11a20*/  LDL.64 R66, [R1+0x9a8] ;  /* 0x0009a80001427983 */ /* 0x000ea80000100a00 */
[----:B------:R-:W-:Y:S04]  /*11a30*/  LDGSTS.E [R16+-0x40000], desc[UR8][R78.64], P0 ;  /* 0xc00000004e107fae */ /* 0x000fe80008121848 */
[----:B------:R-:W-:Y:S04]  /*11a40*/  LDGSTS.E [R16+-0x3fc00], desc[UR8][R52.64], P0 ;  /* 0xc040000034107fae */ /* 0x000fe80008121848 */
[----:B------:R-:W-:Y:S04]  /*11a50*/  LDGSTS.E [R16+-0x3f800], desc[UR8][R50.64], P0 ;  /* 0xc080000032107fae */ /* 0x000fe80008121848 */
[----:B------:R-:W2:Y:S04]  /*11a60*/  LDL.64 R78, [R1+0xa00] ;  /* 0x000a0000014e7983 */ /* 0x000ea80000100a00 */
[----:B------:R-:W2:Y:S04]  /*11a70*/  LDL.64 R52, [R1+0xa58] ;  /* 0x000a580001347983 */ /* 0x000ea80000100a00 */
[----:B------:R-:W2:Y:S04]  /*11a80*/  LDL.64 R50, [R1+0xab0] ;  /* 0x000ab00001327983 */ /* 0x000ea80000100a00 */
[----:B------:R-:W-:Y:S04]  /*11a90*/  LDGSTS.E [R16+-0x3f400], desc[UR8][R60.64], P0 ;  /* 0xc0c000003c107fae */ /* 0x000fe80008121848 */
        /* <DEDUP_REMOVED lines=10> */
[----:B------:R-:W-:Y:S04]  /*11b40*/  LDGSTS.E [R16+-0x3dc00], desc[UR8][R48.64], P0 ;  /* 0xc240000030107fae */ /* 0x000fe80008121848 */
[----:B------:R-:W-:Y:S04]  /*11b50*/  LDGSTS.E [R16+-0x3d800], desc[UR8][R46.64], P0 ;  /* 0xc28000002e107fae */ /* 0x000fe80008121848 */
[----:B------:R-:W-:Y:S04]  /*11b60*/  LDGSTS.E [R16+-0x3d400], desc[UR8][R58.64], P0 ;  /* 0xc2c000003a107fae */ /* 0x000fe80008121848 */
[----:B------:R-:W2:Y:S04]  /*11b70*/  LDL.64 R48, [R1+0xd40] ;  /* 0x000d400001307983 */ /* 0x000ea80000100a00 */
[----:B------:R-:W2:Y:S04]  /*11b80*/  LDL.64 R46, [R1+0xd20] ;  /* 0x000d2000012e7983 */ /* 0x000ea80000100a00 */
[----:B------:R-:W-:Y:S04]  /*11b90*/  LDGSTS.E [R16+-0x3d000], desc[UR8][R36.64], P0 ;  /* 0xc300000024107fae */ /* 0x000fe80008121848 */
[----:B------:R-:W-:Y:S04]  /*11ba0*/  LDGSTS.E [R16+-0x3cc00], desc[UR8][R72.64], P0 ;  /* 0xc340000048107fae */ /* 0x000fe80008121848 */
[----:B------:R-:W2:Y:S04]  /*11bb0*/  LDL.64 R58, [R1+0x7f0] ;  /* 0x0007f000013a7983 */ /* 0x000ea80000100a00 */
[----:B------:R-:W-:Y:S04]  /*11bc0*/  LDGSTS.E [R16+-0x3c800], desc[UR8][R42.64], P0 ;  /* 0xc38000002a107fae */ /* 0x000fe80008121848 */
[----:B------:R-:W2:Y:S04]  /*11bd0*/  LDL.64 R36, [R1+0x848] ;  /* 0x0008480001247983 */ /* 0x000ea80000100a00 */
[----:B------:R-:W-:Y:S04]  /*11be0*/  LDGSTS.E [R16+-0x3c400], desc[UR8][R32.64], P0 ;  /* 0xc3c0000020107fae */ /* 0x000fe80008121848 */
[----:B------:R-:W-:Y:S04]  /*11bf0*/  LDGSTS.E [R15+-0x3ff80], desc[UR8][R30.64], P0 ;  /* 0xc00800001e0f7fae */ /* 0x000fe80008121848 */
[----:B------:R-:W2:Y:S04]  /*11c00*/  LDL.64 R42, [R1+0x8f8] ;  /* 0x0008f800012a7983 */ /* 0x000ea80000100a00 */
[----:B------:R-:W2:Y:S04]  /*11c10*/  LDL.64 R32, [R1+0x8a0] ;  /* 0x0008a00001207983 */ /* 0x000ea80000100a00 */
[----:B------:R-:W-:Y:S04]  /*11c20*/  LDGSTS.E [R15+-0x3fb80], desc[UR8][R34.64], P0 ;  /* 0xc0480000220f7fae */ /* 0x000fe80008121848 */
[----:B------:R-:W2:Y:S04]  /*11c30*/  LDL.64 R30, [R1+0x958] ;  /* 0x00095800011e7983 */ /* 0x000ea80000100a00 */
[----:B------:R-:W2:Y:S04]  /*11c40*/  LDL.64 R70, [R1+0xa08] ;  /* 0x000a080001467983 */ /* 0x000ea80000100a00 */
[----:B------:R-:W2:Y:S04]  /*11c50*/  LDL.64 R34, [R1+0x9b0] ;  /* 0x0009b00001227983 */ /* 0x000ea80000100a00 */
[----:B------:R-:W2:Y:S04]  /*11c60*/  LDL.64 R68, [R1+0xa60] ;  /* 0x000a600001447983 */ /* 0x000ea80000100a00 */
[----:B------:R-:W2:Y:S04]  /*11c70*/  LDL.64 R72, [R1+0xc10] ;  /* 0x000c100001487983 */ /* 0x000ea80000100a00 */
[----:B---3--:R-:W-:Y:S04]  /*11c80*/  LDGSTS.E [R15+-0x3f780], desc[UR8][R86.64], P0 ;  /* 0xc0880000560f7fae */ /* 0x008fe80008121848 */
[----:B----4-:R-:W-:Y:S04]  /*11c90*/  LDGSTS.E [R15+-0x3f380], desc[UR8][R64.64], P0 ;  /* 0xc0c80000400f7fae */ /* 0x010fe80008121848 */
[----:B------:R-:W3:Y:S04]  /*11ca0*/  LDL.64 R86, [R1+0xc50] ;  /* 0x000c500001567983 */ /* 0x000ee80000100a00 */
[----:B--2---:R-:W-:Y:S04]  /*11cb0*/  LDGSTS.E [R15+-0x3ef80], desc[UR8][R62.64], P0 ;  /* 0xc10800003e0f7fae */ /* 0x004fe80008121848 */
[----:B------:R-:W-:Y:S04]  /*11cc0*/  LDGSTS.E [R15+-0x3eb80], desc[UR8][R66.64], P0 ;  /* 0xc1480000420f7fae */ /* 0x000fe80008121848 */
[----:B------:R-:W2:Y:S04]  /*11cd0*/  LDL.64 R64, [R1+0x858] ;  /* 0x0008580001407983 */ /* 0x000ea80000100a00 */
[----:B------:R-:W4:Y:S04]  /*11ce0*/  LDL.64 R62, [R1+0x8b0] ;  /* 0x0008b000013e7983 */ /* 0x000f280000100a00 */
[----:B------:R-:W4:Y:S04]  /*11cf0*/  LDL.64 R66, [R1+0x908] ;  /* 0x0009080001427983 */ /* 0x000f280000100a00 */
[----:B------:R-:W-:Y:S04]  /*11d00*/  LDGSTS.E [R15+-0x3e780], desc[UR8][R78.64], P0 ;  /* 0xc18800004e0f7fae */ /* 0x000fe80008121848 */
[----:B------:R-:W-:Y:S04]  /*11d10*/  LDGSTS.E [R15+-0x3e380], desc[UR8][R52.64], P0 ;  /* 0xc1c80000340f7fae */ /* 0x000fe80008121848 */
[----:B------:R-:W-:Y:S04]  /*11d20*/  LDGSTS.E [R15+-0x3df80], desc[UR8][R50.64], P0 ;  /* 0xc2080000320f7fae */ /* 0x000fe80008121848 */
[----:B------:R-:W4:Y:S04]  /*11d30*/  LDL.64 R78, [R1+0x960] ;  /* 0x00096000014e7983 */ /* 0x000f280000100a00 */
        /* <DEDUP_REMOVED lines=9> */
[----:B------:R-:W3:Y:S04]  /*11dd0*/  LDL.64 R38, [R1+0xab8] ;  /* 0x000ab80001267983 */ /* 0x000ee80000100a00 */
[----:B------:R-:W4:Y:S04]  /*11de0*/  LDL.64 R44, [R1+0xb20] ;  /* 0x000b2000012c7983 */ /* 0x000f280000100a00 */
[----:B------:R-:W2:Y:S04]  /*11df0*/  LDL.64 R54, [R1+0xb18] ;  /* 0x000b180001367983 */ /* 0x000ea80000100a00 */
[----:B------:R-:W-:Y:S04]  /*11e00*/  LDGSTS.E [R15+-0x3c780], desc[UR8][R48.64], P0 ;  /* 0xc3880000300f7fae */ /* 0x000fe80008121848 */
[----:B------:R-:W-:Y:S04]  /*11e10*/  LDGSTS.E [R15+-0x3c380], desc[UR8][R46.64], P0 ;  /* 0xc3c800002e0f7fae */ /* 0x000fe80008121848 */
[----:B------:R-:W4:Y:S04]  /*11e20*/  LDL.64 R48, [R1+0xb70] ;  /* 0x000b700001307983 */ /* 0x000f280000100a00 */
[----:B------:R-:W4:Y:S04]  /*11e30*/  LDL.64 R46, [R1+0xbc8] ;  /* 0x000bc800012e7983 */ /* 0x000f280000100a00 */
[----:B------:R-:W-:Y:S04]  /*11e40*/  LDGSTS.E [R14+-0x3ff00], desc[UR8][R58.64], P0 ;  /* 0xc01000003a0e7fae */ /* 0x000fe80008121848 */
[----:B------:R-:W-:Y:S04]  /*11e50*/  LDGSTS.E [R14+-0x3fb00], desc[UR8][R36.64], P0 ;  /* 0xc0500000240e7fae */ /* 0x000fe80008121848 */
[----:B------:R-:W4:Y:S04]  /*11e60*/  LDL.64 R58, [R1+0xc90] ;  /* 0x000c9000013a7983 */ /* 0x000f280000100a00 */
[----:B------:R-:W4:Y:S04]  /*11e70*/  LDL.64 R36, [R1+0xcd0] ;  /* 0x000cd00001247983 */ /* 0x000f280000100a00 */
[----:B------:R-:W-:Y:S04]  /*11e80*/  LDGSTS.E [R14+-0x3f700], desc[UR8][R32.64], P0 ;  /* 0xc0900000200e7fae */ /* 0x000fe80008121848 */
[----:B------:R-:W-:Y:S04]  /*11e90*/  LDGSTS.E [R14+-0x3f300], desc[UR8][R42.64], P0 ;  /* 0xc0d000002a0e7fae */ /* 0x000fe80008121848 */
[----:B------:R-:W-:Y:S04]  /*11ea0*/  LDGSTS.E [R14+-0x3ef00], desc[UR8][R30.64], P0 ;  /* 0xc11000001e0e7fae */ /* 0x000fe80008121848 */
[----:B------:R-:W4:Y:S04]  /*11eb0*/  LDL.64 R32, [R1+0x800] ;  /* 0x0008000001207983 */ /* 0x000f280000100a00 */
[----:B------:R-:W4:Y:S04]  /*11ec0*/  LDL.64 R42, [R1+0xb80] ;  /* 0x000b8000012a7983 */ /* 0x000f280000100a00 */
[----:B------:R-:W-:Y:S04]  /*11ed0*/  LDGSTS.E [R14+-0x3eb00], desc[UR8][R34.64], P0 ;  /* 0xc1500000220e7fae */ /* 0x000fe80008121848 */
[----:B------:R-:W4:Y:S04]  /*11ee0*/  LDL.64 R30, [R1+0xbd8] ;  /* 0x000bd800011e7983 */ /* 0x000f280000100a00 */
[----:B------:R-:W-:Y:S04]  /*11ef0*/  LDGSTS.E [R14+-0x3e700], desc[UR8][R70.64], P0 ;  /* 0xc1900000460e7fae */ /* 0x000fe80008121848 */
[----:B------:R-:W4:Y:S04]  /*11f00*/  LDL.64 R34, [R1+0xd78] ;  /* 0x000d780001227983 */ /* 0x000f280000100a00 */
[----:B------:R-:W-:Y:S04]  /*11f10*/  LDGSTS.E [R14+-0x3e300], desc[UR8][R68.64], P0 ;  /* 0xc1d00000440e7fae */ /* 0x000fe80008121848 */
[----:B---3--:R-:W-:Y:S04]  /*11f20*/  LDGSTS.E [R14+-0x3df00], desc[UR8][R38.64], P0 ;  /* 0xc2100000260e7fae */ /* 0x008fe80008121848 */
[----:B--2---:R-:W-:Y:S04]  /*11f30*/  LDGSTS.E [R14+-0x3db00], desc[UR8][R54.64], P0 ;  /* 0xc2500000360e7fae */ /* 0x004fe80008121848 */
[----:B------:R-:W2:Y:S04]  /*11f40*/  LDL.64 R38, [R1+0xd58] ;  /* 0x000d580001267983 */ /* 0x000ea80000100a00 */
[----:B------:R-:W3:Y:S04]  /*11f50*/  LDL.64 R54, [R1+0xd38] ;  /* 0x000d380001367983 */ /* 0x000ee80000100a00 */
[----:B----4-:R-:W-:Y:S04]  /*11f60*/  LDGSTS.E [R14+-0x3d700], desc[UR8][R48.64], P0 ;  /* 0xc2900000300e7fae */ /* 0x010fe80008121848 */
[----:B------:R-:W-:Y:S04]  /*11f70*/  LDGSTS.E [R14+-0x3d300], desc[UR8][R46.64], P0 ;  /* 0xc2d000002e0e7fae */ /* 0x000fe80008121848 */
[----:B------:R-:W-:Y:S04]  /*11f80*/  LDGSTS.E [R14+-0x3cf00], desc[UR8][R72.64], P0 ;  /* 0xc3100000480e7fae */ /* 0x000fe80008121848 */
[----:B------:R-:W4:Y:S04]  /*11f90*/  LDL.64 R48, [R1+0xd18] ;  /* 0x000d180001307983 */ /* 0x000f280000100a00 */
[----:B------:R-:W4:Y:S04]  /*11fa0*/  LDL.64 R46, [R1+0x808] ;  /* 0x00080800012e7983 */ /* 0x000f280000100a00 */
[----:B------:R-:W-:Y:S04]  /*11fb0*/  LDGSTS.E [R14+-0x3cb00], desc[UR8][R86.64], P0 ;  /* 0xc3500000560e7fae */ /* 0x000fe80008121848 */
[----:B------:R-:W-:Y:S04]  /*11fc0*/  LDGSTS.E [R14+-0x3c700], desc[UR8][R58.64], P0 ;  /* 0xc39000003a0e7fae */ /* 0x000fe80008121848 */
[----:B------:R-:W-:Y:S04]  /*11fd0*/  LDGSTS.E [R14+-0x3c300], desc[UR8][R36.64], P0 ;  /* 0xc3d00000240e7fae */ /* 0x000fe80008121848 */
[----:B------:R1:W-:Y:S04]  /*11fe0*/  STL.64 [R1+0x1f18], R14 ;  /* 0x001f180e01007387 */ /* 0x0003e80000100a00 */
[----:B------:R-:W4:Y:S04]  /*11ff0*/  LDL.64 R58, [R1+0x860] ;  /* 0x00086000013a7983 */ /* 0x000f280000100a00 */
[----:B------:R-:W-:Y:S04]  /*12000*/  LDGSTS.E [R13+-0x3fe80], desc[UR8][R32.64], P0 ;  /* 0xc0180000200d7fae */ /* 0x000fe80008121848 */
[----:B------:R-:W-:Y:S04]  /*12010*/  LDGSTS.E [R13+-0x3fa80], desc[UR8][R64.64], P0 ;  /* 0xc0580000400d7fae */ /* 0x000fe80008121848 */
[----:B------:R-:W-:Y:S04]  /*12020*/  LDGSTS.E [R13+-0x3f680], desc[UR8][R62.64], P0 ;  /* 0xc09800003e0d7fae */ /* 0x000fe80008121848 */
[----:B------:R-:W-:Y:S04]  /*12030*/  LDGSTS.E [R13+-0x3f280], desc[UR8][R66.64], P0 ;  /* 0xc0d80000420d7fae */ /* 0x000fe80008121848 */
[----:B------:R-:W-:Y:S04]  /*12040*/  LDGSTS.E [R13+-0x3ee80], desc[UR8][R78.64], P0 ;  /* 0xc11800004e0d7fae */ /* 0x000fe80008121848 */
[----:B------:R-:W-:Y:S04]  /*12050*/  LDGSTS.E [R13+-0x3ea80], desc[UR8][R52.64], P0 ;  /* 0xc1580000340d7fae */ /* 0x000fe80008121848 */
[----:B------:R-:W-:Y:S04]  /*12060*/  LDGSTS.E [R13+-0x3e680], desc[UR8][R50.64], P0 ;  /* 0xc1980000320d7fae */ /* 0x000fe80008121848 */
[----:B------:R-:W-:Y:S04]  /*12070*/  LDGSTS.E [R13+-0x3e280], desc[UR8][R56.64], P0 ;  /* 0xc1d80000380d7fae */ /* 0x000fe80008121848 */
[----:B------:R-:W4:Y:S04]  /*12080*/  LDL.64 R36, [R1+0x8b8] ;  /* 0x0008b80001247983 */ /* 0x000f280000100a00 */
[----:B------:R-:W-:Y:S04]  /*12090*/  LDGSTS.E [R13+-0x3de80], desc[UR8][R60.64], P0 ;  /* 0xc21800003c0d7fae */ /* 0x000fe80008121848 */
[----:B------:R-:W4:Y:S04]  /*120a0*/  LDL.64 R32, [R1+0x910] ;  /* 0x0009100001207983 */ /* 0x000f280000100a00 */
[----:B------:R-:W-:Y:S04]  /*120b0*/  LDGSTS.E [R13+-0x3da80], desc[UR8][R44.64], P0 ;  /* 0xc25800002c0d7fae */ /* 0x000fe80008121848 */
[----:B------:R-:W-:Y:S04]  /*120c0*/  LDGSTS.E [R13+-0x3d680], desc[UR8][R42.64], P0 ;  /* 0xc29800002a0d7fae */ /* 0x000fe80008121848 */
[----:B-1----:R-:W4:Y:S04]  /*120d0*/  LDL.64 R14, [R1+0x968] ;  /* 0x00096800010e7983 */ /* 0x002f280000100a00 */
[----:B------:R-:W-:Y:S04]  /*120e0*/  LDGSTS.E [R13+-0x3d280], desc[UR8][R30.64], P0 ;  /* 0xc2d800001e0d7fae */ /* 0x000fe80008121848 */
[----:B------:R-:W4:Y:S04]  /*120f0*/  LDL.64 R70, [R1+0x9c8] ;  /* 0x0009c80001467983 */ /* 0x000f280000100a00 */
[----:B------:R-:W-:Y:S04]  /*12100*/  LDGSTS.E [R13+-0x3ce80], desc[UR8][R34.64], P0 ;  /* 0xc3180000220d7fae */ /* 0x000fe80008121848 */
[----:B------:R-:W4:Y:S04]  /*12110*/  LDL.64 R30, [R1+0xa20] ;  /* 0x000a2000011e7983 */ /* 0x000f280000100a00 */
        /* <DEDUP_REMOVED lines=14> */
[----:B--2---:R-:W-:Y:S04]  /*12200*/  LDGSTS.E [R13+-0x3ca80], desc[UR8][R38.64], P0 ;  /* 0xc3580000260d7fae */ /* 0x004fe80008121848 */
[----:B---3--:R-:W-:Y:S04]  /*12210*/  LDGSTS.E [R13+-0x3c680], desc[UR8][R54.64], P0 ;  /* 0xc3980000360d7fae */ /* 0x008fe80008121848 */
[----:B------:R-:W2:Y:S04]  /*12220*/  LDL.64 R38, [R1+0xad0] ;  /* 0x000ad00001267983 */ /* 0x000ea80000100a00 */
[----:B------:R-:W3:Y:S04]  /*12230*/  LDL.64 R54, [R1+0xb28] ;  /* 0x000b280001367983 */ /* 0x000ee80000100a00 */
[----:B----4-:R-:W-:Y:S04]  /*12240*/  LDGSTS.E [R13+-0x3c280], desc[UR8][R48.64], P0 ;  /* 0xc3d80000300d7fae */ /* 0x010fe80008121848 */
[----:B------:R-:W-:Y:S04]  /*12250*/  LDGSTS.E [R12+-0x3fe00], desc[UR8][R46.64], P0 ;  /* 0xc02000002e0c7fae */ /* 0x000fe80008121848 */
[----:B------:R-:W4:Y:S04]  /*12260*/  LDL.64 R48, [R1+0xae0] ;  /* 0x000ae00001307983 */ /* 0x000f280000100a00 */
[----:B------:R-:W4:Y:S04]  /*12270*/  LDL.64 R46, [R1+0xce0] ;  /* 0x000ce000012e7983 */ /* 0x000f280000100a00 */
[----:B------:R-:W-:Y:S04]  /*12280*/  LDGSTS.E [R12+-0x3fa00], desc[UR8][R58.64], P0 ;  /* 0xc06000003a0c7fae */ /* 0x000fe80008121848 */
[----:B------:R-:W4:Y:S04]  /*12290*/  LDL.64 R58, [R1+0xb38] ;  /* 0x000b3800013a7983 */ /* 0x000f280000100a00 */
[----:B------:R-:W-:Y:S04]  /*122a0*/  LDGSTS.E [R12+-0x3f600], desc[UR8][R36.64], P0 ;  /* 0xc0a00000240c7fae */ /* 0x000fe80008121848 */
[----:B------:R-:W-:Y:S04]  /*122b0*/  LDGSTS.E [R12+-0x3f200], desc[UR8][R32.64], P0 ;  /* 0xc0e00000200c7fae */ /* 0x000fe80008121848 */
[----:B------:R-:W4:Y:S04]  /*122c0*/  LDL.64 R36, [R1+0xb90] ;  /* 0x000b900001247983 */ /* 0x000f280000100a00 */
[----:B------:R-:W-:Y:S04]  /*122d0*/  LDGSTS.E [R12+-0x3ee00], desc[UR8][R14.64], P0 ;  /* 0xc12000000e0c7fae */ /* 0x000fe80008121848 */
[----:B------:R-:W4:Y:S04]  /*122e0*/  LDL.64 R32, [R1+0xd90] ;  /* 0x000d900001207983 */ /* 0x000f280000100a00 */
[----:B------:R-:W-:Y:S04]  /*122f0*/  LDGSTS.E [R12+-0x3ea00], desc[UR8][R70.64], P0 ;  /* 0xc1600000460c7fae */ /* 0x000fe80008121848 */
[----:B------:R-:W-:Y:S04]  /*12300*/  LDGSTS.E [R12+-0x3e600], desc[UR8][R30.64], P0 ;  /* 0xc1a000001e0c7fae */ /* 0x000fe80008121848 */
[----:B------:R-:W-:Y:S04]  /*12310*/  LDGSTS.E [R12+-0x3e200], desc[UR8][R34.64], P0 ;  /* 0xc1e00000220c7fae */ /* 0x000fe80008121848 */
[----:B------:R-:W4:Y:S04]  /*12320*/  LDL.64 R30, [R1+0xd70] ;  /* 0x000d7000011e7983 */ /* 0x000f280000100a00 */
[----:B------:R-:W4:Y:S04]  /*12330*/  LDL.64 R34, [R1+0xd50] ;  /* 0x000d500001227983 */ /* 0x000f280000100a00 */
[----:B--2---:R-:W-:Y:S04]  /*12340*/  LDGSTS.E [R12+-0x3de00], desc[UR8][R38.64], P0 ;  /* 0xc2200000260c7fae */ /* 0x004fe80008121848 */
[----:B---3--:R-:W-:Y:S04]  /*12350*/  LDGSTS.E [R12+-0x3da00], desc[UR8][R54.64], P0 ;  /* 0xc2600000360c7fae */ /* 0x008fe80008121848 */
[----:B------:R-:W2:Y:S04]  /*12360*/  LDL.64 R38, [R1+0xd30] ;  /* 0x000d300001267983 */ /* 0x000ea80000100a00 */
[----:B------:R-:W-:Y:S04]  /*12370*/  LDGSTS.E [R12+-0x3d600], desc[UR8][R68.64], P0 ;  /* 0xc2a00000440c7fae */ /* 0x000fe80008121848 */
[----:B------:R-:W3:Y:S04]  /*12380*/  LDL.64 R54, [R1+0xd10] ;  /* 0x000d100001367983 */ /* 0x000ee80000100a00 */
[----:B------:R-:W-:Y:S04]  /*12390*/  LDGSTS.E [R12+-0x3d200], desc[UR8][R72.64], P0 ;  /* 0xc2e00000480c7fae */ /* 0x000fe80008121848 */
[----:B------:R-:W-:Y:S04]  /*123a0*/  LDGSTS.E [R12+-0x3ce00], desc[UR8][R86.64], P0 ;  /* 0xc3200000560c7fae */ /* 0x000fe80008121848 */
[----:B------:R-:W-:Y:S04]  /*123b0*/  LDGSTS.E [R12+-0x3ca00], desc[UR8][R64.64], P0 ;  /* 0xc3600000400c7fae */ /* 0x000fe80008121848 */
[----:B------:R-:W-:Y:S04]  /*123c0*/  LDGSTS.E [R12+-0x3c600], desc[UR8][R62.64], P0 ;  /* 0xc3a000003e0c7fae */ /* 0x000fe80008121848 */
[----:B----4-:R-:W-:Y:S04]  /*123d0*/  LDGSTS.E [R12+-0x3c200], desc[UR8][R46.64], P0 ;  /* 0xc3e000002e0c7fae */ /* 0x010fe80008121848 */
[----:B------:R-:W-:Y:S04]  /*123e0*/  LDGSTS.E [R7+-0x3fd80], desc[UR8][R66.64], P0 ;  /* 0xc028000042077fae */ /* 0x000fe80008121848 */
[----:B------:R-:W-:Y:S04]  /*123f0*/  LDGSTS.E [R7+-0x3f980], desc[UR8][R78.64], P0 ;  /* 0xc06800004e077fae */ /* 0x000fe80008121848 */
[----:B------:R-:W4:Y:S04]  /*12400*/  LDL.64 R46, [R1+0x818] ;  /* 0x00081800012e7983 */ /* 0x000f280000100a00 */
[----:B------:R-:W-:Y:S04]  /*12410*/  LDGSTS.E [R7+-0x3f580], desc[UR8][R52.64], P0 ;  /* 0xc0a8000034077fae */ /* 0x000fe80008121848 */
[----:B------:R-:W-:Y:S04]  /*12420*/  LDGSTS.E [R7+-0x3f180], desc[UR8][R50.64], P0 ;  /* 0xc0e8000032077fae */ /* 0x000fe80008121848 */
[----:B------:R-:W-:Y:S04]  /*12430*/  LDGSTS.E [R7+-0x3ed80], desc[UR8][R56.64], P0 ;  /* 0xc128000038077fae */ /* 0x000fe80008121848 */
[----:B------:R-:W-:Y:S04]  /*12440*/  LDGSTS.E [R7+-0x3e980], desc[UR8][R60.64], P0 ;  /* 0xc16800003c077fae */ /* 0x000fe80008121848 */
[----:B------:R-:W-:Y:S04]  /*12450*/  LDGSTS.E [R7+-0x3e580], desc[UR8][R44.64], P0 ;  /* 0xc1a800002c077fae */ /* 0x000fe80008121848 */
[----:B------:R-:W4:Y:S04]  /*12460*/  LDL.LU.64 R14, [R1+0xc70] ;  /* 0x000c7000010e7983 */ /* 0x000f280000300a00 */
[----:B------:R-:W-:Y:S04]  /*12470*/  LDGSTS.E [R7+-0x3e180], desc[UR8][R42.64], P0 ;  /* 0xc1e800002a077fae */ /* 0x000fe80008121848 */
[----:B------:R1:W-:Y:S04]  /*12480*/  STL.64 [R1+0x1eb8], R12 ;  /* 0x001eb80c01007387 */ /* 0x0003e80000100a00 */
[----:B------:R-:W-:Y:S04]  /*12490*/  LDGSTS.E [R7+-0x3dd80], desc[UR8][R48.64], P0 ;  /* 0xc228000030077fae */ /* 0x000fe80008121848 */
[----:B------:R-:W-:Y:S04]  /*124a0*/  LDGSTS.E [R7+-0x3d980], desc[UR8][R58.64], P0 ;  /* 0xc26800003a077fae */ /* 0x000fe80008121848 */
[----:B------:R-:W4:Y:S04]  /*124b0*/  LDL.64 R70, [R1+0x878] ;  /* 0x0008780001467983 */ /* 0x000f280000100a00 */
[----:B------:R-:W-:Y:S04]  /*124c0*/  LDGSTS.E [R7+-0x3d580], desc[UR8][R36.64], P0 ;  /* 0xc2a8000024077fae */ /* 0x000fe80008121848 */
[----:B------:R-:W4:Y:S04]  /*124d0*/  LDL.64 R68, [R1+0x8d0] ;  /* 0x0008d00001447983 */ /* 0x000f280000100a00 */
[----:B------:R-:W-:Y:S04]  /*124e0*/  LDGSTS.E [R7+-0x3d180], desc[UR8][R32.64], P0 ;  /* 0xc2e8000020077fae */ /* 0x000fe80008121848 */
[----:B------:R-:W4:Y:S04]  /*124f0*/  LDL.64 R36, [R1+0x928] ;  /* 0x0009280001247983 */ /* 0x000f280000100a00 */
[----:B------:R-:W4:Y:S04]  /*12500*/  LDL.64 R72, [R1+0xa90] ;  /* 0x000a900001487983 */ /* 0x000f280000100a00 */
[----:B------:R-:W4:Y:S04]  /*12510*/  LDL.64 R32, [R1+0x980] ;  /* 0x0009800001207983 */ /* 0x000f280000100a00 */
        /* <DEDUP_REMOVED lines=9> */
[----:B-1----:R-:W4:Y:S04]  /*125b0*/  LDL.LU.64 R12, [R1+0xd48] ;  /* 0x000d4800010c7983 */ /* 0x002f280000300a00 */
[----:B------:R1:W-:Y:S04]  /*125c0*/  STL.64 [R1+0x1e58], R6 ;  /* 0x001e580601007387 */ /* 0x0003e80000100a00 */
        /* <DEDUP_REMOVED lines=11> */
[----:B-1----:R-:W3:Y:S04]  /*12680*/  LDL.64 R6, [R1+0x8e0] ;  /* 0x0008e00001067983 */ /* 0x002ee80000100a00 */
[----:B------:R-:W2:Y:S04]  /*12690*/  LDL.64 R54, [R1+0xaf8] ;  /* 0x000af80001367983 */ /* 0x000ea80000100a00 */
[----:B----4-:R-:W-:Y:S04]  /*126a0*/  LDGSTS.E [R5+-0x3fd00], desc[UR8][R46.64], P0 ;  /* 0xc03000002e057fae */ /* 0x010fe80008121848 */
[----:B------:R-:W4:Y:S04]  /*126b0*/  LDL.64 R46, [R1+0xb50] ;  /* 0x000b5000012e7983 */ /* 0x000f280000100a00 */
[----:B------:R-:W-:Y:S04]  /*126c0*/  LDGSTS.E [R5+-0x3f900], desc[UR8][R70.64], P0 ;  /* 0xc070000046057fae */ /* 0x000fe80008121848 */
[----:B------:R-:W-:Y:S04]  /*126d0*/  LDGSTS.E [R5+-0x3f500], desc[UR8][R68.64], P0 ;  /* 0xc0b0000044057fae */ /* 0x000fe80008121848 */
[----:B------:R-:W4:Y:S04]  /*126e0*/  LDL.LU.64 R70, [R1+0x2008] ;  /* 0x0020080001467983 */ /* 0x000f280000300a00 */
[----:B------:R-:W-:Y:S04]  /*126f0*/  LDGSTS.E [R5+-0x3f100], desc[UR8][R36.64], P0 ;  /* 0xc0f0000024057fae */ /* 0x000fe80008121848 */
[----:B------:R-:W4:Y:S04]  /*12700*/  LDL.LU.64 R68, [R1+0x2000] ;  /* 0x0020000001447983 */ /* 0x000f280000300a00 */
[----:B------:R-:W-:Y:S04]  /*12710*/  LDGSTS.E [R5+-0x3ed00], desc[UR8][R32.64], P0 ;  /* 0xc130000020057fae */ /* 0x000fe80008121848 */
[----:B------:R-:W4:Y:S04]  /*12720*/  LDL.64 R36, [R1+0xba8] ;  /* 0x000ba80001247983 */ /* 0x000f280000100a00 */
[----:B------:R-:W4:Y:S04]  /*12730*/  LDL.64 R32, [R1+0xd88] ;  /* 0x000d880001207983 */ /* 0x000f280000100a00 */
[----:B------:R-:W-:Y:S04]  /*12740*/  LDGSTS.E [R5+-0x3e900], desc[UR8][R30.64], P0 ;  /* 0xc17000001e057fae */ /* 0x000fe80008121848 */
[----:B------:R-:W-:Y:S04]  /*12750*/  LDGSTS.E [R5+-0x3e500], desc[UR8][R34.64], P0 ;  /* 0xc1b0000022057fae */ /* 0x000fe80008121848 */
[----:B------:R-:W4:Y:S04]  /*12760*/  LDL.64 R30, [R1+0xd28] ;  /* 0x000d2800011e7983 */ /* 0x000f280000100a00 */
[----:B------:R-:W-:Y:S04]  /*12770*/  LDGSTS.E [R5+-0x3e100], desc[UR8][R72.64], P0 ;  /* 0xc1f0000048057fae */ /* 0x000fe80008121848 */
[----:B------:R-:W4:Y:S04]  /*12780*/  LDL.64 R34, [R1+0xe58] ;  /* 0x000e580001227983 */ /* 0x000f280000100a00 */
[----:B------:R-:W-:Y:S04]  /*12790*/  LDGSTS.E [R5+-0x3dd00], desc[UR8][R86.64], P0 ;  /* 0xc230000056057fae */ /* 0x000fe80008121848 */
[----:B------:R-:W4:Y:S04]  /*127a0*/  LDL.LU.64 R72, [R1+0x1ff8] ;  /* 0x001ff80001487983 */ /* 0x000f280000300a00 */
        /* <DEDUP_REMOVED lines=10> */
[----:B------:R1:W-:Y:S04]  /*12850*/  STL.64 [R1+0x1f48], R14 ;  /* 0x001f480e01007387 */ /* 0x0003e80000100a00 */
[----:B------:R-:W-:Y:S04]  /*12860*/  LDGSTS.E [R5+-0x3c500], desc[UR8][R52.64], P0 ;  /* 0xc3b0000034057fae */ /* 0x000fe80008121848 */
[----:B------:R-:W-:Y:S04]  /*12870*/  LDGSTS.E [R5+-0x3c100], desc[UR8][R50.64], P0 ;  /* 0xc3f0000032057fae */ /* 0x000fe80008121848 */
[----:B-1----:R-:W4:Y:S04]  /*12880*/  LDL.LU.64 R14, [R1+0xd68] ;  /* 0x000d6800010e7983 */ /* 0x002f280000300a00 */
[----:B------:R-:W-:Y:S04]  /*12890*/  LDGSTS.E [R0+-0x3fc80], desc[UR8][R56.64], P0 ;  /* 0xc038000038007fae */ /* 0x000fe80008121848 */
[----:B------:R-:W-:Y:S04]  /*128a0*/  LDGSTS.E [R0+-0x3f880], desc[UR8][R60.64], P0 ;  /* 0xc07800003c007fae */ /* 0x000fe80008121848 */
[----:B------:R-:W4:Y:S04]  /*128b0*/  LDL.LU.64 R52, [R1+0x1fc8] ;  /* 0x001fc80001347983 */ /* 0x000f280000300a00 */
[----:B------:R-:W4:Y:S04]  /*128c0*/  LDL.LU.64 R50, [R1+0x1fc0] ;  /* 0x001fc00001327983 */ /* 0x000f280000300a00 */
[----:B------:R-:W4:Y:S04]  /*128d0*/  LDL.LU.64 R56, [R1+0x1fb8] ;  /* 0x001fb80001387983 */ /* 0x000f280000300a00 */
[----:B------:R-:W4:Y:S04]  /*128e0*/  LDL.LU.64 R60, [R1+0x1fb0] ;  /* 0x001fb000013c7983 */ /* 0x000f280000300a00 */
[----:B---3--:R1:W-:Y:S04]  /*128f0*/  LDGSTS.E [R0+-0x3f480], desc[UR8][R6.64], P0 ;  /* 0xc0b8000006007fae */ /* 0x0083e80008121848 */
[----:B------:R-:W-:Y:S04]  /*12900*/  LDGSTS.E [R0+-0x3f080], desc[UR8][R44.64], P0 ;  /* 0xc0f800002c007fae */ /* 0x000fe80008121848 */
[----:B------:R-:W-:Y:S04]  /*12910*/  LDGSTS.E [R0+-0x3ec80], desc[UR8][R42.64], P0 ;  /* 0xc13800002a007fae */ /* 0x000fe80008121848 */
[----:B------:R-:W-:Y:S04]  /*12920*/  LDGSTS.E [R0+-0x3e880], desc[UR8][R48.64], P0 ;  /* 0xc178000030007fae */ /* 0x000fe80008121848 */
[----:B------:R-:W-:Y:S04]  /*12930*/  LDGSTS.E [R0+-0x3e480], desc[UR8][R58.64], P0 ;  /* 0xc1b800003a007fae */ /* 0x000fe80008121848 */
[----:B--2---:R-:W-:Y:S04]  /*12940*/  LDGSTS.E [R0+-0x3e080], desc[UR8][R38.64], P0 ;  /* 0xc1f8000026007fae */ /* 0x004fe80008121848 */
[----:B------:R-:W-:Y:S04]  /*12950*/  LDGSTS.E [R0+-0x3dc80], desc[UR8][R54.64], P0 ;  /* 0xc238000036007fae */ /* 0x000fe80008121848 */
[----:B------:R-:W2:Y:S04]  /*12960*/  LDL.LU.64 R38, [R1+0x610] ;  /* 0x0006100001267983 */ /* 0x000ea80000300a00 */
[----:B------:R-:W3:Y:S04]  /*12970*/  LDL.LU.64 R42, [R1+0x608] ;  /* 0x00060800012a7983 */ /* 0x000ee80000300a00 */
[----:B------:R-:W3:Y:S04]  /*12980*/  LDL.LU.64 R54, [R1+0x600] ;  /* 0x0006000001367983 */ /* 0x000ee80000300a00 */
[----:B----4-:R-:W-:Y:S04]  /*12990*/  LDGSTS.E [R0+-0x3d880], desc[UR8][R46.64], P0 ;  /* 0xc27800002e007fae */ /* 0x010fe80008121848 */
[----:B------:R-:W4:Y:S01]  /*129a0*/  LDL.LU.64 R46, [R1+0x5f8] ;  /* 0x0005f800012e7983 */ /* 0x000f220000300a00 */
[----:B------:R-:W-:-:S04]  /*129b0*/  IMAD.WIDE R28, R229, 0x4, R28 ;  /* 0x00000004e51c7825 */ /* 0x000fc800078e021c */
[C---:B------:R-:W-:Y:S01]  /*129c0*/  IMAD.WIDE R24, R229.reuse, 0x4, R24 ;  /* 0x00000004e5187825 */ /* 0x040fe200078e0218 */
[----:B------:R-:W-:Y:S04]  /*129d0*/  LDGSTS.E [R0+-0x3d480], desc[UR8][R36.64], P0 ;  /* 0xc2b8000024007fae */ /* 0x000fe80008121848 */
[----:B------:R-:W-:Y:S01]  /*129e0*/  LDGSTS.E [R0+-0x3d080], desc[UR8][R32.64], P0 ;  /* 0xc2f8000020007fae */ /* 0x000fe20008121848 */
[----:B-1----:R-:W-:-:S03]  /*129f0*/  IMAD.WIDE R6, R229, 0x4, R26 ;  /* 0x00000004e5067825 */ /* 0x002fc600078e021a */
[----:B------:R-:W4:Y:S04]  /*12a00*/  LDL.LU.64 R32, [R1+0x5f0] ;  /* 0x0005f00001207983 */ /* 0x000f280000300a00 */
[----:B------:R-:W-:Y:S04]  /*12a10*/  LDGSTS.E [R0+-0x3cc80], desc[UR8][R14.64], P0 ;  /* 0xc33800000e007fae */ /* 0x000fe80008121848 */
[----:B------:R-:W-:Y:S04]  /*12a20*/  LDGSTS.E [R0+-0x3c880], desc[UR8][R12.64], P0 ;  /* 0xc37800000c007fae */ /* 0x000fe80008121848 */
[----:B------:R-:W-:Y:S04]  /*12a30*/  LDGSTS.E [R0+-0x3c480], desc[UR8][R30.64], P0 ;  /* 0xc3b800001e007fae */ /* 0x000fe80008121848 */
[----:B------:R1:W-:Y:S04]  /*12a40*/  LDGSTS.E [R0+-0x3c080], desc[UR8][R34.64], P0 ;  /* 0xc3f8000022007fae */ /* 0x0003e80008121848 */
[----:B------:R-:W0:Y:S01]  /*12a50*/  LDGDEPBAR ;  /* 0x00000000000079af */ /* 0x000e220000000000 */
[----:B------:R-:W-:Y:S01]  /*12a60*/  BAR.SYNC.DEFER_BLOCKING 0x0 ;  /* 0x0000000000007b1d */ /* 0x000fe20000010000 */
[----:B-1----:R-:W-:-:S05]  /*12a70*/  IMAD.WIDE R34, R229, 0x4, R126 ;  /* 0x00000004e5227825 */ /* 0x002fca00078e027e */
[----:B------:R-:W4:Y:S04]  /*12a80*/  LDL.LU.64 R30, [R1+0x5e8] ;  /* 0x0005e800011e7983 */ /* 0x000f280000300a00 */
[----:B------:R-:W4:Y:S04]  /*12a90*/  LDL.LU.64 R48, [R1+0x5e0] ;  /* 0x0005e00001307983 */ /* 0x000f280000300a00 */
[----:B------:R-:W4:Y:S04]  /*12aa0*/  LDL.LU.64 R58, [R1+0x5d8] ;  /* 0x0005d800013a7983 */ /* 0x000f280000300a00 */
[----:B------:R-:W-:Y:S04]  /*12ab0*/  STL.64 [R1+0x19c8], R28 ;  /* 0x0019c81c01007387 */ /* 0x000fe80000100a00 */
[----:B------:R1:W-:Y:S04]  /*12ac0*/  STL.64 [R1+0x19c0], R34 ;  /* 0x0019c02201007387 */ /* 0x0003e80000100a00 */
[----:B------:R-:W-:Y:S01]  /*12ad0*/  @!PT LDS RZ, [RZ] ;  /* 0x00000000fffff984 */ /* 0x000fe20000000800 */
[----:B------:R-:W-:Y:S01]  /*12ae0*/  @!PT LDS RZ, [RZ] ;  /* 0x00000000fffff984 */ /* 0x000fe20000000800 */
[----:B------:R-:W-:Y:S01]  /*12af0*/  @!PT LDS RZ, [RZ] ;  /* 0x00000000fffff984 */ /* 0x000fe20000000800 */
[----:B------:R3:W-:Y:S04]  /*12b00*/  LDGSTS.E [R23+0x40000], desc[UR8][R28.64], !P3 ;  /* 0x400000001c177fae */ /* 0x0007e8000d921848 */
[----:B------:R3:W-:Y:S04]  /*12b10*/  STL.64 [R1+0x19b8], R24 ;  /* 0x0019b81801007387 */ /* 0x0007e80000100a00 */
[----:B------:R4:W-:Y:S04]  /*12b20*/  STL.64 [R1+0x19b0], R6 ;  /* 0x0019b00601007387 */ /* 0x0009e80000100a00 */
[----:B------:R-:W-:Y:S04]  /*12b30*/  LDGSTS.E [R23+0x44000], desc[UR8][R34.64], !P3 ;  /* 0x4400000022177fae */ /* 0x000fe8000d921848 */
[----:B------:R-:W4:Y:S04]  /*12b40*/  LDL.LU.64 R36, [R1+0x5d0] ;  /* 0x0005d00001247983 */ /* 0x000f280000300a00 */
[----:B------:R3:W-:Y:S04]  /*12b50*/  LDGSTS.E [R23+0x48000], desc[UR8][R24.64], !P3 ;  /* 0x4800000018177fae */ /* 0x0007e8000d921848 */
[----:B-1----:R-:W4:Y:S04]  /*12b60*/  LDL.LU.64 R34, [R1+0x5c8] ;  /* 0x0005c80001227983 */ /* 0x002f280000300a00 */
[----:B------:R4:W-:Y:S01]  /*12b70*/  LDGSTS.E [R23+0x4c000], desc[UR8][R6.64], !P3 ;  /* 0x4c00000006177fae */ /* 0x0009e2000d921848 */
[----:B--2---:R-:W-:-:S04]  /*12b80*/  IMAD.WIDE R38, R229, 0x4, R38 ;  /* 0x00000004e5267825 */ /* 0x004fc800078e0226 */
[----:B---3--:R-:W-:-:S04]  /*12b90*/  IMAD.WIDE R26, R229, 0x4, R54 ;  /* 0x00000004e51a7825 */ /* 0x008fc800078e0236 */
[C---:B------:R-:W-:Y:S01]  /*12ba0*/  IMAD.WIDE R28, R229.reuse, 0x4, R42 ;  /* 0x00000004e51c7825 */ /* 0x040fe200078e022a */
[----:B------:R-:W-:Y:S01]  /*12bb0*/  STL.64 [R1+0x19a8], R38 ;  /* 0x0019a82601007387 */ /* 0x000fe20000100a00 */
[----:B------:R-:W-:Y:S01]  /*12bc0*/  ISETP.GE.U32.AND P0, PT, R2, 0x7ffffedf, PT ;  /* 0x7ffffedf0200780c */ /* 0x000fe20003f06070 */
[----:B------:R-:W1:Y:S02]  /*12bd0*/  LDC R24, c[0x0][0x230] ;  /* 0x00008c00ff187b82 */ /* 0x000e640000000800 */
[----:B------:R-:W-:Y:S04]  /*12be0*/  STL.64 [R1+0x19a0], R28 ;  /* 0x0019a01c01007387 */ /* 0x000fe80000100a00 */
[----:B------:R-:W2:Y:S02]  /*12bf0*/  LDL.LU.64 R44, [R1+0x5c0] ;  /* 0x0005c000012c7983 */ /* 0x000ea40000300a00 */
[----:B------:R-:W3:Y:S01]  /*12c00*/  LDC R25, c[0x0][0x230] ;  /* 0x00008c00ff197b82 */ /* 0x000ee20000000800 */
[----:B----4-:R-:W-:Y:S01]  /*12c10*/  IMAD.WIDE R6, R229, 0x4, R46 ;  /* 0x00000004e5067825 */ /* 0x010fe200078e022e */
[----:B------:R4:W-:Y:S04]  /*12c20*/  STL.64 [R1+0x1998], R26 ;  /* 0x0019981a01007387 */ /* 0x0009e80000100a00 */
[----:B------:R-:W3:Y:S01]  /*12c30*/  LDL.LU.64 R46, [R1+0x5b8] ;  /* 0x0005b800012e7983 */ /* 0x000ee20000300a00 */
[----:B------:R-:W-:-:S03]  /*12c40*/  IADD3 R2, R228, -0xa3, RZ ;  /* 0xffffff5de4027810 */ /* 0x000fc60007ffe0ff */
[----:B------:R-:W-:Y:S01]  /*12c50*/  LDGSTS.E [R23+0x40004], desc[UR8][R38.64], !P4 ;  /* 0x4000400026177fae */ /* 0x000fe2000e121848 */
[----:B------:R-:W-:-:S03]  /*12c60*/  ISETP.GE.U32.AND P3, PT, R2, 0x7ffffede, PT ;  /* 0x7ffffede0200780c */ /* 0x000fc60003f66070 */
[----:B------:R1:W-:Y:S01]  /*12c70*/  STL.64 [R1+0x1990], R6 ;  /* 0x0019900601007387 */ /* 0x0003e20000100a00 */
[----:B------:R-:W-:-:S03]  /*12c80*/  VIADD R2, R40, 0xffffff5c ;  /* 0xffffff5c28027836 */ /* 0x000fc60000000000 */
[----:B------:R-:W-:Y:S04]  /*12c90*/  LDGSTS.E [R23+0x44004], desc[UR8][R28.64], !P4 ;  /* 0x440040001c177fae */ /* 0x000fe8000e121848 */
[----:B------:R4:W-:Y:S04]  /*12ca0*/  LDGSTS.E [R23+0x48004], desc[UR8][R26.64], !P4 ;  /* 0x480040001a177fae */ /* 0x0009e8000e121848 */
[----:B------:R1:W-:Y:S01]  /*12cb0*/  LDGSTS.E [R23+0x4c004], desc[UR8][R6.64], !P4 ;  /* 0x4c00400006177fae */ /* 0x0003e2000e121848 */
[----:B----4-:R-:W4:Y:S08]  /*12cc0*/  LDC R26, c[0x0][0x230] ;  /* 0x00008c00ff1a7b82 */ /* 0x010f300000000800 */
[----:B------:R-:W4:Y:S01]  /*12cd0*/  LDC R27, c[0x0][0x230] ;  /* 0x00008c00ff1b7b82 */ /* 0x000f220000000800 */
[----:B------:R-:W-:-:S02]  /*12ce0*/  IMAD.WIDE R42, R229, 0x4, R32 ;  /* 0x00000004e52a7825 */ /* 0x000fc400078e0220 */
[----:B------:R-:W4:Y:S04]  /*12cf0*/  LDL.LU.64 R32, [R1+0x3b0] ;  /* 0x0003b00001207983 */ /* 0x000f280000300a00 */
[----:B------:R-:W-:Y:S01]  /*12d00*/  LDGSTS.E [R23+0x40008], desc[UR8][R42.64], !P5 ;  /* 0x400080002a177fae */ /* 0x000fe2000e921848 */
[----:B------:R-:W-:-:S03]  /*12d10*/  IMAD.WIDE R38, R229, 0x4, R30 ;  /* 0x00000004e5267825 */ /* 0x000fc600078e021e */
[----:B------:R-:W4:Y:S01]  /*12d20*/  LDL.LU.64 R30, [R1+0x3a8] ;  /* 0x0003a800011e7983 */ /* 0x000f220000300a00 */
[----:B------:R-:W-:-:S03]  /*12d30*/  IMAD.WIDE R28, R229, 0x4, R48 ;  /* 0x00000004e51c7825 */ /* 0x000fc600078e0230 */
[----:B------:R-:W-:Y:S01]  /*12d40*/  STL.64 [R1+0x1988], R42 ;  /* 0x0019882a01007387 */ /* 0x000fe20000100a00 */
[----:B-1----:R-:W-:-:S03]  /*12d50*/  IMAD.WIDE R6, R229, 0x4, R58 ;  /* 0x00000004e5067825 */ /* 0x002fc600078e023a */
[----:B------:R-:W4:Y:S04]  /*12d60*/  LDL.LU.64 R40, [R1+0x3a0] ;  /* 0x0003a00001287983 */ /* 0x000f280000300a00 */
[----:B------:R1:W-:Y:S04]  /*12d70*/  STL.64 [R1+0x1980], R38 ;  /* 0x0019802601007387 */ /* 0x0003e80000100a00 */
[----:B------:R1:W-:Y:S04]  /*12d80*/  LDGSTS.E [R23+0x44008], desc[UR8][R38.64], !P5 ;  /* 0x4400800026177fae */ /* 0x0003e8000e921848 */
[----:B------:R-:W4:Y:S04]  /*12d90*/  LDL.LU.64 R54, [R1+0x398] ;  /* 0x0003980001367983 */ /* 0x000f280000300a00 */
[----:B------:R2:W-:Y:S04]  /*12da0*/  STL.64 [R1+0x1978], R28 ;  /* 0x0019781c01007387 */ /* 0x0005e80000100a00 */
[----:B------:R3:W-:Y:S04]  /*12db0*/  STL.64 [R1+0x1970], R6 ;  /* 0x0019700601007387 */ /* 0x0007e80000100a00 */
[----:B------:R2:W-:Y:S01]  /*12dc0*/  LDGSTS.E [R23+0x48008], desc[UR8][R28.64], !P5 ;  /* 0x480080001c177fae */ /* 0x0005e2000e921848 */
[----:B-1----:R-:W-:-:S03]  /*12dd0*/  IMAD.WIDE R38, R229, 0x4, R36 ;  /* 0x00000004e5267825 */ /* 0x002fc600078e0224 */
[----:B------:R3:W-:Y:S04]  /*12de0*/  LDGSTS.E [R23+0x4c008], desc[UR8][R6.64], !P5 ;  /* 0x4c00800006177fae */ /* 0x0007e8000e921848 */
[----:B------:R-:W-:Y:S01]  /*12df0*/  LDGSTS.E [R23+0x4000c], desc[UR8][R38.64], !P6 ;  /* 0x4000c00026177fae */ /* 0x000fe2000f121848 */
[----:B------:R-:W-:-:S03]  /*12e00*/  IMAD.WIDE R36, R229, 0x4, R34 ;  /* 0x00000004e5247825 */ /* 0x000fc600078e0222 */
[----:B------:R-:W4:Y:S04]  /*12e10*/  LDL.LU.64 R34, [R1+0x390] ;  /* 0x0003900001227983 */ /* 0x000f280000300a00 */
[----:B------:R-:W4:Y:S04]  /*12e20*/  LDL.LU.64 R42, [R1+0x388] ;  /* 0x00038800012a7983 */ /* 0x000f280000300a00 */
[----:B------:R1:W-:Y:S04]  /*12e30*/  STL.64 [R1+0x1968], R38 ;  /* 0x0019682601007387 */ /* 0x0003e80000100a00 */
[----:B------:R-:W4:Y:S04]  /*12e40*/  LDL.LU.64 R48, [R1+0x380] ;  /* 0x0003800001307983 */ /* 0x000f280000300a00 */
[----:B------:R1:W-:Y:S04]  /*12e50*/  STL.64 [R1+0x1960], R36 ;  /* 0x0019602401007387 */ /* 0x0003e80000100a00 */
[----:B------:R-:W4:Y:S04]  /*12e60*/  LDL.LU.64 R58, [R1+0x378] ;  /* 0x00037800013a7983 */ /* 0x000f280000300a00 */
[----:B------:R-:W-:Y:S01]  /*12e70*/  LDGSTS.E [R23+0x4400c], desc[UR8][R36.64], !P6 ;  /* 0x4400c00024177fae */ /* 0x000fe2000f121848 */
[----:B--2---:R-:W-:-:S04]  /*12e80*/  IMAD.WIDE R28, R229, 0x4, R44 ;  /* 0x00000004e51c7825 */ /* 0x004fc800078e022c */
[C---:B---3--:R-:W-:Y:S01]  /*12e90*/  IMAD.WIDE R6, R229.reuse, 0x4, R46 ;  /* 0x00000004e5067825 */ /* 0x048fe200078e022e */
[----:B------:R2:W-:Y:S04]  /*12ea0*/  STL.64 [R1+0x1958], R28 ;  /* 0x0019581c01007387 */ /* 0x0005e80000100a00 */
[----:B------:R3:W-:Y:S04]  /*12eb0*/  STL.64 [R1+0x1950], R6 ;  /* 0x0019500601007387 */ /* 0x0007e80000100a00 */
[----:B-1----:R-:W3:Y:S04]  /*12ec0*/  LDL.LU.64 R38, [R1+0x370] ;  /* 0x0003700001267983 */ /* 0x002ee80000300a00 */
[----:B------:R-:W3:Y:S04]  /*12ed0*/  LDL.LU.64 R36, [R1+0x368] ;  /* 0x0003680001247983 */ /* 0x000ee80000300a00 */
[----:B------:R-:W3:Y:S04]  /*12ee0*/  LDL.LU.64 R46, [R1+0x360] ;  /* 0x00036000012e7983 */ /* 0x000ee80000300a00 */
[----:B------:R2:W-:Y:S04]  /*12ef0*/  LDGSTS.E [R23+0x4800c], desc[UR8][R28.64], !P6 ;  /* 0x4800c0001c177fae */ /* 0x0005e8000f121848 */
[----:B------:R3:W-:Y:S01]  /*12f00*/  LDGSTS.E [R23+0x4c00c], desc[UR8][R6.64], !P6 ;  /* 0x4c00c00006177fae */ /* 0x0007e2000f121848 */
[----:B----4-:R-:W-:-:S05]  /*12f10*/  IMAD.WIDE R32, R229, 0x4, R32 ;  /* 0x00000004e5207825 */ /* 0x010fca00078e0220 */
[----:B------:R1:W-:Y:S04]  /*12f20*/  STL.64 [R1+0x1940], R32 ;  /* 0x0019402001007387 */ /* 0x0003e80000100a00 */
[----:B------:R-:W-:Y:S01]  /*12f30*/  LDGSTS.E [R23+0x50000], desc[UR8][R32.64], !P1 ;  /* 0x5000000020177fae */ /* 0x000fe2000c921848 */
[----:B------:R-:W-:-:S04]  /*12f40*/  IMAD.WIDE R30, R229, 0x4, R30 ;  /* 0x00000004e51e7825 */ /* 0x000fc800078e021e */
[C---:B--2---:R-:W-:Y:S01]  /*12f50*/  IMAD.WIDE R28, R229.reuse, 0x4, R40 ;  /* 0x00000004e51c7825 */ /* 0x044fe200078e0228 */
[----:B------:R2:W-:Y:S04]  /*12f60*/  STL.64 [R1+0x1938], R30 ;  /* 0x0019381e01007387 */ /* 0x0005e80000100a00 */
[----:B------:R4:W-:Y:S04]  /*12f70*/  STL.64 [R1+0x1930], R28 ;  /* 0x0019301c01007387 */ /* 0x0009e80000100a00 */
[----:B------:R-:W4:Y:S01]  /*12f80*/  LDL.LU.64 R40, [R1+0x358] ;  /* 0x0003580001287983 */ /* 0x000f220000300a00 */
[----:B---3--:R-:W-:-:S03]  /*12f90*/  IMAD.WIDE R6, R229, 0x4, R54 ;  /* 0x00000004e5067825 */ /* 0x008fc600078e0236 */
[----:B------:R-:W-:Y:S04]  /*12fa0*/  LDGSTS.E [R23+0x54000], desc[UR8][R30.64], !P1 ;  /* 0x540000001e177fae */ /* 0x000fe8000c921848 */
[----:B------:R3:W-:Y:S04]  /*12fb0*/  STL.64 [R1+0x1928], R6 ;  /* 0x0019280601007387 */ /* 0x0007e80000100a00 */
[----:B------:R4:W-:Y:S04]  /*12fc0*/  LDGSTS.E [R23+0x58000], desc[UR8][R28.64], !P1 ;  /* 0x580000001c177fae */ /* 0x0009e8000c921848 */
[----:B-1----:R-:W3:Y:S04]  /*12fd0*/  LDL.LU.64 R32, [R1+0x350] ;  /* 0x0003500001207983 */ /* 0x002ee80000300a00 */
[----:B--2---:R-:W2:Y:S04]  /*12fe0*/  LDL.LU.64 R30, [R1+0x348] ;  /* 0x00034800011e7983 */ /* 0x004ea80000300a00 */
[----:B------:R-:W2:Y:S01]  /*12ff0*/  LDL.LU.64 R54, [R1+0x340] ;  /* 0x0003400001367983 */ /* 0x000ea20000300a00 */
[----:B------:R-:W-:-:S03]  /*13000*/  IMAD.WIDE R34, R229, 0x4, R34 ;  /* 0x00000004e5227825 */ /* 0x000fc600078e0222 */
[----:B------:R3:W-:Y:S01]  /*13010*/  LDGSTS.E [R23+0x5c000], desc[UR8][R6.64], !P1 ;  /* 0x5c00000006177fae */ /* 0x0007e2000c921848 */
[----:B------:R-:W-:-:S03]  /*13020*/  IMAD.WIDE R42, R229, 0x4, R42 ;  /* 0x00000004e52a7825 */ /* 0x000fc600078e022a */
[----:B------:R1:W-:Y:S01]  /*13030*/  STL.64 [R1+0x1920], R34 ;  /* 0x0019202201007387 */ /* 0x0003e20000100a00 */
[----:B----4-:R-:W-:-:S03]  /*13040*/  IMAD.WIDE R28, R229, 0x4, R48 ;  /* 0x00000004e51c7825 */ /* 0x010fc600078e0230 */
[----:B------:R-:W-:Y:S04]  /*13050*/  STL.64 [R1+0x1918], R42 ;  /* 0x0019182a01007387 */ /* 0x000fe80000100a00 */
[----:B------:R-:W-:Y:S01]  /*13060*/  LDGSTS.E [R23+0x50004], desc[UR8][R34.64], !P0 ;  /* 0x5000400022177fae */ /* 0x000fe2000c121848 */
[----:B---3--:R-:W-:-:S03]  /*13070*/  IMAD.WIDE R6, R229, 0x4, R58 ;  /* 0x00000004e5067825 */ /* 0x008fc600078e023a */
[----:B------:R3:W-:Y:S04]  /*13080*/  STL.64 [R1+0x1910], R28 ;  /* 0x0019101c01007387 */ /* 0x0007e80000100a00 */
[----:B------:R-:W-:Y:S04]  /*13090*/  LDGSTS.E [R23+0x54004], desc[UR8][R42.64], !P0 ;  /* 0x540040002a177fae */ /* 0x000fe8000c121848 */
[----:B-1----:R-:W4:Y:S04]  /*130a0*/  LDL.LU.64 R34, [R1+0x338] ;  /* 0x0003380001227983 */ /* 0x002f280000300a00 */
[----:B------:R1:W-:Y:S04]  /*130b0*/  STL.64 [R1+0x1908], R6 ;  /* 0x0019080601007387 */ /* 0x0003e80000100a00 */
[----:B------:R3:W-:Y:S04]  /*130c0*/  LDGSTS.E [R23+0x58004], desc[UR8][R28.64], !P0 ;  /* 0x580040001c177fae */ /* 0x0007e8000c121848 */
[----:B------:R-:W4:Y:S01]  /*130d0*/  LDL.LU.64 R44, [R1+0x130] ;  /* 0x00013000012c7983 */ /* 0x000f220000300a00 */
[----:B------:R-:W-:-:S03]  /*130e0*/  ISETP.GE.U32.AND P4, PT, R2, 0x7ffffedd, PT ;  /* 0x7ffffedd0200780c */ /* 0x000fc60003f86070 */
[----:B------:R1:W-:Y:S01]  /*130f0*/  LDGSTS.E [R23+0x5c004], desc[UR8][R6.64], !P0 ;  /* 0x5c00400006177fae */ /* 0x0003e2000c121848 */
[----:B------:R-:W-:-:S04]  /*13100*/  IMAD.WIDE R38, R229, 0x4, R38 ;  /* 0x00000004e5267825 */ /* 0x000fc800078e0226 */
[C---:B------:R-:W-:Y:S01]  /*13110*/  IMAD.WIDE R36, R229.reuse, 0x4, R36 ;  /* 0x00000004e5247825 */ /* 0x040fe200078e0224 */
[----:B------:R-:W-:Y:S03]  /*13120*/  STL.64 [R1+0x1900], R38 ;  /* 0x0019002601007387 */ /* 0x000fe60000100a00 */
[C---:B---3--:R-:W-:Y:S01]  /*13130*/  IMAD.WIDE R28, R229.reuse, 0x4, R46 ;  /* 0x00000004e51c7825 */ /* 0x048fe200078e022e */
[----:B------:R-:W3:Y:S04]  /*13140*/  LDL.LU.64 R42, [R1+0x128] ;  /* 0x00012800012a7983 */ /* 0x000ee80000300a00 */
[----:B------:R-:W-:Y:S04]  /*13150*/  STL.64 [R1+0x18f8], R36 ;  /* 0x0018f82401007387 */ /* 0x000fe80000100a00 */
[----:B------:R-:W3:Y:S04]  /*13160*/  LDL.LU.64 R48, [R1+0x120] ;  /* 0x0001200001307983 */ /* 0x000ee80000300a00 */
[----:B------:R2:W-:Y:S04]  /*13170*/  STL.64 [R1+0x18f0], R28 ;  /* 0x0018f01c01007387 */ /* 0x0005e80000100a00 */
[----:B------:R-:W3:Y:S04]  /*13180*/  LDL.LU.64 R46, [R1+0x118] ;  /* 0x00011800012e7983 */ /* 0x000ee80000300a00 */
[----:B------:R-:W-:Y:S04]  /*13190*/  LDGSTS.E [R23+0x50008], desc[UR8][R38.64], !P3 ;  /* 0x5000800026177fae */ /* 0x000fe8000d921848 */
[----:B------:R-:W-:Y:S04]  /*131a0*/  LDGSTS.E [R23+0x54008], desc[UR8][R36.64], !P3 ;  /* 0x5400800024177fae */ /* 0x000fe8000d921848 */
[----:B------:R2:W-:Y:S01]  /*131b0*/  LDGSTS.E [R23+0x58008], desc[UR8][R28.64], !P3 ;  /* 0x580080001c177fae */ /* 0x0005e2000d921848 */
[----:B-1----:R-:W-:-:S05]  /*131c0*/  IMAD.WIDE R6, R229, 0x4, R40 ;  /* 0x00000004e5067825 */ /* 0x002fca00078e0228 */
[----:B------:R4:W-:Y:S04]  /*131d0*/  STL.64 [R1+0x18e8], R6 ;  /* 0x0018e80601007387 */ /* 0x0009e80000100a00 */
[----:B------:R-:W3:Y:S04]  /*131e0*/  LDL.LU.64 R58, [R1+0x110] ;  /* 0x00011000013a7983 */ /* 0x000ee80000300a00 */
[----:B------:R4:W-:Y:S01]  /*131f0*/  LDGSTS.E [R23+0x5c008], desc[UR8][R6.64], !P3 ;  /* 0x5c00800006177fae */ /* 0x0009e2000d921848 */
[----:B------:R-:W-:-:S04]  /*13200*/  IMAD.WIDE R32, R229, 0x4, R32 ;  /* 0x00000004e5207825 */ /* 0x000fc800078e0220 */
[C---:B--2---:R-:W-:Y:S01]  /*13210*/  IMAD.WIDE R30, R229.reuse, 0x4, R30 ;  /* 0x00000004e51e7825 */ /* 0x044fe200078e021e */
[----:B------:R1:W-:Y:S03]  /*13220*/  STL.64 [R1+0x18e0], R32 ;  /* 0x0018e02001007387 */ /* 0x0003e60000100a00 */
[C---:B------:R-:W-:Y:S01]  /*13230*/  IMAD.WIDE R28, R229.reuse, 0x4, R54 ;  /* 0x00000004e51c7825 */ /* 0x040fe200078e0236 */
[----:B------:R-:W2:Y:S04]  /*13240*/  LDL.LU.64 R38, [R1+0x108] ;  /* 0x0001080001267983 */ /* 0x000ea80000300a00 */
[----:B------:R-:W-:Y:S04]  /*13250*/  STL.64 [R1+0x18d8], R30 ;  /* 0x0018d81e01007387 */ /* 0x000fe80000100a00 */
[----:B------:R-:W2:Y:S04]  /*13260*/  LDL.LU.64 R36, [R1+0x100] ;  /* 0x0001000001247983 */ /* 0x000ea80000300a00 */
[----:B------:R-:W-:Y:S04]  /*13270*/  LDGSTS.E [R23+0x5000c], desc[UR8][R32.64], !P4 ;  /* 0x5000c00020177fae */ /* 0x000fe8000e121848 */
[----:B------:R-:W-:Y:S04]  /*13280*/  STL.64 [R1+0x18d0], R28 ;  /* 0x0018d01c01007387 */ /* 0x000fe80000100a00 */
[----:B------:R-:W-:Y:S04]  /*13290*/  LDGSTS.E [R23+0x5400c], desc[UR8][R30.64], !P4 ;  /* 0x5400c0001e177fae */ /* 0x000fe8000e121848 */
[----:B------:R-:W2:Y:S04]  /*132a0*/  LDL.LU.64 R40, [R1+0xf8] ;  /* 0x0000f80001287983 */ /* 0x000ea80000300a00 */
[----:B------:R-:W-:Y:S01]  /*132b0*/  LDGSTS.E [R23+0x5800c], desc[UR8][R28.64], !P4 ;  /* 0x5800c0001c177fae */ /* 0x000fe2000e121848 */
[----:B----4-:R-:W-:-:S05]  /*132c0*/  IMAD.WIDE R6, R229, 0x4, R34 ;  /* 0x00000004e5067825 */ /* 0x010fca00078e0222 */
[----:B------:R4:W-:Y:S04]  /*132d0*/  STL.64 [R1+0x18c8], R6 ;  /* 0x0018c80601007387 */ /* 0x0009e80000100a00 */
[----:B------:R4:W-:Y:S04]  /*132e0*/  LDGSTS.E [R23+0x5c00c], desc[UR8][R6.64], !P4 ;  /* 0x5c00c00006177fae */ /* 0x0009e8000e121848 */
[----:B------:R-:W2:Y:S04]  /*132f0*/  LDL.LU.64 R54, [R1+0xf0] ;  /* 0x0000f00001367983 */ /* 0x000ea80000300a00 */
[----:B-1----:R-:W2:Y:S01]  /*13300*/  LDL.LU.64 R32, [R1+0xe8] ;  /* 0x0000e80001207983 */ /* 0x002ea20000300a00 */
[----:B----4-:R-:W-:-:S03]  /*13310*/  IMAD.WIDE R6, R229, 0x4, R44 ;  /* 0x00000004e5067825 */ /* 0x010fc600078e022c */
[----:B------:R-:W4:Y:S04]  /*13320*/  LDL.LU.64 R30, [R1+0xe0] ;  /* 0x0000e000011e7983 */ /* 0x000f280000300a00 */
[----:B------:R-:W4:Y:S04]  /*13330*/  LDL.LU.64 R34, [R1+0xd8] ;  /* 0x0000d80001227983 */ /* 0x000f280000300a00 */
[----:B------:R1:W-:Y:S01]  /*13340*/  STL.64 [R1+0x18c0], R6 ;  /* 0x0018c00601007387 */ /* 0x0003e20000100a00 */
[----:B---3--:R-:W-:-:S04]  /*13350*/  IMAD.WIDE R44, R229, 0x4, R42 ;  /* 0x00000004e52c7825 */ /* 0x008fc800078e022a */
[C---:B------:R-:W-:Y:S01]  /*13360*/  IMAD.WIDE R42, R229.reuse, 0x4, R48 ;  /* 0x00000004e52a7825 */ /* 0x040fe200078e0230 */
[----:B------:R3:W-:Y:S04]  /*13370*/  STL.64 [R1+0x18b8], R44 ;  /* 0x0018b82c01007387 */ /* 0x0007e80000100a00 */
[----:B------:R3:W-:Y:S01]  /*13380*/  STL.64 [R1+0x18b0], R42 ;  /* 0x0018b02a01007387 */ /* 0x0007e20000100a00 */
[----:B------:R-:W-:-:S03]  /*13390*/  IMAD.WIDE R48, R229, 0x4, R46 ;  /* 0x00000004e5307825 */ /* 0x000fc600078e022e */
[----:B------:R-:W4:Y:S04]  /*133a0*/  LDL.LU.64 R46, [R1+0xd0] ;  /* 0x0000d000012e7983 */ /* 0x000f280000300a00 */
[----:B------:R3:W-:Y:S04]  /*133b0*/  STL.64 [R1+0x18a8], R48 ;  /* 0x0018a83001007387 */ /* 0x0007e80000100a00 */
[----:B------:R-:W4:Y:S01]  /*133c0*/  LDL.LU.64 R126, [R1+0xc8] ;  /* 0x0000c800017e7983 */ /* 0x000f220000300a00 */
[----:B------:R-:W-:-:S03]  /*133d0*/  IADD3 R2, R252, -0xc1, RZ ;  /* 0xffffff3ffc027810 */ /* 0x000fc60007ffe0ff */
[----:B------:R-:W4:Y:S01]  /*133e0*/  LDL.LU.64 R28, [R1+0xc0] ;  /* 0x0000c000011c7983 */ /* 0x000f220000300a00 */
[----:B------:R-:W-:Y:S01]  /*133f0*/  ISETP.GE.U32.AND P5, PT, R2, 0x7ffffec0, PT ;  /* 0x7ffffec00200780c */ /* 0x000fe20003fa6070 */
[----:B------:R-:W-:Y:S02]  /*13400*/  VIADD R2, R24, 0xffffff3e ;  /* 0xffffff3e18027836 */ /* 0x000fe40000000000 */
[----:B------:R-:W4:Y:S03]  /*13410*/  LDC R24, c[0x0][0x230] ;  /* 0x00008c00ff187b82 */ /* 0x000f260000000800 */
[----:B------:R-:W-:Y:S02]  /*13420*/  ISETP.GE.U32.AND P6, PT, R2, 0x7ffffebf, PT ;  /* 0x7ffffebf0200780c */ /* 0x000fe40003fc6070 */
[----:B------:R-:W-:-:S03]  /*13430*/  IADD3 R2, R26, -0xc3, RZ ;  /* 0xffffff3d1a027810 */ /* 0x000fc60007ffe0ff */
[----:B------:R-:W4:Y:S01]  /*13440*/  LDC R26, c[0x0][0x230] ;  /* 0x00008c00ff1a7b82 */ /* 0x000f220000000800 */
[----:B------:R-:W-:Y:S01]  /*13450*/  ISETP.GE.U32.AND P1, PT, R2, 0x7ffffebe, PT ;  /* 0x7ffffebe0200780c */ /* 0x000fe20003f26070 */
[----:B------:R4:W-:Y:S01]  /*13460*/  LDGSTS.E [R23+0x60000], desc[UR8][R6.64], !P5 ;  /* 0x6000000006177fae */ /* 0x0009e2000e921848 */
[----:B------:R-:W-:-:S03]  /*13470*/  VIADD R2, R25, 0xffffff3c ;  /* 0xffffff3c19027836 */ /* 0x000fc60000000000 */
[----:B------:R-:W-:Y:S02]  /*13480*/  LDGSTS.E [R23+0x64000], desc[UR8][R44.64], !P5 ;  /* 0x640000002c177fae */ /* 0x000fe4000e921848 */
[----:B------:R-:W4:Y:S02]  /*13490*/  LDC R25, c[0x0][0x230] ;  /* 0x00008c00ff197b82 */ /* 0x000f240000000800 */
[----:B------:R-:W-:Y:S04]  /*134a0*/  LDGSTS.E [R23+0x68000], desc[UR8][R42.64], !P5 ;  /* 0x680000002a177fae */ /* 0x000fe8000e921848 */
[----:B-1----:R-:W4:Y:S04]  /*134b0*/  LDL.LU.64 R6, [R1+0xb8] ;  /* 0x0000b80001067983 */ /* 0x002f280000300a00 */
[----:B---3--:R-:W3:Y:S04]  /*134c0*/  LDL.LU.64 R44, [R1+0x1fa8] ;  /* 0x001fa800012c7983 */ /* 0x008ee80000300a00 */
[----:B------:R-:W3:Y:S04]  /*134d0*/  LDL.LU.64 R42, [R1+0x1fa0] ;  /* 0x001fa000012a7983 */ /* 0x000ee80000300a00 */
[----:B------:R-:W-:Y:S01]  /*134e0*/  LDGSTS.E [R23+0x6c000], desc[UR8][R48.64], !P5 ;  /* 0x6c00000030177fae */ /* 0x000fe2000e921848 */
[----:B------:R-:W-:-:S03]  /*134f0*/  ISETP.GE.U32.AND P0, PT, R2, 0x7ffffebd, PT ;  /* 0x7ffffebd0200780c */ /* 0x000fc60003f06070 */
[----:B------:R-:W3:Y:S01]  /*13500*/  LDL.LU.64 R48, [R1+0x1f98] ;  /* 0x001f980001307983 */ /* 0x000ee20000300a00 */
[----:B------:R-:W-:-:S05]  /*13510*/  IMAD.WIDE R58, R229, 0x4, R58 ;  /* 0x00000004e53a7825 */ /* 0x000fca00078e023a */
[----:B------:R1:W-:Y:S04]  /*13520*/  STL.64 [R1+0x18a0], R58 ;  /* 0x0018a03a01007387 */ /* 0x0003e80000100a00 */
[----:B------:R-:W-:Y:S01]  /*13530*/  LDGSTS.E [R23+0x60004], desc[UR8][R58.64], !P6 ;  /* 0x600040003a177fae */ /* 0x000fe2000f121848 */
[----:B--2---:R-:W-:-:S05]  /*13540*/  IMAD.WIDE R38, R229, 0x4, R38 ;  /* 0x00000004e5267825 */ /* 0x004fca00078e0226 */
[----:B------:R2:W-:Y:S01]  /*13550*/  STL.64 [R1+0x1898], R38 ;  /* 0x0018982601007387 */ /* 0x0005e20000100a00 */
[----:B------:R-:W-:-:S03]  /*13560*/  IMAD.WIDE R36, R229, 0x4, R36 ;  /* 0x00000004e5247825 */ /* 0x000fc600078e0224 */
[----:B-1----:R-:W3:Y:S04]  /*13570*/  LDL.LU.64 R58, [R1+0x1f90] ;  /* 0x001f9000013a7983 */ /* 0x002ee80000300a00 */
[----:B------:R1:W-:Y:S04]  /*13580*/  STL.64 [R1+0x1890], R36 ;  /* 0x0018902401007387 */ /* 0x0003e80000100a00 */
[----:B------:R-:W-:Y:S04]  /*13590*/  LDGSTS.E [R23+0x64004], desc[UR8][R38.64], !P6 ;  /* 0x6400400026177fae */ /* 0x000fe8000f121848 */
[----:B------:R-:W-:Y:S01]  /*135a0*/  LDGSTS.E [R23+0x68004], desc[UR8][R36.64], !P6 ;  /* 0x6800400024177fae */ /* 0x000fe2000f121848 */
[----:B------:R-:W-:-:S03]  /*135b0*/  IMAD.WIDE R40, R229, 0x4, R40 ;  /* 0x00000004e5287825 */ /* 0x000fc600078e0228 */
[----:B--2---:R-:W2:Y:S04]  /*135c0*/  LDL.LU.64 R38, [R1+0x1f88] ;  /* 0x001f880001267983 */ /* 0x004ea80000300a00 */
[----:B------:R4:W-:Y:S04]  /*135d0*/  STL.64 [R1+0x1888], R40 ;  /* 0x0018882801007387 */ /* 0x0009e80000100a00 */
[----:B-1----:R-:W3:Y:S04]  /*135e0*/  LDL.LU.64 R36, [R1+0x1f80] ;  /* 0x001f800001247983 */ /* 0x002ee80000300a00 */
[----:B------:R-:W-:Y:S01]  /*135f0*/  LDGSTS.E [R23+0x6c004], desc[UR8][R40.64], !P6 ;  /* 0x6c00400028177fae */ /* 0x000fe2000f121848 */
[----:B------:R-:W-:-:S04]  /*13600*/  IMAD.WIDE R54, R229, 0x4, R54 ;  /* 0x00000004e5367825 */ /* 0x000fc800078e0236 */
[C---:B------:R-:W-:Y:S01]  /*13610*/  IMAD.WIDE R32, R229.reuse, 0x4, R32 ;  /* 0x00000004e5207825 */ /* 0x040fe200078e0220 */
[----:B------:R-:W-:Y:S03]  /*13620*/  LDGSTS.E [R23+0x60008], desc[UR8][R54.64], !P1 ;  /* 0x6000800036177fae */ /* 0x000fe6000c921848 */
[C---:B----4-:R-:W-:Y:S01]  /*13630*/  IMAD.WIDE R30, R229.reuse, 0x4, R30 ;  /* 0x00000004e51e7825 */ /* 0x050fe200078e021e */
[----:B------:R-:W4:Y:S03]  /*13640*/  LDL.LU.64 R40, [R1+0x1f78] ;  /* 0x001f780001287983 */ /* 0x000f260000300a00 */
[C---:B------:R-:W-:Y:S01]  /*13650*/  IMAD.WIDE R34, R229.reuse, 0x4, R34 ;  /* 0x00000004e5227825 */ /* 0x040fe200078e0222 */
[----:B------:R1:W-:Y:S04]  /*13660*/  STL.64 [R1+0x1880], R54 ;  /* 0x0018803601007387 */ /* 0x0003e80000100a00 */
[----:B------:R1:W-:Y:S04]  /*13670*/  STL.64 [R1+0x1878], R32 ;  /* 0x0018782001007387 */ /* 0x0003e80000100a00 */
[----:B------:R-:W-:Y:S04]  /*13680*/  LDGSTS.E [R23+0x64008], desc[UR8][R32.64], !P1 ;  /* 0x6400800020177fae */ /* 0x000fe8000c921848 */
[----:B-1----:R-:W2:Y:S04]  /*13690*/  LDL.LU.64 R54, [R1+0x1f70] ;  /* 0x001f700001367983 */ /* 0x002ea80000300a00 */
[----:B------:R1:W-:Y:S04]  /*136a0*/  STL.64 [R1+0x1868], R30 ;  /* 0x0018681e01007387 */ /* 0x0003e80000100a00 */
[----:B------:R-:W3:Y:S04]  /*136b0*/  LDL.LU.64 R32, [R1+0x1f68] ;  /* 0x001f680001207983 */ /* 0x000ee80000300a00 */
[----:B------:R1:W-:Y:S04]  /*136c0*/  STL.64 [R1+0x1860], R34 ;  /* 0x0018602201007387 */ /* 0x0003e80000100a00 */
[----:B------:R-:W-:Y:S04]  /*136d0*/  LDGSTS.E [R23+0x68008], desc[UR8][R30.64], !P1 ;  /* 0x680080001e177fae */ /* 0x000fe8000c921848 */
[----:B------:R-:W-:Y:S04]  /*136e0*/  LDGSTS.E [R23+0x6c008], desc[UR8][R34.64], !P1 ;  /* 0x6c00800022177fae */ /* 0x000fe8000c921848 */
[----:B-1----:R-:W4:Y:S04]  /*136f0*/  LDL.LU.64 R30, [R1+0x1f60] ;  /* 0x001f6000011e7983 */ /* 0x002f280000300a00 */
[----:B------:R-:W4:Y:S01]  /*13700*/  LDL.LU.64 R34, [R1+0x1f58] ;  /* 0x001f580001227983 */ /* 0x000f220000300a00 */
[----:B------:R-:W-:-:S04]  /*13710*/  IMAD.WIDE R46, R229, 0x4, R46 ;  /* 0x00000004e52e7825 */ /* 0x000fc800078e022e */
[C---:B------:R-:W-:Y:S01]  /*13720*/  IMAD.WIDE R126, R229.reuse, 0x4, R126 ;  /* 0x00000004e57e7825 */ /* 0x040fe200078e027e */
[----:B------:R1:W-:Y:S04]  /*13730*/  STL.64 [R1+0x1858], R46 ;  /* 0x0018582e01007387 */ /* 0x0003e80000100a00 */
[----:B------:R-:W-:Y:S04]  /*13740*/  STL.64 [R1+0x1850], R126 ;  /* 0x0018507e01007387 */ /* 0x000fe80000100a00 */
[----:B------:R-:W-:Y:S01]  /*13750*/  LDGSTS.E [R23+0x6000c], desc[UR8][R46.64], !P0 ;  /* 0x6000c0002e177fae */ /* 0x000fe2000c121848 */
[----:B------:R-:W-:Y:S01]  /*13760*/  IADD3 R2, R24, -0xe1, RZ ;  /* 0xffffff1f18027810 */ /* 0x000fe20007ffe0ff */
[----:B------:R-:W-:Y:S01]  /*13770*/  IMAD.WIDE R28, R229, 0x4, R28 ;  /* 0x00000004e51c7825 */ /* 0x000fe200078e021c */
[----:B------:R-:W4:Y:S01]  /*13780*/  LDC R24, c[0x0][0x230] ;  /* 0x00008c00ff187b82 */ /* 0x000f220000000800 */
[----:B------:R-:W-:Y:S04]  /*13790*/  LDGSTS.E [R23+0x6400c], desc[UR8][R126.64], !P0 ;  /* 0x6400c0007e177fae */ /* 0x000fe8000c121848 */
[----:B-1----:R-:W4:Y:S01]  /*137a0*/  LDL.LU.64 R46, [R1+0x1f50] ;  /* 0x001f5000012e7983 */ /* 0x002f220000300a00 */
[----:B------:R-:W-:Y:S01]  /*137b0*/  ISETP.GE.U32.AND P3, PT, R2, 0x7ffffea0, PT ;  /* 0x7ffffea00200780c */ /* 0x000fe20003f66070 */
[----:B------:R-:W-:-:S02]  /*137c0*/  VIADD R2, R26, 0xffffff1e ;  /* 0xffffff1e1a027836 */ /* 0x000fc40000000000 */
[----:B------:R-:W-:Y:S01]  /*137d0*/  STL.64 [R1+0x1848], R28 ;  /* 0x0018481c01007387 */ /* 0x000fe20000100a00 */
[----:B------:R-:W1:Y:S01]  /*137e0*/  LDC R26, c[0x0][0x230] ;  /* 0x00008c00ff1a7b82 */ /* 0x000e620000000800 */
[----:B------:R-:W-:Y:S01]  /*137f0*/  IMAD.WIDE R6, R229, 0x4, R6 ;  /* 0x00000004e5067825 */ /* 0x000fe200078e0206 */
[----:B------:R-:W-:Y:S01]  /*13800*/  ISETP.GE.U32.AND P4, PT, R2, 0x7ffffe9f, PT ;  /* 0x7ffffe9f0200780c */ /* 0x000fe20003f86070 */
[----:B------:R-:W-:Y:S04]  /*13810*/  LDGSTS.E [R23+0x6800c], desc[UR8][R28.64], !P0 ;  /* 0x6800c0001c177fae */ /* 0x000fe8000c121848 */
[----:B------:R3:W-:Y:S04]  /*13820*/  STL.64 [R1+0x1840], R6 ;  /* 0x0018400601007387 */ /* 0x0007e80000100a00 */
[----:B------:R3:W-:Y:S01]  /*13830*/  LDGSTS.E [R23+0x6c00c], desc[UR8][R6.64], !P0 ;  /* 0x6c00c00006177fae */ /* 0x0007e2000c121848 */
[----:B------:R-:W-:-:S02]  /*13840*/  IADD3 R2, R25, -0xe3, RZ ;  /* 0xffffff1d19027810 */ /* 0x000fc40007ffe0ff */
[----:B------:R-:W1:Y:S02]  /*13850*/  LDC R25, c[0x0][0x230] ;  /* 0x00008c00ff197b82 */ /* 0x000e640000000800 */
[----:B------:R-:W-:Y:S01]  /*13860*/  ISETP.GE.U32.AND P5, PT, R2, 0x7ffffe9e, PT ;  /* 0x7ffffe9e0200780c */ /* 0x000fe20003fa6070 */
[----:B---3--:R-:W-:-:S04]  /*13870*/  IMAD.WIDE R6, R229, 0x4, R32 ;  /* 0x00000004e5067825 */ /* 0x008fc800078e0220 */
[----:B--2---:R-:W-:-:S04]  /*13880*/  IMAD.WIDE R32, R229, 0x4, R54 ;  /* 0x00000004e5207825 */ /* 0x004fc800078e0236 */
[----:B----4-:R-:W-:-:S04]  /*13890*/  IMAD.WIDE R28, R229, 0x4, R30 ;  /* 0x00000004e51c7825 */ /* 0x010fc800078e021e */
[----:B------:R-:W-:-:S04]  /*138a0*/  IMAD.WIDE R34, R229, 0x4, R34 ;  /* 0x00000004e5227825 */ /* 0x000fc800078e0222 */
[----:B------:R-:W-:-:S04]  /*138b0*/  IMAD.WIDE R30, R229, 0x4, R40 ;  /* 0x00000004e51e7825 */ /* 0x000fc800078e0228 */
[----:B------:R-:W-:-:S05]  /*138c0*/  IMAD.WIDE R46, R229, 0x4, R46 ;  /* 0x00000004e52e7825 */ /* 0x000fca00078e022e */
[----:B------:R-:W-:Y:S04]  /*138d0*/  STL.64 [R1+0x1838], R46 ;  /* 0x0018382e01007387 */ /* 0x000fe80000100a00 */
[----:B------:R-:W-:Y:S04]  /*138e0*/  LDGSTS.E [R23+0x70000], desc[UR8][R46.64], !P3 ;  /* 0x700000002e177fae */ /* 0x000fe8000d921848 */
[----:B------:R-:W-:Y:S04]  /*138f0*/  STL.64 [R1+0x1830], R34 ;  /* 0x0018302201007387 */ /* 0x000fe80000100a00 */
[----:B------:R-:W-:Y:S04]  /*13900*/  LDGSTS.E [R23+0x74000], desc[UR8][R34.64], !P3 ;  /* 0x7400000022177fae */ /* 0x000fe8000d921848 */
[----:B------:R2:W-:Y:S04]  /*13910*/  STL.64 [R1+0x1828], R28 ;  /* 0x0018281c01007387 */ /* 0x0005e80000100a00 */
[----:B------:R2:W-:Y:S04]  /*13920*/  LDGSTS.E [R23+0x78000], desc[UR8][R28.64], !P3 ;  /* 0x780000001c177fae */ /* 0x0005e8000d921848 */
[----:B------:R3:W-:Y:S04]  /*13930*/  STL.64 [R1+0x1820], R6 ;  /* 0x0018200601007387 */ /* 0x0007e80000100a00 */
[----:B------:R3:W-:Y:S01]  /*13940*/  LDGSTS.E [R23+0x7c000], desc[UR8][R6.64], !P3 ;  /* 0x7c00000006177fae */ /* 0x0007e2000d921848 */
[----:B--2---:R-:W-:-:S03]  /*13950*/  IMAD.WIDE R28, R229, 0x4, R36 ;  /* 0x00000004e51c7825 */ /* 0x004fc600078e0224 */
[----:B------:R2:W-:Y:S04]  /*13960*/  STL.64 [R1+0x1818], R32 ;  /* 0x0018182001007387 */ /* 0x0005e80000100a00 */
[----:B------:R-:W-:Y:S01]  /*13970*/  STL.64 [R1+0x1810], R30 ;  /* 0x0018101e01007387 */ /* 0x000fe20000100a00 */
[----:B---3--:R-:W-:-:S03]  /*13980*/  IMAD.WIDE R6, R229, 0x4, R38 ;  /* 0x00000004e5067825 */ /* 0x008fc600078e0226 */
[----:B------:R2:W-:Y:S01]  /*13990*/  LDGSTS.E [R23+0x70004], desc[UR8][R32.64], !P4 ;  /* 0x7000400020177fae */ /* 0x0005e2000e121848 */
[----:B------:R-:W-:-:S03]  /*139a0*/  IMAD.WIDE R34, R229, 0x4, R58 ;  /* 0x00000004e5227825 */ /* 0x000fc600078e023a */
[----:B------:R3:W-:Y:S04]  /*139b0*/  STL.64 [R1+0x1808], R28 ;  /* 0x0018081c01007387 */ /* 0x0007e80000100a00 */
[----:B------:R-:W-:Y:S04]  /*139c0*/  LDGSTS.E [R23+0x74004], desc[UR8][R30.64], !P4 ;  /* 0x740040001e177fae */ /* 0x000fe8000e121848 */
[----:B------:R4:W-:Y:S01]  /*139d0*/  STL.64 [R1+0x1800], R6 ;  /* 0x0018000601007387 */ /* 0x0009e20000100a00 */
[----:B--2---:R-:W-:-:S03]  /*139e0*/  IMAD.WIDE R32, R229, 0x4, R48 ;  /* 0x00000004e5207825 */ /* 0x004fc600078e0230 */
[----:B------:R3:W-:Y:S04]  /*139f0*/  LDGSTS.E [R23+0x78004], desc[UR8][R28.64], !P4 ;  /* 0x780040001c177fae */ /* 0x0007e8000e121848 */
[----:B------:R-:W2:Y:S04]  /*13a00*/  LDL.LU.64 R46, [R1+0x5b0] ;  /* 0x0005b000012e7983 */ /* 0x000ea80000300a00 */
[----:B------:R4:W-:Y:S04]  /*13a10*/  LDGSTS.E [R23+0x7c004], desc[UR8][R6.64], !P4 ;  /* 0x7c00400006177fae */ /* 0x0009e8000e121848 */
[----:B------:R-:W2:Y:S01]  /*13a20*/  LDL.LU.64 R36, [R1+0x5a8] ;  /* 0x0005a80001247983 */ /* 0x000ea20000300a00 */
[----:B---3--:R-:W-:-:S03]  /*13a30*/  IMAD.WIDE R28, R229, 0x4, R42 ;  /* 0x00000004e51c7825 */ /* 0x008fc600078e022a */
[----:B------:R-:W3:Y:S01]  /*13a40*/  LDL.LU.64 R30, [R1+0x5a0] ;  /* 0x0005a000011e7983 */ /* 0x000ee20000300a00 */
[----:B----4-:R-:W-:-:S03]  /*13a50*/  IMAD.WIDE R6, R229, 0x4, R44 ;  /* 0x00000004e5067825 */ /* 0x010fc600078e022c */
[----:B------:R-:W4:Y:S04]  /*13a60*/  LDL.LU.64 R126, [R1+0x598] ;  /* 0x00059800017e7983 */ /* 0x000f280000300a00 */
[----:B------:R-:W-:Y:S04]  /*13a70*/  STL.64 [R1+0x17f8], R34 ;  /* 0x0017f82201007387 */ /* 0x000fe80000100a00 */
[----:B------:R-:W-:Y:S04]  /*13a80*/  STL.64 [R1+0x17f0], R32 ;  /* 0x0017f02001007387 */ /* 0x000fe80000100a00 */
[----:B------:R1:W-:Y:S04]  /*13a90*/  STL.64 [R1+0x17e8], R28 ;  /* 0x0017e81c01007387 */ /* 0x0003e80000100a00 */
[----:B------:R1:W-:Y:S04]  /*13aa0*/  STL.64 [R1+0x17e0], R6 ;  /* 0x0017e00601007387 */ /* 0x0003e80000100a00 */
[----:B------:R-:W4:Y:S04]  /*13ab0*/  LDL.LU.64 R40, [R1+0x590] ;  /* 0x0005900001287983 */ /* 0x000f280000300a00 */
[----:B------:R1:W-:Y:S04]  /*13ac0*/  LDGSTS.E [R23+0x70008], desc[UR8][R34.64], !P5 ;  /* 0x7000800022177fae */ /* 0x0003e8000e921848 */
[----:B------:R-:W4:Y:S04]  /*13ad0*/  LDL.LU.64 R54, [R1+0x588] ;  /* 0x0005880001367983 */ /* 0x000f280000300a00 */
[----:B------:R1:W-:Y:S04]  /*13ae0*/  LDGSTS.E [R23+0x74008], desc[UR8][R32.64], !P5 ;  /* 0x7400800020177fae */ /* 0x0003e8000e921848 */
[----:B------:R-:W-:Y:S04]  /*13af0*/  LDGSTS.E [R23+0x78008], desc[UR8][R28.64], !P5 ;  /* 0x780080001c177fae */ /* 0x000fe8000e921848 */
[----:B------:R-:W-:Y:S04]  /*13b00*/  LDGSTS.E [R23+0x7c008], desc[UR8][R6.64], !P5 ;  /* 0x7c00800006177fae */ /* 0x000fe8000e921848 */
[----:B-1----:R-:W4:Y:S04]  /*13b10*/  LDL.LU.64 R28, [R1+0x580] ;  /* 0x00058000011c7983 */ /* 0x002f280000300a00 */
[----:B------:R-:W4:Y:S01]  /*13b20*/  LDL.LU.64 R6, [R1+0x578] ;  /* 0x0005780001067983 */ /* 0x000f220000300a00 */
[----:B------:R-:W-:-:S02]  /*13b30*/  VIADD R2, R24, 0xffffff1c ;  /* 0xffffff1c18027836 */ /* 0x000fc40000000000 */
[C---:B------:R-:W-:Y:S01]  /*13b40*/  IMAD.WIDE R42, R229.reuse, 0x4, R60 ;  /* 0x00000004e52a7825 */ /* 0x040fe200078e023c */
[----:B------:R-:W1:Y:S02]  /*13b50*/  LDC R24, c[0x0][0x230] ;  /* 0x00008c00ff187b82 */ /* 0x000e640000000800 */
[----:B------:R-:W-:Y:S02]  /*13b60*/  ISETP.GE.U32.AND P6, PT, R2, 0x7ffffe9d, PT ;  /* 0x7ffffe9d0200780c */ /* 0x000fe40003fc6070 */
[----:B------:R-:W-:Y:S01]  /*13b70*/  IADD3 R2, R26, -0x85, RZ ;  /* 0xffffff7b1a027810 */ /* 0x000fe20007ffe0ff */
[C---:B------:R-:W-:Y:S01]  /*13b80*/  IMAD.WIDE R38, R229.reuse, 0x4, R56 ;  /* 0x00000004e5267825 */ /* 0x040fe200078e0238 */
[----:B------:R-:W-:Y:S02]  /*13b90*/  STL.64 [R1+0x17d8], R42 ;  /* 0x0017d82a01007387 */ /* 0x000fe40000100a00 */
[----:B------:R-:W-:Y:S01]  /*13ba0*/  ISETP.GE.U32.AND P1, PT, R2, 0x7ffffefc, PT ;  /* 0x7ffffefc0200780c */ /* 0x000fe20003f26070 */
[C---:B------:R-:W-:Y:S01]  /*13bb0*/  IMAD.WIDE R34, R229.reuse, 0x4, R50 ;  /* 0x00000004e5227825 */ /* 0x040fe200078e0232 */
[----:B------:R-:W-:Y:S01]  /*13bc0*/  STL.64 [R1+0x17d0], R38 ;  /* 0x0017d02601007387 */ /* 0x000fe20000100a00 */
[----:B------:R-:W1:Y:S02]  /*13bd0*/  LDC R26, c[0x0][0x230] ;  /* 0x00008c00ff1a7b82 */ /* 0x000e640000000800 */
[----:B------:R-:W-:-:S02]  /*13be0*/  IMAD.WIDE R32, R229, 0x4, R52 ;  /* 0x00000004e5207825 */ /* 0x000fc400078e0234 */
[----:B------:R3:W-:Y:S04]  /*13bf0*/  LDGSTS.E [R23+0x7000c], desc[UR8][R42.64], !P6 ;  /* 0x7000c0002a177fae */ /* 0x0007e8000f121848 */
[----:B------:R-:W-:Y:S04]  /*13c00*/  LDGSTS.E [R23+0x7400c], desc[UR8][R38.64], !P6 ;  /* 0x7400c00026177fae */ /* 0x000fe8000f121848 */
[----:B------:R-:W-:Y:S04]  /*13c10*/  STL.64 [R1+0x17c8], R34 ;  /* 0x0017c82201007387 */ /* 0x000fe80000100a00 */
[----:B------:R-:W-:Y:S04]  /*13c20*/  LDGSTS.E [R23+0x7800c], desc[UR8][R34.64], !P6 ;  /* 0x7800c00022177fae */ /* 0x000fe8000f121848 */
[----:B------:R1:W-:Y:S04]  /*13c30*/  STL.64 [R1+0x17c0], R32 ;  /* 0x0017c02001007387 */ /* 0x0003e80000100a00 */
[----:B------:R-:W-:Y:S04]  /*13c40*/  LDGSTS.E [R23+0x7c00c], desc[UR8][R32.64], !P6 ;  /* 0x7c00c00020177fae */ /* 0x000fe8000f121848 */
[----:B-1----:R-:W4:Y:S04]  /*13c50*/  LDL.LU.64 R32, [R1+0x570] ;  /* 0x0005700001207983 */ /* 0x002f280000300a00 */
[----:B------:R-:W4:Y:S01]  /*13c60*/  LDL.LU.64 R34, [R1+0x568] ;  /* 0x0005680001227983 */ /* 0x000f220000300a00 */
[----:B--2---:R-:W-:-:S05]  /*13c70*/  IMAD.WIDE R46, R229, 0x4, R46 ;  /* 0x00000004e52e7825 */ /* 0x004fca00078e022e */
[----:B------:R-:W-:Y:S01]  /*13c80*/  STL.64 [R1+0x1948], R46 ;  /* 0x0019482e01007387 */ /* 0x000fe20000100a00 */
[----:B------:R-:W-:-:S03]  /*13c90*/  IMAD.WIDE R44, R229, 0x4, R36 ;  /* 0x00000004e52c7825 */ /* 0x000fc600078e0224 */
[----:B------:R-:W2:Y:S01]  /*13ca0*/  LDL.LU.64 R38, [R1+0x560] ;  /* 0x0005600001267983 */ /* 0x000ea20000300a00 */
[----:B---3--:R-:W-:-:S03]  /*13cb0*/  IMAD.WIDE R42, R229, 0x4, R30 ;  /* 0x00000004e52a7825 */ /* 0x008fc600078e021e */
[----:B------:R-:W-:Y:S01]  /*13cc0*/  LDGSTS.E [R22+0x40000], desc[UR8][R46.64], !P1 ;  /* 0x400000002e167fae */ /* 0x000fe2000c921848 */
[----:B----4-:R-:W-:-:S03]  /*13cd0*/  IMAD.WIDE R36, R229, 0x4, R126 ;  /* 0x00000004e5247825 */ /* 0x010fc600078e027e */
[----:B------:R1:W-:Y:S04]  /*13ce0*/  STL.64 [R1+0x17b8], R44 ;  /* 0x0017b82c01007387 */ /* 0x0003e80000100a00 */
[----:B------:R1:W-:Y:S04]  /*13cf0*/  LDGSTS.E [R22+0x44000], desc[UR8][R44.64], !P1 ;  /* 0x440000002c167fae */ /* 0x0003e8000c921848 */
[----:B------:R-:W3:Y:S04]  /*13d00*/  LDL.LU.64 R30, [R1+0x558] ;  /* 0x00055800011e7983 */ /* 0x000ee80000300a00 */
[----:B------:R4:W-:Y:S04]  /*13d10*/  STL.64 [R1+0x17b0], R42 ;  /* 0x0017b02a01007387 */ /* 0x0009e80000100a00 */
[----:B------:R4:W-:Y:S01]  /*13d20*/  LDGSTS.E [R22+0x48000], desc[UR8][R42.64], !P1 ;  /* 0x480000002a167fae */ /* 0x0009e2000c921848 */
[----:B-1----:R-:W-:-:S03]  /*13d30*/  IMAD.WIDE R44, R229, 0x4, R40 ;  /* 0x00000004e52c7825 */ /* 0x002fc600078e0228 */
[----:B------:R1:W-:Y:S04]  /*13d40*/  STL.64 [R1+0x17a8], R36 ;  /* 0x0017a82401007387 */ /* 0x0003e80000100a00 */
[----:B------:R-:W3:Y:S01]  /*13d50*/  LDL.LU.64 R46, [R1+0x550] ;  /* 0x00055000012e7983 */ /* 0x000ee20000300a00 */
[----:B----4-:R-:W-:-:S03]  /*13d60*/  IMAD.WIDE R42, R229, 0x4, R54 ;  /* 0x00000004e52a7825 */ /* 0x010fc600078e0236 */
[----:B------:R-:W4:Y:S04]  /*13d70*/  LDL.LU.64 R126, [R1+0x548] ;  /* 0x00054800017e7983 */ /* 0x000f280000300a00 */
[----:B------:R-:W-:Y:S04]  /*13d80*/  STL.64 [R1+0x17a0], R44 ;  /* 0x0017a02c01007387 */ /* 0x000fe80000100a00 */
[----:B------:R1:W-:Y:S01]  /*13d90*/  LDGSTS.E [R22+0x4c000], desc[UR8][R36.64], !P1 ;  /* 0x4c00000024167fae */ /* 0x0003e2000c921848 */
[----:B------:R-:W-:-:S03]  /*13da0*/  IMAD.WIDE R40, R229, 0x4, R28 ;  /* 0x00000004e5287825 */ /* 0x000fc600078e021c */
[----:B------:R-:W4:Y:S01]  /*13db0*/  LDL.LU.64 R28, [R1+0x540] ;  /* 0x00054000011c7983 */ /* 0x000f220000300a00 */
[----:B-1----:R-:W-:-:S03]  /*13dc0*/  IMAD.WIDE R36, R229, 0x4, R6 ;  /* 0x00000004e5247825 */ /* 0x002fc600078e0206 */
[----:B------:R-:W-:Y:S04]  /*13dd0*/  STL.64 [R1+0x1798], R42 ;  /* 0x0017982a01007387 */ /* 0x000fe80000100a00 */
[----:B------:R-:W4:Y:S01]  /*13de0*/  LDL.LU.64 R6, [R1+0x538] ;  /* 0x0005380001067983 */ /* 0x000f220000300a00 */
[----:B------:R-:W-:Y:S02]  /*13df0*/  VIADD R2, R25, 0xffffff7a ;  /* 0xffffff7a19027836 */ /* 0x000fe40000000000 */
[----:B------:R-:W1:Y:S03]  /*13e00*/  LDC R25, c[0x0][0x230] ;  /* 0x00008c00ff197b82 */ /* 0x000e660000000800 */
[----:B------:R-:W-:-:S02]  /*13e10*/  ISETP.GE.U32.AND P0, PT, R2, 0x7ffffefb, PT ;  /* 0x7ffffefb0200780c */ /* 0x000fc40003f06070 */
[----:B------:R-:W-:Y:S01]  /*13e20*/  IADD3 R2, R24, -0x87, RZ ;  /* 0xffffff7918027810 */ /* 0x000fe20007ffe0ff */
[----:B------:R-:W-:Y:S02]  /*13e30*/  STL.64 [R1+0x1790], R40 ;  /* 0x0017902801007387 */ /* 0x000fe40000100a00 */
[----:B------:R-:W1:Y:S01]  /*13e40*/  LDC R24, c[0x0][0x230] ;  /* 0x00008c00ff187b82 */ /* 0x000e620000000800 */
[----:B------:R-:W-:Y:S01]  /*13e50*/  ISETP.GE.U32.AND P3, PT, R2, 0x7ffffefa, PT ;  /* 0x7ffffefa0200780c */ /* 0x000fe20003f66070 */
[----:B------:R1:W-:Y:S06]  /*13e60*/  STL.64 [R1+0x1788], R36 ;  /* 0x0017882401007387 */ /* 0x0003ec0000100a00 */
[----:B------:R-:W-:Y:S04]  /*13e70*/  LDGSTS.E [R22+0x40004], desc[UR8][R44.64], !P0 ;  /* 0x400040002c167fae */ /* 0x000fe8000c121848 */
[----:B------:R1:W-:Y:S01]  /*13e80*/  LDGSTS.E [R22+0x44004], desc[UR8][R42.64], !P0 ;  /* 0x440040002a167fae */ /* 0x0003e2000c121848 */
[----:B------:R-:W-:-:S02]  /*13e90*/  VIADD R2, R26, 0xffffff78 ;  /* 0xffffff781a027836 */ /* 0x000fc40000000000 */
[----:B------:R-:W4:Y:S01]  /*13ea0*/  LDC R26, c[0x0][0x230] ;  /* 0x00008c00ff1a7b82 */ /* 0x000f220000000800 */
[----:B------:R1:W-:Y:S04]  /*13eb0*/  LDGSTS.E [R22+0x48004], desc[UR8][R40.64], !P0 ;  /* 0x4800400028167fae */ /* 0x0003e8000c121848 */
[----:B------:R-:W-:Y:S01]  /*13ec0*/  LDGSTS.E [R22+0x4c004], desc[UR8][R36.64], !P0 ;  /* 0x4c00400024167fae */ /* 0x000fe2000c121848 */
[----:B------:R-:W-:-:S03]  /*13ed0*/  ISETP.GE.U32.AND P4, PT, R2, 0x7ffffef9, PT ;  /* 0x7ffffef90200780c */ /* 0x000fc60003f86070 */
[----:B-1----:R-:W4:Y:S01]  /*13ee0*/  LDL.LU.64 R36, [R1+0x330] ;  /* 0x0003300001247983 */ /* 0x002f220000300a00 */
[----:B------:R-:W-:-:S03]  /*13ef0*/  IMAD.WIDE R42, R229, 0x4, R32 ;  /* 0x00000004e52a7825 */ /* 0x000fc600078e0220 */
[----:B------:R-:W4:Y:S01]  /*13f00*/  LDL.LU.64 R54, [R1+0x328] ;  /* 0x0003280001367983 */ /* 0x000f220000300a00 */
[----:B------:R-:W-:-:S03]  /*13f10*/  IMAD.WIDE R40, R229, 0x4, R34 ;  /* 0x00000004e5287825 */ /* 0x000fc600078e0222 */
[----:B------:R4:W-:Y:S04]  /*13f20*/  STL.64 [R1+0x1780], R42 ;  /* 0x0017802a01007387 */ /* 0x0009e80000100a00 */
[----:B------:R-:W4:Y:S04]  /*13f30*/  LDL.LU.64 R34, [R1+0x320] ;  /* 0x0003200001227983 */ /* 0x000f280000300a00 */
[----:B------:R-:W-:Y:S04]  /*13f40*/  STL.64 [R1+0x1778], R40 ;  /* 0x0017782801007387 */ /* 0x000fe80000100a00 */
[----:B------:R-:W4:Y:S04]  /*13f50*/  LDL.LU.64 R32, [R1+0x318] ;  /* 0x0003180001207983 */ /* 0x000f280000300a00 */
[----:B------:R4:W-:Y:S04]  /*13f60*/  LDGSTS.E [R22+0x40008], desc[UR8][R42.64], !P3 ;  /* 0x400080002a167fae */ /* 0x0009e8000d921848 */
[----:B------:R-:W-:Y:S01]  /*13f70*/  LDGSTS.E [R22+0x44008], desc[UR8][R40.64], !P3 ;  /* 0x4400800028167fae */ /* 0x000fe2000d921848 */
[----:B--2---:R-:W-:-:S05]  /*13f80*/  IMAD.WIDE R38, R229, 0x4, R38 ;  /* 0x00000004e5267825 */ /* 0x004fca00078e0226 */
[----:B------:R-:W-:Y:S04]  /*13f90*/  STL.64 [R1+0x1770], R38 ;  /* 0x0017702601007387 */ /* 0x000fe80000100a00 */
[----:B------:R-:W-:Y:S01]  /*13fa0*/  LDGSTS.E [R22+0x48008], desc[UR8][R38.64], !P3 ;  /* 0x4800800026167fae */ /* 0x000fe2000d921848 */
[----:B---3--:R-:W-:-:S05]  /*13fb0*/  IMAD.WIDE R30, R229, 0x4, R30 ;  /* 0x00000004e51e7825 */ /* 0x008fca00078e021e */
[----:B------:R1:W-:Y:S04]  /*13fc0*/  STL.64 [R1+0x1768], R30 ;  /* 0x0017681e01007387 */ /* 0x0003e80000100a00 */
[----:B------:R-:W-:Y:S01]  /*13fd0*/  LDGSTS.E [R22+0x4c008], desc[UR8][R30.64], !P3 ;  /* 0x4c0080001e167fae */ /* 0x000fe2000d921848 */
[----:B------:R-:W-:-:S04]  /*13fe0*/  IMAD.WIDE R44, R229, 0x4, R46 ;  /* 0x00000004e52c7825 */ /* 0x000fc800078e022e */
[C---:B----4-:R-:W-:Y:S01]  /*13ff0*/  IMAD.WIDE R42, R229.reuse, 0x4, R126 ;  /* 0x00000004e52a7825 */ /* 0x050fe200078e027e */
[----:B-1----:R-:W2:Y:S04]  /*14000*/  LDL.LU.64 R30, [R1+0x310] ;  /* 0x00031000011e7983 */ /* 0x002ea80000300a00 */
[----:B------:R-:W3:Y:S04]  /*14010*/  LDL.LU.64 R38, [R1+0x308] ;  /* 0x0003080001267983 */ /* 0x000ee80000300a00 */
[----:B------:R-:W-:Y:S04]  /*14020*/  STL.64 [R1+0x1760], R44 ;  /* 0x0017602c01007387 */ /* 0x000fe80000100a00 */
[----:B------:R-:W4:Y:S04]  /*14030*/  LDL.LU.64 R40, [R1+0x300] ;  /* 0x0003000001287983 */ /* 0x000f280000300a00 */
[----:B------:R-:W-:Y:S01]  /*14040*/  STL.64 [R1+0x1758], R42 ;  /* 0x0017582a01007387 */ /* 0x000fe20000100a00 */
[----:B------:R-:W-:-:S03]  /*14050*/  IMAD.WIDE R28, R229, 0x4, R28 ;  /* 0x00000004e51c7825 */ /* 0x000fc600078e021c */
[----:B------:R-:W4:Y:S01]  /*14060*/  LDL.LU.64 R46, [R1+0x2f8] ;  /* 0x0002f800012e7983 */ /* 0x000f220000300a00 */
[----:B------:R-:W-:-:S03]  /*14070*/  IMAD.WIDE R6, R229, 0x4, R6 ;  /* 0x00000004e5067825 */ /* 0x000fc600078e0206 */
[----:B------:R1:W-:Y:S04]  /*14080*/  STL.64 [R1+0x1750], R28 ;  /* 0x0017501c01007387 */ /* 0x0003e80000100a00 */
[----:B------:R-:W-:Y:S04]  /*14090*/  LDGSTS.E [R22+0x4000c], desc[UR8][R44.64], !P4 ;  /* 0x4000c0002c167fae */ /* 0x000fe8000e121848 */
[----:B------:R1:W-:Y:S04]  /*140a0*/  STL.64 [R1+0x1748], R6 ;  /* 0x0017480601007387 */ /* 0x0003e80000100a00 */
[----:B------:R1:W-:Y:S04]  /*140b0*/  LDGSTS.E [R22+0x4400c], desc[UR8][R42.64], !P4 ;  /* 0x4400c0002a167fae */ /* 0x0003e8000e121848 */
[----:B------:R-:W4:Y:S04]  /*140c0*/  LDL.LU.64 R126, [R1+0x2f0] ;  /* 0x0002f000017e7983 */ /* 0x000f280000300a00 */
[----:B------:R-:W-:Y:S04]  /*140d0*/  LDGSTS.E [R22+0x4800c], desc[UR8][R28.64], !P4 ;  /* 0x4800c0001c167fae */ /* 0x000fe8000e121848 */
[----:B------:R-:W-:Y:S04]  /*140e0*/  LDGSTS.E [R22+0x4c00c], desc[UR8][R6.64], !P4 ;  /* 0x4c00c00006167fae */ /* 0x000fe8000e121848 */
[----:B-1----:R-:W4:Y:S04]  /*140f0*/  LDL.LU.64 R28, [R1+0x2e8] ;  /* 0x0002e800011c7983 */ /* 0x002f280000300a00 */
[----:B------:R-:W4:Y:S01]  /*14100*/  LDL.LU.64 R6, [R1+0x2e0] ;  /* 0x0002e00001067983 */ /* 0x000f220000300a00 */
[----:B------:R-:W-:-:S02]  /*14110*/  IADD3 R2, R25, -0xa5, RZ ;  /* 0xffffff5b19027810 */ /* 0x000fc40007ffe0ff */
[----:B------:R-:W1:Y:S02]  /*14120*/  LDC R25, c[0x0][0x230] ;  /* 0x00008c00ff197b82 */ /* 0x000e640000000800 */
[----:B------:R-:W-:Y:S01]  /*14130*/  ISETP.GE.U32.AND P5, PT, R2, 0x7ffffedc, PT ;  /* 0x7ffffedc0200780c */ /* 0x000fe20003fa6070 */
[----:B------:R-:W-:Y:S02]  /*14140*/  VIADD R2, R24, 0xffffff5a ;  /* 0xffffff5a18027836 */ /* 0x000fe40000000000 */
[----:B------:R-:W-:-:S04]  /*14150*/  IMAD.WIDE R36, R229, 0x4, R36 ;  /* 0x00000004e5247825 */ /* 0x000fc800078e0224 */
[C---:B------:R-:W-:Y:S01]  /*14160*/  IMAD.WIDE R42, R229.reuse, 0x4, R54 ;  /* 0x00000004e52a7825 */ /* 0x040fe200078e0236 */
[----:B------:R-:W-:Y:S01]  /*14170*/  ISETP.GE.U32.AND P6, PT, R2, 0x7ffffedb, PT ;  /* 0x7ffffedb0200780c */ /* 0x000fe20003fc6070 */
[----:B------:R1:W-:Y:S01]  /*14180*/  STL.64 [R1+0x1738], R36 ;  /* 0x0017382401007387 */ /* 0x0003e20000100a00 */
[----:B------:R-:W4:Y:S01]  /*14190*/  LDC R24, c[0x0][0x230] ;  /* 0x00008c00ff187b82 */ /* 0x000f220000000800 */
[C---:B------:R-:W-:Y:S02]  /*141a0*/  IMAD.WIDE R34, R229.reuse, 0x4, R34 ;  /* 0x00000004e5227825 */ /* 0x040fe400078e0222 */
[----:B------:R-:W-:Y:S04]  /*141b0*/  STL.64 [R1+0x1730], R42 ;  /* 0x0017302a01007387 */ /* 0x000fe80000100a00 */
[----:B------:R-:W-:Y:S01]  /*141c0*/  LDGSTS.E [R22+0x50000], desc[UR8][R36.64], !P5 ;  /* 0x5000000024167fae */ /* 0x000fe2000e921848 */
[----:B------:R-:W-:-:S03]  /*141d0*/  IMAD.WIDE R32, R229, 0x4, R32 ;  /* 0x00000004e5207825 */ /* 0x000fc600078e0220 */
[----:B------:R1:W-:Y:S04]  /*141e0*/  STL.64 [R1+0x1728], R34 ;  /* 0x0017282201007387 */ /* 0x0003e80000100a00 */
[----:B------:R3:W-:Y:S04]  /*141f0*/  LDGSTS.E [R22+0x54000], desc[UR8][R42.64], !P5 ;  /* 0x540000002a167fae */ /* 0x0007e8000e921848 */
[----:B-1----:R-:W4:Y:S04]  /*14200*/  LDL.LU.64 R36, [R1+0x2d8] ;  /* 0x0002d80001247983 */ /* 0x002f280000300a00 */
[----:B------:R1:W-:Y:S04]  /*14210*/  STL.64 [R1+0x1720], R32 ;  /* 0x0017202001007387 */ /* 0x0003e80000100a00 */
[----:B------:R-:W4:Y:S04]  /*14220*/  LDL.LU.64 R54, [R1+0x2d0] ;  /* 0x0002d00001367983 */ /* 0x000f280000300a00 */
[----:B------:R-:W-:Y:S04]  /*14230*/  LDGSTS.E [R22+0x58000], desc[UR8][R34.64], !P5 ;  /* 0x5800000022167fae */ /* 0x000fe8000e921848 */
[----:B------:R-:W-:Y:S04]  /*14240*/  LDGSTS.E [R22+0x5c000], desc[UR8][R32.64], !P5 ;  /* 0x5c00000020167fae */ /* 0x000fe8000e921848 */
[----:B------:R-:W4:Y:S04]  /*14250*/  LDL.LU.64 R34, [R1+0x2c8] ;  /* 0x0002c80001227983 */ /* 0x000f280000300a00 */
[----:B-1----:R-:W4:Y:S01]  /*14260*/  LDL.LU.64 R32, [R1+0x2c0] ;  /* 0x0002c00001207983 */ /* 0x002f220000300a00 */
[----:B--2---:R-:W-:-:S04]  /*14270*/  IMAD.WIDE R30, R229, 0x4, R30 ;  /* 0x00000004e51e7825 */ /* 0x004fc800078e021e */
[C---:B---3--:R-:W-:Y:S01]  /*14280*/  IMAD.WIDE R42, R229.reuse, 0x4, R38 ;  /* 0x00000004e52a7825 */ /* 0x048fe200078e0226 */
[----:B------:R1:W-:Y:S04]  /*14290*/  STL.64 [R1+0x1718], R30 ;  /* 0x0017181e01007387 */ /* 0x0003e80000100a00 */
[----:B------:R-:W-:Y:S01]  /*142a0*/  LDGSTS.E [R22+0x50004], desc[UR8][R30.64], !P6 ;  /* 0x500040001e167fae */ /* 0x000fe2000f121848 */
[----:B----4-:R-:W-:-:S03]  /*142b0*/  IMAD.WIDE R40, R229, 0x4, R40 ;  /* 0x00000004e5287825 */ /* 0x010fc600078e0228 */
[----:B------:R2:W-:Y:S04]  /*142c0*/  STL.64 [R1+0x1710], R42 ;  /* 0x0017102a01007387 */ /* 0x0005e80000100a00 */
[----:B------:R2:W-:Y:S01]  /*142d0*/  LDGSTS.E [R22+0x54004], desc[UR8][R42.64], !P6 ;  /* 0x540040002a167fae */ /* 0x0005e2000f121848 */
[----:B------:R-:W-:-:S03]  /*142e0*/  IMAD.WIDE R38, R229, 0x4, R46 ;  /* 0x00000004e5267825 */ /* 0x000fc600078e022e */
[----:B------:R3:W-:Y:S04]  /*142f0*/  STL.64 [R1+0x1708], R40 ;  /* 0x0017082801007387 */ /* 0x0007e80000100a00 */
[----:B-1----:R-:W4:Y:S04]  /*14300*/  LDL.LU.64 R30, [R1+0x2b8] ;  /* 0x0002b800011e7983 */ /* 0x002f280000300a00 */
[----:B------:R3:W-:Y:S04]  /*14310*/  LDGSTS.E [R22+0x58004], desc[UR8][R40.64], !P6 ;  /* 0x5800400028167fae */ /* 0x0007e8000f121848 */
[----:B------:R1:W-:Y:S04]  /*14320*/  STL.64 [R1+0x1700], R38 ;  /* 0x0017002601007387 */ /* 0x0003e80000100a00 */
[----:B------:R1:W-:Y:S01]  /*14330*/  LDGSTS.E [R22+0x5c004], desc[UR8][R38.64], !P6 ;  /* 0x5c00400026167fae */ /* 0x0003e2000f121848 */
[----:B--2---:R-:W-:-:S04]  /*14340*/  IMAD.WIDE R42, R229, 0x4, R126 ;  /* 0x00000004e52a7825 */ /* 0x004fc800078e027e */
[----:B---3--:R-:W-:-:S04]  /*14350*/  IMAD.WIDE R40, R229, 0x4, R28 ;  /* 0x00000004e5287825 */ /* 0x008fc800078e021c */
[----:B-1----:R-:W-:Y:S02]  /*14360*/  IMAD.WIDE R38, R229, 0x4, R6 ;  /* 0x00000004e5267825 */ /* 0x002fe400078e0206 */
[----:B------:R-:W2:Y:S04]  /*14370*/  LDL.LU.64 R6, [R1+0xb0] ;  /* 0x0000b00001067983 */ /* 0x000ea80000300a00 */
[----:B------:R1:W-:Y:S04]  /*14380*/  STL.64 [R1+0x16f8], R42 ;  /* 0x0016f82a01007387 */ /* 0x0003e80000100a00 */
[----:B------:R-:W3:Y:S04]  /*14390*/  LDL.LU.64 R46, [R1+0xa8] ;  /* 0x0000a800012e7983 */ /* 0x000ee80000300a00 */
[----:B------:R1:W-:Y:S04]  /*143a0*/  STL.64 [R1+0x16f0], R40 ;  /* 0x0016f02801007387 */ /* 0x0003e80000100a00 */
[----:B------:R-:W3:Y:S04]  /*143b0*/  LDL.LU.64 R126, [R1+0xa0] ;  /* 0x0000a000017e7983 */ /* 0x000ee80000300a00 */
[----:B------:R1:W-:Y:S04]  /*143c0*/  STL.64 [R1+0x16e8], R38 ;  /* 0x0016e82601007387 */ /* 0x0003e80000100a00 */
[----:B------:R-:W3:Y:S01]  /*143d0*/  LDL.LU.64 R28, [R1+0x98] ;  /* 0x00009800011c7983 */ /* 0x000ee20000300a00 */
[----:B------:R-:W-:-:S02]  /*143e0*/  IADD3 R2, R26, -0xa7, RZ ;  /* 0xffffff591a027810 */ /* 0x000fc40007ffe0ff */
[----:B------:R-:W3:Y:S02]  /*143f0*/  LDC R26, c[0x0][0x230] ;  /* 0x00008c00ff1a7b82 */ /* 0x000ee40000000800 */
[----:B------:R-:W-:Y:S01]  /*14400*/  ISETP.GE.U32.AND P1, PT, R2, 0x7ffffeda, PT ;  /* 0x7ffffeda0200780c */ /* 0x000fe20003f26070 */
[----:B------:R-:W-:Y:S02]  /*14410*/  VIADD R2, R25, 0xffffff58 ;  /* 0xffffff5819027836 */ /* 0x000fe40000000000 */
[----:B------:R-:W-:-:S03]  /*14420*/  IMAD.WIDE R36, R229, 0x4, R36 ;  /* 0x00000004e5247825 */ /* 0x000fc600078e0224 */
[----:B------:R-:W-:Y:S01]  /*14430*/  ISETP.GE.U32.AND P0, PT, R2, 0x7ffffed9, PT ;  /* 0x7ffffed90200780c */ /* 0x000fe20003f06070 */
[----:B------:R-:W3:Y:S01]  /*14440*/  LDC R25, c[0x0][0x230] ;  /* 0x00008c00ff197b82 */ /* 0x000ee20000000800 */
[----:B------:R1:W-:Y:S05]  /*14450*/  STL.64 [R1+0x16e0], R36 ;  /* 0x0016e02401007387 */ /* 0x0003ea0000100a00 */
[----:B------:R1:W-:Y:S04]  /*14460*/  LDGSTS.E [R22+0x50008], desc[UR8][R42.64], !P1 ;  /* 0x500080002a167fae */ /* 0x0003e8000c921848 */
[----:B------:R-:W3:Y:S04]  /*14470*/  LDL.LU.64 R58, [R1+0x90] ;  /* 0x00009000013a7983 */ /* 0x000ee80000300a00 */
[----:B------:R-:W-:Y:S01]  /*14480*/  LDGSTS.E [R22+0x54008], desc[UR8][R40.64], !P1 ;  /* 0x5400800028167fae */ /* 0x000fe2000c921848 */
[----:B-1----:R-:W-:-:S03]  /*14490*/  IMAD.WIDE R42, R229, 0x4, R54 ;  /* 0x00000004e52a7825 */ /* 0x002fc600078e0236 */
[----:B------:R-:W-:Y:S01]  /*144a0*/  LDGSTS.E [R22+0x58008], desc[UR8][R38.64], !P1 ;  /* 0x5800800026167fae */ /* 0x000fe2000c921848 */
[----:B------:R-:W-:-:S03]  /*144b0*/  IMAD.WIDE R34, R229, 0x4, R34 ;  /* 0x00000004e5227825 */ /* 0x000fc600078e0222 */
[----:B------:R-:W-:Y:S01]  /*144c0*/  STL.64 [R1+0x16d8], R42 ;  /* 0x0016d82a01007387 */ /* 0x000fe20000100a00 */
[----:B------:R-:W-:-:S03]  /*144d0*/  IMAD.WIDE R32, R229, 0x4, R32 ;  /* 0x00000004e5207825 */ /* 0x000fc600078e0220 */
[----:B------:R-:W3:Y:S01]  /*144e0*/  LDL.LU.64 R40, [R1+0x88] ;  /* 0x0000880001287983 */ /* 0x000ee20000300a00 */
[----:B------:R-:W-:Y:S02]  /*144f0*/  IADD3 R2, R24, -0xc5, RZ ;  /* 0xffffff3b18027810 */ /* 0x000fe40007ffe0ff */
[----:B------:R-:W1:Y:S01]  /*14500*/  LDC R24, c[0x0][0x230] ;  /* 0x00008c00ff187b82 */ /* 0x000e620000000800 */
[----:B------:R4:W-:Y:S04]  /*14510*/  STL.64 [R1+0x16d0], R34 ;  /* 0x0016d02201007387 */ /* 0x0009e80000100a00 */
[----:B------:R-:W3:Y:S04]  /*14520*/  LDL.LU.64 R38, [R1+0x80] ;  /* 0x0000800001267983 */ /* 0x000ee80000300a00 */
[----:B------:R-:W-:Y:S04]  /*14530*/  LDGSTS.E [R22+0x5c008], desc[UR8][R36.64], !P1 ;  /* 0x5c00800024167fae */ /* 0x000fe8000c921848 */
[----:B------:R4:W-:Y:S01]  /*14540*/  STL.64 [R1+0x16c8], R32 ;  /* 0x0016c82001007387 */ /* 0x0009e20000100a00 */
[----:B------:R-:W-:-:S03]  /*14550*/  ISETP.GE.U32.AND P3, PT, R2, 0x7ffffebc, PT ;  /* 0x7ffffebc0200780c */ /* 0x000fc60003f66070 */
[----:B------:R3:W-:Y:S04]  /*14560*/  LDGSTS.E [R22+0x5000c], desc[UR8][R42.64], !P0 ;  /* 0x5000c0002a167fae */ /* 0x0007e8000c121848 */
[----:B------:R-:W3:Y:S04]  /*14570*/  LDL.LU.64 R36, [R1+0x78] ;  /* 0x0000780001247983 */ /* 0x000ee80000300a00 */
[----:B------:R-:W-:Y:S04]  /*14580*/  LDGSTS.E [R22+0x5400c], desc[UR8][R34.64], !P0 ;  /* 0x5400c00022167fae */ /* 0x000fe8000c121848 */
[----:B------:R-:W-:Y:S01]  /*14590*/  LDGSTS.E [R22+0x5800c], desc[UR8][R32.64], !P0 ;  /* 0x5800c00020167fae */ /* 0x000fe2000c121848 */
[----:B----4-:R-:W-:-:S05]  /*145a0*/  IMAD.WIDE R30, R229, 0x4, R30 ;  /* 0x00000004e51e7825 */ /* 0x010fca00078e021e */
[----:B------:R4:W-:Y:S04]  /*145b0*/  STL.64 [R1+0x16c0], R30 ;  /* 0x0016c01e01007387 */ /* 0x0009e80000100a00 */
[----:B------:R-:W3:Y:S04]  /*145c0*/  LDL.LU.64 R54, [R1+0x70] ;  /* 0x0000700001367983 */ /* 0x000ee80000300a00 */
[----:B------:R-:W3:Y:S04]  /*145d0*/  LDL.LU.64 R34, [R1+0x68] ;  /* 0x0000680001227983 */ /* 0x000ee80000300a00 */
[----:B------:R-:W-:Y:S04]  /*145e0*/  LDGSTS.E [R22+0x5c00c], desc[UR8][R30.64], !P0 ;  /* 0x5c00c0001e167fae */ /* 0x000fe8000c121848 */
[----:B------:R-:W3:Y:S04]  /*145f0*/  LDL.LU.64 R32, [R1+0x60] ;  /* 0x0000600001207983 */ /* 0x000ee80000300a00 */
[----:B----4-:R-:W4:Y:S01]  /*14600*/  LDL.LU.64 R30, [R1+0x58] ;  /* 0x00005800011e7983 */ /* 0x010f220000300a00 */
[----:B--2---:R-:W-:-:S04]  /*14610*/  IMAD.WIDE R6, R229, 0x4, R6 ;  /* 0x00000004e5067825 */ /* 0x004fc800078e0206 */
[C---:B---3--:R-:W-:Y:S01]  /*14620*/  IMAD.WIDE R48, R229.reuse, 0x4, R46 ;  /* 0x00000004e5307825 */ /* 0x048fe200078e022e */
[----:B------:R2:W-:Y:S03]  /*14630*/  STL.64 [R1+0x16b8], R6 ;  /* 0x0016b80601007387 */ /* 0x0005e60000100a00 */
[C---:B------:R-:W-:Y:S01]  /*14640*/  IMAD.WIDE R44, R229.reuse, 0x4, R126 ;  /* 0x00000004e52c7825 */ /* 0x040fe200078e027e */
[----:B------:R-:W-:Y:S04]  /*14650*/  STL.64 [R1+0x16b0], R48 ;  /* 0x0016b03001007387 */ /* 0x000fe80000100a00 */
[----:B------:R-:W-:Y:S01]  /*14660*/  STL.64 [R1+0x16a8], R44 ;  /* 0x0016a82c01007387 */ /* 0x000fe20000100a00 */
[----:B------:R-:W-:-:S03]  /*14670*/  IMAD.WIDE R42, R229, 0x4, R28 ;  /* 0x00000004e52a7825 */ /* 0x000fc600078e021c */
[----:B------:R-:W3:Y:S04]  /*14680*/  LDL.LU.64 R46, [R1+0x50] ;  /* 0x00005000012e7983 */ /* 0x000ee80000300a00 */
[----:B------:R1:W-:Y:S04]  /*14690*/  STL.64 [R1+0x16a0], R42 ;  /* 0x0016a02a01007387 */ /* 0x0003e80000100a00 */
[----:B------:R-:W3:Y:S04]  /*146a0*/  LDL.LU.64 R126, [R1+0x48] ;  /* 0x00004800017e7983 */ /* 0x000ee80000300a00 */
[----:B------:R-:W-:Y:S04]  /*146b0*/  LDGSTS.E [R22+0x60000], desc[UR8][R6.64], !P3 ;  /* 0x6000000006167fae */ /* 0x000fe8000d921848 */
[----:B------:R-:W3:Y:S01]  /*146c0*/  LDL.LU.64 R28, [R1+0x40] ;  /* 0x00004000011c7983 */ /* 0x000ee20000300a00 */
[----:B------:R-:W-:-:S02]  /*146d0*/  VIADD R2, R26, 0xffffff3a ;  /* 0xffffff3a1a027836 */ /* 0x000fc40000000000 */
[----:B------:R-:W4:Y:S01]  /*146e0*/  LDC R26, c[0x0][0x230] ;  /* 0x00008c00ff1a7b82 */ /* 0x000f220000000800 */
[----:B------:R-:W-:Y:S04]  /*146f0*/  LDGSTS.E [R22+0x64000], desc[UR8][R48.64], !P3 ;  /* 0x6400000030167fae */ /* 0x000fe8000d921848 */
[----:B--2---:R-:W2:Y:S01]  /*14700*/  LDL.LU.64 R6, [R1+0x38] ;  /* 0x0000380001067983 */ /* 0x004ea20000300a00 */
[----:B------:R-:W-:Y:S02]  /*14710*/  ISETP.GE.U32.AND P4, PT, R2, 0x7ffffebb, PT ;  /* 0x7ffffebb0200780c */ /* 0x000fe40003f86070 */
[----:B------:R-:W-:Y:S01]  /*14720*/  IADD3 R2, R25, -0xc7, RZ ;  /* 0xffffff3919027810 */ /* 0x000fe20007ffe0ff */
[----:B------:R-:W-:Y:S01]  /*14730*/  LDGSTS.E [R22+0x68000], desc[UR8][R44.64], !P3 ;  /* 0x680000002c167fae */ /* 0x000fe2000d921848 */
[----:B------:R-:W2:Y:S03]  /*14740*/  LDC R25, c[0x0][0x230] ;  /* 0x00008c00ff197b82 */ /* 0x000ea60000000800 */
[----:B------:R1:W-:Y:S01]  /*14750*/  LDGSTS.E [R22+0x6c000], desc[UR8][R42.64], !P3 ;  /* 0x6c0000002a167fae */ /* 0x0003e2000d921848 */
[----:B------:R-:W-:Y:S01]  /*14760*/  ISETP.GE.U32.AND P5, PT, R2, 0x7ffffeba, PT ;  /* 0x7ffffeba0200780c */ /* 0x000fe20003fa6070 */
[----:B-1----:R-:W-:-:S03]  /*14770*/  VIADD R2, R24, 0xffffff38 ;  /* 0xffffff3818027836 */ /* 0x002fc60000000000 */
[----:B------:R-:W1:Y:S01]  /*14780*/  LDC R24, c[0x0][0x230] ;  /* 0x00008c00ff187b82 */ /* 0x000e620000000800 */
[----:B------:R-:W-:-:S04]  /*14790*/  IMAD.WIDE R40, R229, 0x4, R40 ;  /* 0x00000004e5287825 */ /* 0x000fc800078e0228 */
[----:B------:R-:W-:-:S04]  /*147a0*/  IMAD.WIDE R42, R229, 0x4, R58 ;  /* 0x00000004e52a7825 */ /* 0x000fc800078e023a */
[----:B------:R-:W-:Y:S01]  /*147b0*/  IMAD.WIDE R38, R229, 0x4, R38 ;  /* 0x00000004e5267825 */ /* 0x000fe200078e0226 */
[----:B------:R-:W-:Y:S04]  /*147c0*/  STL.64 [R1+0x1698], R42 ;  /* 0x0016982a01007387 */ /* 0x000fe80000100a00 */
[----:B------:R-:W-:Y:S01]  /*147d0*/  LDGSTS.E [R22+0x60004], desc[UR8][R42.64], !P4 ;  /* 0x600040002a167fae */ /* 0x000fe2000e121848 */
[----:B------:R-:W-:-:S03]  /*147e0*/  ISETP.GE.U32.AND P6, PT, R2, 0x7ffffeb9, PT ;  /* 0x7ffffeb90200780c */ /* 0x000fc60003fc6070 */
[----:B------:R-:W-:Y:S04]  /*147f0*/  STL.64 [R1+0x1690], R40 ;  /* 0x0016902801007387 */ /* 0x000fe80000100a00 */
[----:B------:R-:W-:Y:S01]  /*14800*/  LDGSTS.E [R22+0x64004], desc[UR8][R40.64], !P4 ;  /* 0x6400400028167fae */ /* 0x000fe2000e121848 */
[----:B------:R-:W-:-:S03]  /*14810*/  IMAD.WIDE R36, R229, 0x4, R36 ;  /* 0x00000004e5247825 */ /* 0x000fc600078e0224 */
[----:B------:R-:W-:Y:S04]  /*14820*/  STL.64 [R1+0x1688], R38 ;  /* 0x0016882601007387 */ /* 0x000fe80000100a00 */
[----:B------:R-:W-:Y:S01]  /*14830*/  LDGSTS.E [R22+0x68004], desc[UR8][R38.64], !P4 ;  /* 0x6800400026167fae */ /* 0x000fe2000e121848 */
[----:B------:R-:W-:Y:S01]  /*14840*/  IADD3 R2, R27, -0xe5, RZ ;  /* 0xffffff1b1b027810 */ /* 0x000fe20007ffe0ff */
[C---:B------:R-:W-:Y:S02]  /*14850*/  IMAD.WIDE R34, R229.reuse, 0x4, R34 ;  /* 0x00000004e5227825 */ /* 0x040fe400078e0222 */
[----:B------:R1:W-:Y:S04]  /*14860*/  STL.64 [R1+0x1680], R36 ;  /* 0x0016802401007387 */ /* 0x0003e80000100a00 */
[----:B------:R1:W-:Y:S01]  /*14870*/  LDGSTS.E [R22+0x6c004], desc[UR8][R36.64], !P4 ;  /* 0x6c00400024167fae */ /* 0x0003e2000e121848 */
[C---:B------:R-:W-:Y:S01]  /*14880*/  IMAD.WIDE R32, R229.reuse, 0x4, R32 ;  /* 0x00000004e5207825 */ /* 0x040fe200078e0220 */
[----:B------:R-:W-:Y:S01]  /*14890*/  ISETP.GE.U32.AND P1, PT, R2, 0x7ffffe9c, PT ;  /* 0x7ffffe9c0200780c */ /* 0x000fe20003f26070 */
[----:B------:R-:W2:Y:S02]  /*148a0*/  LDC R27, c[0x0][0x230] ;  /* 0x00008c00ff1b7b82 */ /* 0x000ea40000000800 */
[----:B-1----:R-:W-:-:S04]  /*148b0*/  IMAD.WIDE R36, R229, 0x4, R54 ;  /* 0x00000004e5247825 */ /* 0x002fc800078e0236 */
[----:B----4-:R-:W-:Y:S01]  /*148c0*/  IMAD.WIDE R30, R229, 0x4, R30 ;  /* 0x00000004e51e7825 */ /* 0x010fe200078e021e */
[----:B------:R-:W-:Y:S04]  /*148d0*/  STL.64 [R1+0x1678], R36 ;  /* 0x0016782401007387 */ /* 0x000fe80000100a00 */
[----:B------:R-:W-:Y:S04]  /*148e0*/  LDGSTS.E [R22+0x60008], desc[UR8][R36.64], !P5 ;  /* 0x6000800024167fae */ /* 0x000fe8000e921848 */
[----:B------:R-:W-:Y:S04]  /*148f0*/  STL.64 [R1+0x1670], R34 ;  /* 0x0016702201007387 */ /* 0x000fe80000100a00 */
[----:B------:R-:W-:Y:S01]  /*14900*/  LDGSTS.E [R22+0x64008], desc[UR8][R34.64], !P5 ;  /* 0x6400800022167fae */ /* 0x000fe2000e921848 */
[----:B------:R-:W-:-:S02]  /*14910*/  VIADD R2, R26, 0xffffff1a ;  /* 0xffffff1a1a027836 */ /* 0x000fc40000000000 */
[C---:B------:R-:W-:Y:S01]  /*14920*/  IMAD.WIDE R40, R229.reuse, 0x4, R90 ;  /* 0x00000004e5287825 */ /* 0x040fe200078e025a */
[----:B------:R3:W-:Y:S01]  /*14930*/  STL.64 [R1+0x1668], R32 ;  /* 0x0016682001007387 */ /* 0x0007e20000100a00 */
[----:B------:R-:W1:Y:S03]  /*14940*/  LDC R26, c[0x0][0x230] ;  /* 0x00008c00ff1a7b82 */ /* 0x000e660000000800 */
[----:B------:R3:W-:Y:S04]  /*14950*/  LDGSTS.E [R22+0x68008], desc[UR8][R32.64], !P5 ;  /* 0x6800800020167fae */ /* 0x0007e8000e921848 */
[----:B------:R4:W-:Y:S04]  /*14960*/  STL.64 [R1+0x1660], R30 ;  /* 0x0016601e01007387 */ /* 0x0009e80000100a00 */
[----:B------:R4:W-:Y:S01]  /*14970*/  LDGSTS.E [R22+0x6c008], desc[UR8][R30.64], !P5 ;  /* 0x6c0080001e167fae */ /* 0x0009e2000e921848 */
[----:B---3--:R-:W-:Y:S01]  /*14980*/  IMAD.WIDE R32, R229, 0x4, R46 ;  /* 0x00000004e5207825 */ /* 0x008fe200078e022e */
[----:B------:R-:W-:-:S03]  /*14990*/  ISETP.GE.U32.AND P0, PT, R2, 0x7ffffe9b, PT ;  /* 0x7ffffe9b0200780c */ /* 0x000fc60003f06070 */
[C---:B----4-:R-:W-:Y:S01]  /*149a0*/  IMAD.WIDE R30, R229.reuse, 0x4, R126 ;  /* 0x00000004e51e7825 */ /* 0x050fe200078e027e */
[----:B------:R3:W-:Y:S04]  /*149b0*/  STL.64 [R1+0x1658], R32 ;  /* 0x0016582001007387 */ /* 0x0007e80000100a00 */
[----:B------:R3:W-:Y:S01]  /*149c0*/  LDGSTS.E [R22+0x6000c], desc[UR8][R32.64], !P6 ;  /* 0x6000c00020167fae */ /* 0x0007e2000f121848 */
[----:B------:R-:W-:-:S03]  /*149d0*/  IMAD.WIDE R28, R229, 0x4, R28 ;  /* 0x00000004e51c7825 */ /* 0x000fc600078e021c */
[----:B------:R4:W-:Y:S04]  /*149e0*/  STL.64 [R1+0x1650], R30 ;  /* 0x0016501e01007387 */ /* 0x0009e80000100a00 */
[----:B------:R4:W-:Y:S01]  /*149f0*/  LDGSTS.E [R22+0x6400c], desc[UR8][R30.64], !P6 ;  /* 0x6400c0001e167fae */ /* 0x0009e2000f121848 */
[----:B--2---:R-:W-:-:S03]  /*14a00*/  IMAD.WIDE R6, R229, 0x4, R6 ;  /* 0x00000004e5067825 */ /* 0x004fc600078e0206 */
[----:B------:R2:W-:Y:S01]  /*14a10*/  STL.64 [R1+0x1648], R28 ;  /* 0x0016481c01007387 */ /* 0x0005e20000100a00 */
[----:B---3--:R-:W-:-:S03]  /*14a20*/  IMAD.WIDE R32, R229, 0x4, R78 ;  /* 0x00000004e5207825 */ /* 0x008fc600078e024e */
[----:B------:R2:W-:Y:S01]  /*14a30*/  LDGSTS.E [R22+0x6800c], desc[UR8][R28.64], !P6 ;  /* 0x6800c0001c167fae */ /* 0x0005e2000f121848 */
[----:B----4-:R-:W-:-:S03]  /*14a40*/  IMAD.WIDE R30, R229, 0x4, R66 ;  /* 0x00000004e51e7825 */ /* 0x010fc600078e0242 */
[----:B------:R3:W-:Y:S04]  /*14a50*/  STL.64 [R1+0x1640], R6 ;  /* 0x0016400601007387 */ /* 0x0007e80000100a00 */
[----:B------:R3:W-:Y:S01]  /*14a60*/  LDGSTS.E [R22+0x6c00c], desc[UR8][R6.64], !P6 ;  /* 0x6c00c00006167fae */ /* 0x0007e2000f121848 */
[----:B--2---:R-:W-:-:S03]  /*14a70*/  IMAD.WIDE R28, R229, 0x4, R62 ;  /* 0x00000004e51c7825 */ /* 0x004fc600078e023e */
[----:B------:R2:W-:Y:S04]  /*14a80*/  STL.64 [R1+0x1638], R32 ;  /* 0x0016382001007387 */ /* 0x0005e80000100a00 */
[----:B------:R2:W-:Y:S01]  /*14a90*/  LDGSTS.E [R22+0x70000], desc[UR8][R32.64], !P1 ;  /* 0x7000000020167fae */ /* 0x0005e2000c921848 */
[----:B---3--:R-:W-:-:S03]  /*14aa0*/  IMAD.WIDE R6, R229, 0x4, R64 ;  /* 0x00000004e5067825 */ /* 0x008fc600078e0240 */
        /* <DEDUP_REMOVED lines=9> */
[----:B------:R2:W-:Y:S01]  /*14b40*/  STL.64 [R1+0x1618], R32 ;  /* 0x0016182001007387 */ /* 0x0005e20000100a00 */
[----:B------:R-:W-:Y:S01]  /*14b50*/  IADD3 R2, R25, -0xe7, RZ ;  /* 0xffffff1919027810 */ /* 0x000fe20007ffe0ff */
[C---:B------:R-:W-:Y:S02]  /*14b60*/  IMAD.WIDE R38, R229.reuse, 0x4, R80 ;  /* 0x00000004e5267825 */ /* 0x040fe400078e0250 */
[----:B------:R-:W-:Y:S01]  /*14b70*/  STL.64 [R1+0x1610], R30 ;  /* 0x0016101e01007387 */ /* 0x000fe20000100a00 */
[----:B------:R-:W4:Y:S01]  /*14b80*/  LDC R25, c[0x0][0x230] ;  /* 0x00008c00ff197b82 */ /* 0x000f220000000800 */
[----:B---3--:R-:W-:Y:S02]  /*14b90*/  IMAD.WIDE R6, R229, 0x4, R70 ;  /* 0x00000004e5067825 */ /* 0x008fe400078e0246 */
[----:B------:R3:W-:Y:S01]  /*14ba0*/  STL.64 [R1+0x1608], R28 ;  /* 0x0016081c01007387 */ /* 0x0007e20000100a00 */
[----:B------:R-:W-:-:S03]  /*14bb0*/  ISETP.GE.U32.AND P3, PT, R2, 0x7ffffe9a, PT ;  /* 0x7ffffe9a0200780c */ /* 0x000fc60003f66070 */
[----:B------:R-:W-:Y:S04]  /*14bc0*/  LDGSTS.E [R22+0x70004], desc[UR8][R32.64], !P0 ;  /* 0x7000400020167fae */ /* 0x000fe8000c121848 */
[----:B------:R1:W-:Y:S04]  /*14bd0*/  STL.64 [R1+0x1600], R6 ;  /* 0x0016000601007387 */ /* 0x0003e80000100a00 */
[----:B------:R-:W-:Y:S04]  /*14be0*/  LDGSTS.E [R22+0x74004], desc[UR8][R30.64], !P0 ;  /* 0x740040001e167fae */ /* 0x000fe8000c121848 */
[----:B--2---:R-:W2:Y:S04]  /*14bf0*/  LDL.LU.64 R32, [R1+0x530] ;  /* 0x0005300001207983 */ /* 0x004ea80000300a00 */
[----:B------:R-:W2:Y:S04]  /*14c00*/  LDL.LU.64 R34, [R1+0x528] ;  /* 0x0005280001227983 */ /* 0x000ea80000300a00 */
[----:B------:R3:W-:Y:S04]  /*14c10*/  LDGSTS.E [R22+0x78004], desc[UR8][R28.64], !P0 ;  /* 0x780040001c167fae */ /* 0x0007e8000c121848 */
[----:B------:R1:W-:Y:S04]  /*14c20*/  LDGSTS.E [R22+0x7c004], desc[UR8][R6.64], !P0 ;  /* 0x7c00400006167fae */ /* 0x0003e8000c121848 */
[----:B------:R-:W2:Y:S01]  /*14c30*/  LDL.LU.64 R36, [R1+0x520] ;  /* 0x0005200001247983 */ /* 0x000ea20000300a00 */
[----:B---3--:R-:W-:-:S03]  /*14c40*/  IMAD.WIDE R28, R229, 0x4, R74 ;  /* 0x00000004e51c7825 */ /* 0x008fc600078e024a */
[----:B------:R-:W3:Y:S01]  /*14c50*/  LDL.LU.64 R30, [R1+0x518] ;  /* 0x00051800011e7983 */ /* 0x000ee20000300a00 */
[----:B-1----:R-:W-:-:S03]  /*14c60*/  IMAD.WIDE R6, R229, 0x4, R76 ;  /* 0x00000004e5067825 */ /* 0x002fc600078e024c */
[----:B------:R-:W-:Y:S04]  /*14c70*/  STL.64 [R1+0x15f8], R40 ;  /* 0x0015f82801007387 */ /* 0x000fe80000100a00 */
[----:B------:R-:W-:Y:S04]  /*14c80*/  STL.64 [R1+0x15f0], R38 ;  /* 0x0015f02601007387 */ /* 0x000fe80000100a00 */
[----:B------:R1:W-:Y:S04]  /*14c90*/  STL.64 [R1+0x15e8], R28 ;  /* 0x0015e81c01007387 */ /* 0x0003e80000100a00 */
[----:B------:R4:W-:Y:S04]  /*14ca0*/  STL.64 [R1+0x15e0], R6 ;  /* 0x0015e00601007387 */ /* 0x0009e80000100a00 */
[----:B------:R4:W-:Y:S04]  /*14cb0*/  LDGSTS.E [R22+0x70008], desc[UR8][R40.64], !P3 ;  /* 0x7000800028167fae */ /* 0x0009e8000d921848 */
[----:B------:R-:W3:Y:S04]  /*14cc0*/  LDL.LU.64 R46, [R1+0x510] ;  /* 0x00051000012e7983 */ /* 0x000ee80000300a00 */
[----:B------:R4:W-:Y:S04]  /*14cd0*/  LDGSTS.E [R22+0x74008], desc[UR8][R38.64], !P3 ;  /* 0x7400800026167fae */ /* 0x0009e8000d921848 */
[----:B------:R-:W-:Y:S04]  /*14ce0*/  LDGSTS.E [R22+0x78008], desc[UR8][R28.64], !P3 ;  /* 0x780080001c167fae */ /* 0x000fe8000d921848 */
[----:B------:R-:W3:Y:S04]  /*14cf0*/  LDL.LU.64 R126, [R1+0x508] ;  /* 0x00050800017e7983 */ /* 0x000ee80000300a00 */
[----:B------:R-:W-:Y:S04]  /*14d00*/  LDGSTS.E [R22+0x7c008], desc[UR8][R6.64], !P3 ;  /* 0x7c00800006167fae */ /* 0x000fe8000d921848 */
[----:B-1----:R-:W3:Y:S04]  /*14d10*/  LDL.LU.64 R28, [R1+0x500] ;  /* 0x00050000011c7983 */ /* 0x002ee80000300a00 */
[----:B----4-:R-:W4:Y:S01]  /*14d20*/  LDL.LU.64 R6, [R1+0x4f8] ;  /* 0x0004f80001067983 */ /* 0x010f220000300a00 */
[----:B------:R-:W-:-:S02]  /*14d30*/  VIADD R2, R24, 0xffffff18 ;  /* 0xffffff1818027836 */ /* 0x000fc40000000000 */
[C---:B------:R-:W-:Y:S01]  /*14d40*/  IMAD.WIDE R44, R229.reuse, 0x4, R92 ;  /* 0x00000004e52c7825 */ /* 0x040fe200078e025c */
[----:B------:R-:W1:Y:S02]  /*14d50*/  LDC R24, c[0x0][0x230] ;  /* 0x00008c00ff187b82 */ /* 0x000e640000000800 */
[----:B------:R-:W-:Y:S01]  /*14d60*/  ISETP.GE.U32.AND P4, PT, R2, 0x7ffffe99, PT ;  /* 0x7ffffe990200780c */ /* 0x000fe20003f86070 */
[C---:B------:R-:W-:Y:S01]  /*14d70*/  IMAD.WIDE R42, R229.reuse, 0x4, R88 ;  /* 0x00000004e52a7825 */ /* 0x040fe200078e0258 */
[----:B------:R-:W-:Y:S01]  /*14d80*/  IADD3 R2, R26, -0x89, RZ ;  /* 0xffffff771a027810 */ /* 0x000fe20007ffe0ff */
[----:B------:R-:W-:Y:S02]  /*14d90*/  STL.64 [R1+0x15d8], R44 ;  /* 0x0015d82c01007387 */ /* 0x000fe40000100a00 */
[C---:B------:R-:W-:Y:S01]  /*14da0*/  IMAD.WIDE R40, R229.reuse, 0x4, R82 ;  /* 0x00000004e5287825 */ /* 0x040fe200078e0252 */
[----:B------:R-:W-:Y:S01]  /*14db0*/  ISETP.GE.U32.AND P5, PT, R2, 0x7ffffef8, PT ;  /* 0x7ffffef80200780c */ /* 0x000fe20003fa6070 */
[----:B------:R-:W-:Y:S01]  /*14dc0*/  STL.64 [R1+0x15d0], R42 ;  /* 0x0015d02a01007387 */ /* 0x000fe20000100a00 */
[----:B------:R-:W1:Y:S01]  /*14dd0*/  LDC R26, c[0x0][0x230] ;  /* 0x00008c00ff1a7b82 */ /* 0x000e620000000800 */
[----:B------:R-:W-:-:S04]  /*14de0*/  IMAD.WIDE R38, R229, 0x4, R84 ;  /* 0x00000004e5267825 */ /* 0x000fc800078e0254 */
[----:B------:R-:W-:Y:S04]  /*14df0*/  LDGSTS.E [R22+0x7000c], desc[UR8][R44.64], !P4 ;  /* 0x7000c0002c167fae */ /* 0x000fe8000e121848 */
[----:B------:R2:W-:Y:S04]  /*14e00*/  LDGSTS.E [R22+0x7400c], desc[UR8][R42.64], !P4 ;  /* 0x7400c0002a167fae */ /* 0x0005e8000e121848 */
[----:B------:R-:W-:Y:S04]  /*14e10*/  STL.64 [R1+0x15c8], R40 ;  /* 0x0015c82801007387 */ /* 0x000fe80000100a00 */
[----:B------:R2:W-:Y:S04]  /*14e20*/  LDGSTS.E [R22+0x7800c], desc[UR8][R40.64], !P4 ;  /* 0x7800c00028167fae */ /* 0x0005e8000e121848 */
[----:B------:R1:W-:Y:S04]  /*14e30*/  STL.64 [R1+0x15c0], R38 ;  /* 0x0015c02601007387 */ /* 0x0003e80000100a00 */
[----:B------:R-:W-:Y:S01]  /*14e40*/  LDGSTS.E [R22+0x7c00c], desc[UR8][R38.64], !P4 ;  /* 0x7c00c00026167fae */ /* 0x000fe2000e121848 */
[----:B------:R-:W-:-:S02]  /*14e50*/  VIADD R2, R25, 0xffffff76 ;  /* 0xffffff7619027836 */ /* 0x000fc40000000000 */
[----:B------:R-:W4:Y:S01]  /*14e60*/  LDC R25, c[0x0][0x230] ;  /* 0x00008c00ff197b82 */ /* 0x000f220000000800 */
[----:B-1----:R-:W4:Y:S04]  /*14e70*/  LDL.LU.64 R38, [R1+0x4f0] ;  /* 0x0004f00001267983 */ /* 0x002f280000300a00 */
[----:B------:R-:W4:Y:S01]  /*14e80*/  LDL.LU.64 R54, [R1+0x4e8] ;  /* 0x0004e80001367983 */ /* 0x000f220000300a00 */
[----:B------:R-:W-:Y:S01]  /*14e90*/  ISETP.GE.U32.AND P6, PT, R2, 0x7ffffef7, PT ;  /* 0x7ffffef70200780c */ /* 0x000fe20003fc6070 */
[----:B--2---:R-:W-:-:S04]  /*14ea0*/  IMAD.WIDE R42, R229, 0x4, R32 ;  /* 0x00000004e52a7825 */ /* 0x004fc800078e0220 */
[C---:B------:R-:W-:Y:S01]  /*14eb0*/  IMAD.WIDE R40, R229.reuse, 0x4, R34 ;  /* 0x00000004e5287825 */ /* 0x040fe200078e0222 */
[----:B------:R-:W-:Y:S04]  /*14ec0*/  STL.64 [R1+0x1740], R42 ;  /* 0x0017402a01007387 */ /* 0x000fe80000100a00 */
[----:B------:R-:W2:Y:S04]  /*14ed0*/  LDL.LU.64 R34, [R1+0x4e0] ;  /* 0x0004e00001227983 */ /* 0x000ea80000300a00 */
[----:B------:R-:W-:Y:S01]  /*14ee0*/  STL.64 [R1+0x15b8], R40 ;  /* 0x0015b82801007387 */ /* 0x000fe20000100a00 */
[----:B------:R-:W-:-:S03]  /*14ef0*/  IMAD.WIDE R36, R229, 0x4, R36 ;  /* 0x00000004e5247825 */ /* 0x000fc600078e0224 */
[----:B------:R-:W2:Y:S01]  /*14f00*/  LDL.LU.64 R32, [R1+0x4d8] ;  /* 0x0004d80001207983 */ /* 0x000ea20000300a00 */
[----:B---3--:R-:W-:-:S03]  /*14f10*/  IMAD.WIDE R30, R229, 0x4, R30 ;  /* 0x00000004e51e7825 */ /* 0x008fc600078e021e */
[----:B------:R1:W-:Y:S04]  /*14f20*/  LDGSTS.E [R21+0x40000], desc[UR8][R42.64], !P5 ;  /* 0x400000002a157fae */ /* 0x0003e8000e921848 */
[----:B------:R3:W-:Y:S04]  /*14f30*/  STL.64 [R1+0x15b0], R36 ;  /* 0x0015b02401007387 */ /* 0x0007e80000100a00 */
[----:B------:R-:W-:Y:S04]  /*14f40*/  LDGSTS.E [R21+0x44000], desc[UR8][R40.64], !P5 ;  /* 0x4400000028157fae */ /* 0x000fe8000e921848 */
[----:B------:R1:W-:Y:S04]  /*14f50*/  STL.64 [R1+0x15a8], R30 ;  /* 0x0015a81e01007387 */ /* 0x0003e80000100a00 */
[----:B------:R-:W-:Y:S04]  /*14f60*/  LDGSTS.E [R21+0x48000], desc[UR8][R36.64], !P5 ;  /* 0x4800000024157fae */ /* 0x000fe8000e921848 */
[----:B------:R-:W-:Y:S01]  /*14f70*/  LDGSTS.E [R21+0x4c000], desc[UR8][R30.64], !P5 ;  /* 0x4c0000001e157fae */ /* 0x000fe2000e921848 */
[----:B------:R-:W-:-:S03]  /*14f80*/  IMAD.WIDE R44, R229, 0x4, R46 ;  /* 0x00000004e52c7825 */ /* 0x000fc600078e022e */
[----:B---3--:R-:W3:Y:S04]  /*14f90*/  LDL.LU.64 R36, [R1+0x4d0] ;  /* 0x0004d00001247983 */ /* 0x008ee80000300a00 */
[----:B------:R-:W3:Y:S01]  /*14fa0*/  LDL.LU.64 R40, [R1+0x4c8] ;  /* 0x0004c80001287983 */ /* 0x000ee20000300a00 */
[----:B-1----:R-:W-:-:S03]  /*14fb0*/  IMAD.WIDE R42, R229, 0x4, R126 ;  /* 0x00000004e52a7825 */ /* 0x002fc600078e027e */
[----:B------:R-:W3:Y:S04]  /*14fc0*/  LDL.LU.64 R30, [R1+0x4c0] ;  /* 0x0004c000011e7983 */ /* 0x000ee80000300a00 */
[----:B------:R-:W-:Y:S01]  /*14fd0*/  STL.64 [R1+0x15a0], R44 ;  /* 0x0015a02c01007387 */ /* 0x000fe20000100a00 */
[----:B------:R-:W-:-:S03]  /*14fe0*/  IMAD.WIDE R28, R229, 0x4, R28 ;  /* 0x00000004e51c7825 */ /* 0x000fc600078e021c */
[----:B------:R-:W3:Y:S04]  /*14ff0*/  LDL.LU.64 R46, [R1+0x4b8] ;  /* 0x0004b800012e7983 */ /* 0x000ee80000300a00 */
[----:B------:R-:W-:Y:S01]  /*15000*/  STL.64 [R1+0x1598], R42 ;  /* 0x0015982a01007387 */ /* 0x000fe20000100a00 */
[----:B----4-:R-:W-:-:S03]  /*15010*/  IMAD.WIDE R6, R229, 0x4, R6 ;  /* 0x00000004e5067825 */ /* 0x010fc600078e0206 */
[----:B------:R1:W-:Y:S04]  /*15020*/  STL.64 [R1+0x1590], R28 ;  /* 0x0015901c01007387 */ /* 0x0003e80000100a00 */
[----:B------:R-:W-:Y:S04]  /*15030*/  LDGSTS.E [R21+0x40004], desc[UR8][R44.64], !P6 ;  /* 0x400040002c157fae */ /* 0x000fe8000f121848 */
[----:B------:R4:W-:Y:S04]  /*15040*/  STL.64 [R1+0x1588], R6 ;  /* 0x0015880601007387 */ /* 0x0009e80000100a00 */
[----:B------:R4:W-:Y:S04]  /*15050*/  LDGSTS.E [R21+0x44004], desc[UR8][R42.64], !P6 ;  /* 0x440040002a157fae */ /* 0x0009e8000f121848 */
[----:B------:R-:W3:Y:S04]  /*15060*/  LDL.LU.64 R126, [R1+0x2b0] ;  /* 0x0002b000017e7983 */ /* 0x000ee80000300a00 */
[----:B------:R-:W-:Y:S04]  /*15070*/  LDGSTS.E [R21+0x48004], desc[UR8][R28.64], !P6 ;  /* 0x480040001c157fae */ /* 0x000fe8000f121848 */
[----:B------:R-:W-:Y:S04]  /*15080*/  LDGSTS.E [R21+0x4c004], desc[UR8][R6.64], !P6 ;  /* 0x4c00400006157fae */ /* 0x000fe8000f121848 */
[----:B-1----:R-:W3:Y:S04]  /*15090*/  LDL.LU.64 R28, [R1+0x2a8] ;  /* 0x0002a800011c7983 */ /* 0x002ee80000300a00 */
[----:B----4-:R-:W4:Y:S01]  /*150a0*/  LDL.LU.64 R6, [R1+0x2a0] ;  /* 0x0002a00001067983 */ /* 0x010f220000300a00 */
[----:B------:R-:W-:-:S02]  /*150b0*/  IADD3 R2, R24, -0x8b, RZ ;  /* 0xffffff7518027810 */ /* 0x000fc40007ffe0ff */
[----:B------:R-:W1:Y:S02]  /*150c0*/  LDC R24, c[0x0][0x230] ;  /* 0x00008c00ff187b82 */ /* 0x000e640000000800 */
[----:B------:R-:W-:Y:S01]  /*150d0*/  ISETP.GE.U32.AND P1, PT, R2, 0x7ffffef6, PT ;  /* 0x7ffffef60200780c */ /* 0x000fe20003f26070 */
[----:B------:R-:W-:Y:S02]  /*150e0*/  VIADD R2, R26, 0xffffff74 ;  /* 0xffffff741a027836 */ /* 0x000fe40000000000 */
[----:B------:R-:W-:-:S03]  /*150f0*/  IMAD.WIDE R42, R229, 0x4, R38 ;  /* 0x00000004e52a7825 */ /* 0x000fc600078e0226 */
[----:B------:R-:W1:Y:S01]  /*15100*/  LDC R26, c[0x0][0x230] ;  /* 0x00008c00ff1a7b82 */ /* 0x000e620000000800 */
[----:B------:R-:W-:Y:S01]  /*15110*/  IMAD.WIDE R38, R229, 0x4, R54 ;  /* 0x00000004e5267825 */ /* 0x000fe200078e0236 */
[----:B------:R-:W-:Y:S01]  /*15120*/  STL.64 [R1+0x1580], R42 ;  /* 0x0015802a01007387 */ /* 0x000fe20000100a00 */
[----:B------:R-:W-:-:S03]  /*15130*/  ISETP.GE.U32.AND P0, PT, R2, 0x7ffffef5, PT ;  /* 0x7ffffef50200780c */ /* 0x000fc60003f06070 */
[----:B------:R-:W-:Y:S04]  /*15140*/  STL.64 [R1+0x1578], R38 ;  /* 0x0015782601007387 */ /* 0x000fe80000100a00 */
[----:B------:R3:W-:Y:S04]  /*15150*/  LDGSTS.E [R21+0x40008], desc[UR8][R42.64], !P1 ;  /* 0x400080002a157fae */ /* 0x0007e8000c921848 */
[----:B------:R3:W-:Y:S01]  /*15160*/  LDGSTS.E [R21+0x44008], desc[UR8][R38.64], !P1 ;  /* 0x4400800026157fae */ /* 0x0007e2000c921848 */
[----:B--2---:R-:W-:-:S05]  /*15170*/  IMAD.WIDE R34, R229, 0x4, R34 ;  /* 0x00000004e5227825 */ /* 0x004fca00078e0222 */
[----:B------:R-:W-:Y:S01]  /*15180*/  STL.64 [R1+0x1570], R34 ;  /* 0x0015702201007387 */ /* 0x000fe20000100a00 */
[----:B------:R-:W-:-:S03]  /*15190*/  IMAD.WIDE R32, R229, 0x4, R32 ;  /* 0x00000004e5207825 */ /* 0x000fc600078e0220 */
[----:B------:R-:W2:Y:S04]  /*151a0*/  LDL.LU.64 R54, [R1+0x298] ;  /* 0x0002980001367983 */ /* 0x000ea80000300a00 */
[----:B------:R-:W-:Y:S04]  /*151b0*/  LDGSTS.E [R21+0x48008], desc[UR8][R34.64], !P1 ;  /* 0x4800800022157fae */ /* 0x000fe8000c921848 */
[----:B------:R1:W-:Y:S04]  /*151c0*/  STL.64 [R1+0x1568], R32 ;  /* 0x0015682001007387 */ /* 0x0003e80000100a00 */
[----:B------:R-:W-:Y:S04]  /*151d0*/  LDGSTS.E [R21+0x4c008], desc[UR8][R32.64], !P1 ;  /* 0x4c00800020157fae */ /* 0x000fe8000c921848 */
[----:B-1----:R-:W2:Y:S04]  /*151e0*/  LDL.LU.64 R32, [R1+0x290] ;  /* 0x0002900001207983 */ /* 0x002ea80000300a00 */
[----:B------:R-:W2:Y:S01]  /*151f0*/  LDL.LU.64 R34, [R1+0x288] ;  /* 0x0002880001227983 */ /* 0x000ea20000300a00 */
[----:B---3--:R-:W-:-:S04]  /*15200*/  IMAD.WIDE R42, R229, 0x4, R36 ;  /* 0x00000004e52a7825 */ /* 0x008fc800078e0224 */
[C---:B------:R-:W-:Y:S01]  /*15210*/  IMAD.WIDE R40, R229.reuse, 0x4, R40 ;  /* 0x00000004e5287825 */ /* 0x040fe200078e0228 */
[----:B------:R1:W-:Y:S03]  /*15220*/  STL.64 [R1+0x1560], R42 ;  /* 0x0015602a01007387 */ /* 0x0003e60000100a00 */
[C---:B------:R-:W-:Y:S01]  /*15230*/  IMAD.WIDE R38, R229.reuse, 0x4, R30 ;  /* 0x00000004e5267825 */ /* 0x040fe200078e021e */
[----:B------:R1:W-:Y:S04]  /*15240*/  LDGSTS.E [R21+0x4000c], desc[UR8][R42.64], !P0 ;  /* 0x4000c0002a157fae */ /* 0x0003e8000c121848 */
[----:B------:R-:W3:Y:S01]  /*15250*/  LDL.LU.64 R30, [R1+0x280] ;  /* 0x00028000011e7983 */ /* 0x000ee20000300a00 */
[----:B------:R-:W-:-:S03]  /*15260*/  IMAD.WIDE R36, R229, 0x4, R46 ;  /* 0x00000004e5247825 */ /* 0x000fc600078e022e */
[----:B------:R1:W-:Y:S04]  /*15270*/  STL.64 [R1+0x1558], R40 ;  /* 0x0015582801007387 */ /* 0x0003e80000100a00 */
[----:B------:R-:W3:Y:S04]  /*15280*/  LDL.LU.64 R46, [R1+0x278] ;  /* 0x00027800012e7983 */ /* 0x000ee80000300a00 */
[----:B------:R1:W-:Y:S04]  /*15290*/  LDGSTS.E [R21+0x4400c], desc[UR8][R40.64], !P0 ;  /* 0x4400c00028157fae */ /* 0x0003e8000c121848 */
[----:B------:R4:W-:Y:S04]  /*152a0*/  STL.64 [R1+0x1550], R38 ;  /* 0x0015502601007387 */ /* 0x0009e80000100a00 */
[----:B------:R2:W-:Y:S04]  /*152b0*/  STL.64 [R1+0x1548], R36 ;  /* 0x0015482401007387 */ /* 0x0005e80000100a00 */
[----:B------:R-:W3:Y:S01]  /*152c0*/  LDL.LU.64 R58, [R1+0x270] ;  /* 0x00027000013a7983 */ /* 0x000ee20000300a00 */
[----:B-1----:R-:W-:-:S03]  /*152d0*/  IMAD.WIDE R42, R229, 0x4, R126 ;  /* 0x00000004e52a7825 */ /* 0x002fc600078e027e */
[----:B------:R4:W-:Y:S04]  /*152e0*/  LDGSTS.E [R21+0x4800c], desc[UR8][R38.64], !P0 ;  /* 0x4800c00026157fae */ /* 0x0009e8000c121848 */
[----:B------:R-:W-:Y:S04]  /*152f0*/  STL.64 [R1+0x1540], R42 ;  /* 0x0015402a01007387 */ /* 0x000fe80000100a00 */
[----:B------:R-:W3:Y:S01]  /*15300*/  LDL.LU.64 R126, [R1+0x268] ;  /* 0x00026800017e7983 */ /* 0x000ee20000300a00 */
[----:B------:R-:W-:Y:S02]  /*15310*/  IADD3 R2, R25, -0xa9, RZ ;  /* 0xffffff5719027810 */ /* 0x000fe40007ffe0ff */
[----:B------:R-:W1:Y:S01]  /*15320*/  LDC R25, c[0x0][0x230] ;  /* 0x00008c00ff197b82 */ /* 0x000e620000000800 */
[----:B------:R2:W-:Y:S01]  /*15330*/  LDGSTS.E [R21+0x4c00c], desc[UR8][R36.64], !P0 ;  /* 0x4c00c00024157fae */ /* 0x0005e2000c121848 */
[----:B------:R-:W-:-:S04]  /*15340*/  IMAD.WIDE R40, R229, 0x4, R28 ;  /* 0x00000004e5287825 */ /* 0x000fc800078e021c */
[----:B----4-:R-:W-:Y:S01]  /*15350*/  IMAD.WIDE R38, R229, 0x4, R6 ;  /* 0x00000004e5267825 */ /* 0x010fe200078e0206 */
[----:B------:R-:W-:Y:S04]  /*15360*/  STL.64 [R1+0x1538], R40 ;  /* 0x0015382801007387 */ /* 0x000fe80000100a00 */
[----:B------:R-:W4:Y:S04]  /*15370*/  LDL.LU.64 R28, [R1+0x260] ;  /* 0x00026000011c7983 */ /* 0x000f280000300a00 */
[----:B------:R2:W-:Y:S04]  /*15380*/  STL.64 [R1+0x1530], R38 ;  /* 0x0015302601007387 */ /* 0x0005e80000100a00 */
[----:B------:R-:W4:Y:S01]  /*15390*/  LDL.LU.64 R6, [R1+0x258] ;  /* 0x0002580001067983 */ /* 0x000f220000300a00 */
[----:B------:R-:W-:Y:S01]  /*153a0*/  ISETP.GE.U32.AND P3, PT, R2, 0x7ffffed8, PT ;  /* 0x7ffffed80200780c */ /* 0x000fe20003f66070 */
[----:B------:R-:W-:-:S02]  /*153b0*/  VIADD R2, R24, 0xffffff56 ;  /* 0xffffff5618027836 */ /* 0x000fc40000000000 */
[----:B------:R-:W1:Y:S03]  /*153c0*/  LDC R24, c[0x0][0x230] ;  /* 0x00008c00ff187b82 */ /* 0x000e660000000800 */
[----:B------:R-:W-:-:S07]  /*153d0*/  ISETP.GE.U32.AND P4, PT, R2, 0x7ffffed7, PT ;  /* 0x7ffffed70200780c */ /* 0x000fce0003f86070 */
[----:B------:R2:W-:Y:S04]  /*153e0*/  LDGSTS.E [R21+0x50000], desc[UR8][R42.64], !P3 ;  /* 0x500000002a157fae */ /* 0x0005e8000d921848 */
[----:B------:R-:W-:Y:S04]  /*153f0*/  LDGSTS.E [R21+0x54000], desc[UR8][R40.64], !P3 ;  /* 0x5400000028157fae */ /* 0x000fe8000d921848 */
[----:B------:R-:W-:Y:S01]  /*15400*/  LDGSTS.E [R21+0x58000], desc[UR8][R38.64], !P3 ;  /* 0x5800000026157fae */ /* 0x000fe2000d921848 */
[----:B--2---:R-:W-:-:S05]  /*15410*/  IMAD.WIDE R36, R229, 0x4, R54 ;  /* 0x00000004e5247825 */ /* 0x004fca00078e0236 */
[----:B------:R2:W-:Y:S04]  /*15420*/  STL.64 [R1+0x1528], R36 ;  /* 0x0015282401007387 */ /* 0x0005e80000100a00 */
[----:B------:R-:W4:Y:S04]  /*15430*/  LDL.LU.64 R38, [R1+0x250] ;  /* 0x0002500001267983 */ /* 0x000f280000300a00 */
[----:B------:R-:W4:Y:S04]  /*15440*/  LDL.LU.64 R40, [R1+0x248] ;  /* 0x0002480001287983 */ /* 0x000f280000300a00 */
[----:B------:R-:W-:Y:S01]  /*15450*/  LDGSTS.E [R21+0x5c000], desc[UR8][R36.64], !P3 ;  /* 0x5c00000024157fae */ /* 0x000fe2000d921848 */
[----:B------:R-:W-:-:S04]  /*15460*/  IMAD.WIDE R42, R229, 0x4, R32 ;  /* 0x00000004e52a7825 */ /* 0x000fc800078e0220 */
[C---:B------:R-:W-:Y:S01]  /*15470*/  IMAD.WIDE R34, R229.reuse, 0x4, R34 ;  /* 0x00000004e5227825 */ /* 0x040fe200078e0222 */
[----:B------:R-:W-:Y:S04]  /*15480*/  STL.64 [R1+0x1520], R42 ;  /* 0x0015202a01007387 */ /* 0x000fe80000100a00 */
[----:B--2---:R-:W2:Y:S04]  /*15490*/  LDL.LU.64 R36, [R1+0x240] ;  /* 0x0002400001247983 */ /* 0x004ea80000300a00 */
[----:B------:R-:W-:Y:S04]  /*154a0*/  STL.64 [R1+0x1518], R34 ;  /* 0x0015182201007387 */ /* 0x000fe80000100a00 */
[----:B------:R-:W2:Y:S01]  /*154b0*/  LDL.LU.64 R54, [R1+0x238] ;  /* 0x0002380001367983 */ /* 0x000ea20000300a00 */
[----:B---3--:R-:W-:-:S03]  /*154c0*/  IMAD.WIDE R32, R229, 0x4, R30 ;  /* 0x00000004e5207825 */ /* 0x008fc600078e021e */
[----:B------:R3:W-:Y:S01]  /*154d0*/  LDGSTS.E [R21+0x50004], desc[UR8][R42.64], !P4 ;  /* 0x500040002a157fae */ /* 0x0007e2000e121848 */
[----:B------:R-:W-:-:S03]  /*154e0*/  IMAD.WIDE R30, R229, 0x4, R46 ;  /* 0x00000004e51e7825 */ /* 0x000fc600078e022e */
[----:B------:R1:W-:Y:S04]  /*154f0*/  STL.64 [R1+0x1510], R32 ;  /* 0x0015102001007387 */ /* 0x0003e80000100a00 */
[----:B------:R-:W-:Y:S04]  /*15500*/  LDGSTS.E [R21+0x54004], desc[UR8][R34.64], !P4 ;  /* 0x5400400022157fae */ /* 0x000fe8000e121848 */
[----:B------:R3:W-:Y:S04]  /*15510*/  STL.64 [R1+0x1508], R30 ;  /* 0x0015081e01007387 */ /* 0x0007e80000100a00 */
[----:B------:R-:W-:Y:S01]  /*15520*/  LDGSTS.E [R21+0x58004], desc[UR8][R32.64], !P4 ;  /* 0x5800400020157fae */ /* 0x000fe2000e121848 */
[----:B------:R-:W-:-:S03]  /*15530*/  IMAD.WIDE R50, R229, 0x4, R58 ;  /* 0x00000004e5327825 */ /* 0x000fc600078e023a */
[----:B------:R-:W-:Y:S04]  /*15540*/  LDGSTS.E [R21+0x5c004], desc[UR8][R30.64], !P4 ;  /* 0x5c0040001e157fae */ /* 0x000fe8000e121848 */
[----:B-1----:R-:W2:Y:S01]  /*15550*/  LDL.LU.64 R32, [R1+0x30] ;  /* 0x0000300001207983 */ /* 0x002ea20000300a00 */
[----:B------:R-:W-:-:S03]  /*15560*/  IMAD.WIDE R48, R229, 0x4, R126 ;  /* 0x00000004e5307825 */ /* 0x000fc600078e027e */
[----:B------:R-:W2:Y:S04]  /*15570*/  LDL.LU.64 R34, [R1+0x28] ;  /* 0x0000280001227983 */ /* 0x000ea80000300a00 */
[----:B---3--:R-:W3:Y:S04]  /*15580*/  LDL.LU.64 R30, [R1+0x20] ;  /* 0x00002000011e7983 */ /* 0x008ee80000300a00 */
[----:B------:R-:W3:Y:S04]  /*15590*/  LDL.LU.64 R46, [R1+0x18] ;  /* 0x00001800012e7983 */ /* 0x000ee80000300a00 */
[----:B------:R-:W-:Y:S01]  /*155a0*/  STL.64 [R1+0x1500], R50 ;  /* 0x0015003201007387 */ /* 0x000fe20000100a00 */
[----:B----4-:R-:W-:-:S03]  /*155b0*/  IMAD.WIDE R44, R229, 0x4, R28 ;  /* 0x00000004e52c7825 */ /* 0x010fc600078e021c */
[----:B------:R-:W4:Y:S04]  /*155c0*/  LDL.LU.64 R126, [R1+0x10] ;  /* 0x00001000017e7983 */ /* 0x000f280000300a00 */
[----:B------:R-:W-:Y:S01]  /*155d0*/  STL.64 [R1+0x14f8], R48 ;  /* 0x0014f83001007387 */ /* 0x000fe20000100a00 */
[----:B------:R-:W-:-:S03]  /*155e0*/  IMAD.WIDE R42, R229, 0x4, R6 ;  /* 0x00000004e52a7825 */ /* 0x000fc600078e0206 */
[----:B------:R-:W4:Y:S04]  /*155f0*/  LDL.LU.64 R28, [R1+0x8] ;  /* 0x00000800011c7983 */ /* 0x000f280000300a00 */
[----:B------:R1:W-:Y:S04]  /*15600*/  STL.64 [R1+0x14f0], R44 ;  /* 0x0014f02c01007387 */ /* 0x0003e80000100a00 */
[----:B------:R-:W4:Y:S01]  /*15610*/  LDL.LU.64 R6, [R1] ;  /* 0x0000000001067983 */ /* 0x000f220000300a00 */
[----:B------:R-:W-:Y:S02]  /*15620*/  IADD3 R2, R26, -0xab, RZ ;  /* 0xffffff551a027810 */ /* 0x000fe40007ffe0ff */
[----:B------:R-:W1:Y:S02]  /*15630*/  LDC R26, c[0x0][0x230] ;  /* 0x00008c00ff1a7b82 */ /* 0x000e640000000800 */
[----:B------:R-:W-:Y:S01]  /*15640*/  ISETP.GE.U32.AND P5, PT, R2, 0x7ffffed6, PT ;  /* 0x7ffffed60200780c */ /* 0x000fe20003fa6070 */
[----:B------:R-:W-:-:S05]  /*15650*/  VIADD R2, R25, 0xffffff54 ;  /* 0xffffff5419027836 */ /* 0x000fca0000000000 */
[----:B------:R-:W1:Y:S01]  /*15660*/  LDC R25, c[0x0][0x230] ;  /* 0x00008c00ff197b82 */ /* 0x000e620000000800 */
[----:B------:R-:W-:Y:S02]  /*15670*/  ISETP.GE.U32.AND P6, PT, R2, 0x7ffffed5, PT ;  /* 0x7ffffed50200780c */ /* 0x000fe40003fc6070 */
[----:B------:R-:W-:Y:S01]  /*15680*/  IADD3 R2, R24, -0xc9, RZ ;  /* 0xffffff3718027810 */ /* 0x000fe20007ffe0ff */
[----:B------:R1:W-:Y:S04]  /*15690*/  STL.64 [R1+0x14e8], R42 ;  /* 0x0014e82a01007387 */ /* 0x0003e80000100a00 */
[----:B------:R-:W1:Y:S01]  /*156a0*/  LDC R24, c[0x0][0x230] ;  /* 0x00008c00ff187b82 */ /* 0x000e620000000800 */
[----:B------:R-:W-:Y:S04]  /*156b0*/  LDGSTS.E [R21+0x50008], desc[UR8][R50.64], !P5 ;  /* 0x5000800032157fae */ /* 0x000fe8000e921848 */
[----:B------:R-:W-:Y:S01]  /*156c0*/  LDGSTS.E [R21+0x54008], desc[UR8][R48.64], !P5 ;  /* 0x5400800030157fae */ /* 0x000fe2000e921848 */
[----:B------:R-:W-:-:S03]  /*156d0*/  ISETP.GE.U32.AND P1, PT, R2, 0x7ffffeb8, PT ;  /* 0x7ffffeb80200780c */ /* 0x000fc60003f26070 */
[----:B------:R1:W-:Y:S04]  /*156e0*/  LDGSTS.E [R21+0x58008], desc[UR8][R44.64], !P5 ;  /* 0x580080002c157fae */ /* 0x0003e8000e921848 */
[----:B------:R1:W-:Y:S02]  /*156f0*/  LDGSTS.E [R21+0x5c008], desc[UR8][R42.64], !P5 ;  /* 0x5c0080002a157fae */ /* 0x0003e4000e921848 */
[----:B-1----:R-:W-:Y:S02]  /*15700*/  VIADD R2, R26, 0xffffff36 ;  /* 0xffffff361a027836 */ /* 0x002fe40000000000 */
[----:B------:R-:W1:Y:S03]  /*15710*/  LDC R26, c[0x0][0x230] ;  /* 0x00008c00ff1a7b82 */ /* 0x000e660000000800 */
[----:B------:R-:W-:-:S02]  /*15720*/  ISETP.GE.U32.AND P0, PT, R2, 0x7ffffeb7, PT ;  /* 0x7ffffeb70200780c */ /* 0x000fc40003f06070 */
[----:B------:R-:W-:-:S03]  /*15730*/  IADD3 R2, R25, -0xcb, RZ ;  /* 0xffffff3519027810 */ /* 0x000fc60007ffe0ff */
[----:B------:R-:W4:Y:S01]  /*15740*/  LDC R25, c[0x0][0x230] ;  /* 0x00008c00ff197b82 */ /* 0x000f220000000800 */
[----:B------:R-:W-:Y:S01]  /*15750*/  ISETP.GE.U32.AND P3, PT, R2, 0x7ffffeb6, PT ;  /* 0x7ffffeb60200780c */ /* 0x000fe20003f66070 */
[----:B------:R-:W-:-:S05]  /*15760*/  VIADD R2, R24, 0xffffff34 ;  /* 0xffffff3418027836 */ /* 0x000fca0000000000 */
[----:B------:R-:W-:Y:S01]  /*15770*/  ISETP.GE.U32.AND P4, PT, R2, 0x7ffffeb5, PT ;  /* 0x7ffffeb50200780c */ /* 0x000fe20003f86070 */
[----:B------:R-:W4:Y:S01]  /*15780*/  LDC R24, c[0x0][0x230] ;  /* 0x00008c00ff187b82 */ /* 0x000f220000000800 */
[----:B------:R-:W-:-:S04]  /*15790*/  IADD3 R2, R27, -0xe9, RZ ;  /* 0xffffff171b027810 */ /* 0x000fc80007ffe0ff */
[----:B------:R-:W-:Y:S01]  /*157a0*/  ISETP.GE.U32.AND P5, PT, R2, 0x7ffffe98, PT ;  /* 0x7ffffe980200780c */ /* 0x000fe20003fa6070 */
[----:B-1----:R-:W-:Y:S02]  /*157b0*/  VIADD R2, R26, 0xffffff16 ;  /* 0xffffff161a027836 */ /* 0x002fe40000000000 */
[----:B------:R-:W1:Y:S01]  /*157c0*/  LDC R27, c[0x0][0x230] ;  /* 0x00008c00ff1b7b82 */ /* 0x000e620000000800 */
[----:B------:R-:W-:-:S07]  /*157d0*/  IMAD.WIDE R44, R229, 0x4, R124 ;  /* 0x00000004e52c7825 */ /* 0x000fce00078e027c */
[----:B------:R-:W1:Y:S01]  /*157e0*/  LDC R26, c[0x0][0x230] ;  /* 0x00008c00ff1a7b82 */ /* 0x000e620000000800 */
[----:B------:R-:W-:-:S04]  /*157f0*/  IMAD.WIDE R42, R229, 0x4, R38 ;  /* 0x00000004e52a7825 */ /* 0x000fc800078e0226 */
[C---:B------:R-:W-:Y:S01]  /*15800*/  IMAD.WIDE R40, R229.reuse, 0x4, R40 ;  /* 0x00000004e5287825 */ /* 0x040fe200078e0228 */
[----:B------:R-:W-:Y:S04]  /*15810*/  STL.64 [R1+0x14e0], R42 ;  /* 0x0014e02a01007387 */ /* 0x000fe80000100a00 */
[----:B------:R-:W-:Y:S04]  /*15820*/  LDGSTS.E [R21+0x5000c], desc[UR8][R42.64], !P6 ;  /* 0x5000c0002a157fae */ /* 0x000fe8000f121848 */
[----:B------:R-:W-:Y:S04]  /*15830*/  STL.64 [R1+0x14d8], R40 ;  /* 0x0014d82801007387 */ /* 0x000fe80000100a00 */
[----:B------:R-:W-:Y:S01]  /*15840*/  LDGSTS.E [R21+0x5400c], desc[UR8][R40.64], !P6 ;  /* 0x5400c00028157fae */ /* 0x000fe2000f121848 */
[----:B--2---:R-:W-:-:S04]  /*15850*/  IMAD.WIDE R38, R229, 0x4, R36 ;  /* 0x00000004e5267825 */ /* 0x004fc800078e0224 */
[C---:B------:R-:W-:Y:S01]  /*15860*/  IMAD.WIDE R36, R229.reuse, 0x4, R54 ;  /* 0x00000004e5247825 */ /* 0x040fe200078e0236 */
[----:B------:R-:W-:Y:S04]  /*15870*/  STL.64 [R1+0x14d0], R38 ;  /* 0x0014d02601007387 */ /* 0x000fe80000100a00 */
[----:B------:R-:W-:Y:S04]  /*15880*/  LDGSTS.E [R21+0x5800c], desc[UR8][R38.64], !P6 ;  /* 0x5800c00026157fae */ /* 0x000fe8000f121848 */
[----:B------:R2:W-:Y:S04]  /*15890*/  STL.64 [R1+0x14c8], R36 ;  /* 0x0014c82401007387 */ /* 0x0005e80000100a00 */
[----:B------:R2:W-:Y:S02]  /*158a0*/  LDGSTS.E [R21+0x5c00c], desc[UR8][R36.64], !P6 ;  /* 0x5c00c00024157fae */ /* 0x0005e4000f121848 */
[----:B--2---:R-:W-:-:S04]  /*158b0*/  IMAD.WIDE R36, R229, 0x4, R32 ;  /* 0x00000004e5247825 */ /* 0x004fc800078e0220 */
[C---:B------:R-:W-:Y:S01]  /*158c0*/  IMAD.WIDE R34, R229.reuse, 0x4, R34 ;  /* 0x00000004e5227825 */ /* 0x040fe200078e0222 */
[----:B------:R-:W-:Y:S03]  /*158d0*/  STL.64 [R1+0x14c0], R36 ;  /* 0x0014c02401007387 */ /* 0x000fe60000100a00 */
[C---:B---3--:R-:W-:Y:S01]  /*158e0*/  IMAD.WIDE R32, R229.reuse, 0x4, R30 ;  /* 0x00000004e5207825 */ /* 0x048fe200078e021e */
[----:B------:R-:W-:Y:S03]  /*158f0*/  LDGSTS.E [R21+0x60000], desc[UR8][R36.64], !P1 ;  /* 0x6000000024157fae */ /* 0x000fe6000c921848 */
[C---:B------:R-:W-:Y:S01]  /*15900*/  IMAD.WIDE R30, R229.reuse, 0x4, R46 ;  /* 0x00000004e51e7825 */ /* 0x040fe200078e022e */
[----:B------:R-:W-:Y:S04]  /*15910*/  STL.64 [R1+0x14b8], R34 ;  /* 0x0014b82201007387 */ /* 0x000fe80000100a00 */
[----:B------:R-:W-:Y:S04]  /*15920*/  LDGSTS.E [R21+0x64000], desc[UR8][R34.64], !P1 ;  /* 0x6400000022157fae */ /* 0x000fe8000c921848 */
[----:B------:R4:W-:Y:S04]  /*15930*/  STL.64 [R1+0x14b0], R32 ;  /* 0x0014b02001007387 */ /* 0x0009e80000100a00 */
[----:B------:R4:W-:Y:S04]  /*15940*/  LDGSTS.E [R21+0x68000], desc[UR8][R32.64], !P1 ;  /* 0x6800000020157fae */ /* 0x0009e8000c921848 */
[----:B------:R2:W-:Y:S04]  /*15950*/  STL.64 [R1+0x14a8], R30 ;  /* 0x0014a81e01007387 */ /* 0x0005e80000100a00 */
[----:B------:R2:W-:Y:S01]  /*15960*/  LDGSTS.E [R21+0x6c000], desc[UR8][R30.64], !P1 ;  /* 0x6c0000001e157fae */ /* 0x0005e2000c921848 */
[----:B----4-:R-:W-:-:S04]  /*15970*/  IMAD.WIDE R32, R229, 0x4, R126 ;  /* 0x00000004e5207825 */ /* 0x010fc800078e027e */
[C---:B--2---:R-:W-:Y:S01]  /*15980*/  IMAD.WIDE R30, R229.reuse, 0x4, R28 ;  /* 0x00000004e51e7825 */ /* 0x044fe200078e021c */
[----:B------:R2:W-:Y:S03]  /*15990*/  STL.64 [R1+0x14a0], R32 ;  /* 0x0014a02001007387 */ /* 0x0005e60000100a00 */
[C---:B------:R-:W-:Y:S01]  /*159a0*/  IMAD.WIDE R28, R229.reuse, 0x4, R6 ;  /* 0x00000004e51c7825 */ /* 0x040fe200078e0206 */
[----:B------:R2:W-:Y:S03]  /*159b0*/  LDGSTS.E [R21+0x60004], desc[UR8][R32.64], !P0 ;  /* 0x6000400020157fae */ /* 0x0005e6000c121848 */
[C---:B------:R-:W-:Y:S01]  /*159c0*/  IMAD.WIDE R6, R229.reuse, 0x4, R250 ;  /* 0x00000004e5067825 */ /* 0x040fe200078e02fa */
        /* <DEDUP_REMOVED lines=24> */
[----:B------:R3:W-:Y:S01]  /*15b50*/  STL.64 [R1+0x1458], R30 ;  /* 0x0014581e01007387 */ /* 0x0007e20000100a00 */
[----:B------:R-:W-:-:S03]  /*15b60*/  ISETP.GE.U32.AND P6, PT, R2, 0x7ffffe97, PT ;  /* 0x7ffffe970200780c */ /* 0x000fc60003fc6070 */
        /* <DEDUP_REMOVED lines=11> */
[----:B------:R2:W-:Y:S01]  /*15c20*/  LDGSTS.E [R21+0x70000], desc[UR8][R32.64], !P5 ;  /* 0x7000000020157fae */ /* 0x0005e2000e921848 */
[----:B------:R-:W4:Y:S01]  /*15c30*/  LDC R25, c[0x0][0x230] ;  /* 0x00008c00ff197b82 */ /* 0x000f220000000800 */
[C---:B---3--:R-:W-:Y:S02]  /*15c40*/  IMAD.WIDE R6, R229.reuse, 0x4, R96 ;  /* 0x00000004e5067825 */ /* 0x048fe400078e0260 */
        /* <DEDUP_REMOVED lines=10> */
[----:B------:R-:W-:Y:S04]  /*15cf0*/  STL.64 [R1+0x1418], R32 ;  /* 0x0014182001007387 */ /* 0x000fe80000100a00 */
[----:B------:R2:W-:Y:S01]  /*15d00*/  STL.64 [R1+0x1410], R30 ;  /* 0x0014101e01007387 */ /* 0x0005e20000100a00 */
[----:B---3--:R-:W-:-:S03]  /*15d10*/  IMAD.WIDE R6, R229, 0x4, R102 ;  /* 0x00000004e5067825 */ /* 0x008fc600078e0266 */
[----:B------:R3:W-:Y:S01]  /*15d20*/  STL.64 [R1+0x1408], R28 ;  /* 0x0014081c01007387 */ /* 0x0007e20000100a00 */
[----:B------:R-:W-:-:S03]  /*15d30*/  VIADD R2, R24, 0xffffff14 ;  /* 0xffffff1418027836 */ /* 0x000fc60000000000 */
[----:B------:R1:W-:Y:S01]  /*15d40*/  STL.64 [R1+0x1400], R6 ;  /* 0x0014000601007387 */ /* 0x0003e20000100a00 */
[----:B------:R-:W-:Y:S01]  /*15d50*/  IMAD.WIDE R42, R229, 0x4, R120 ;  /* 0x00000004e52a7825 */ /* 0x000fe200078e0278 */
[----:B------:R-:W4:Y:S02]  /*15d60*/  LDC R24, c[0x0][0x230] ;  /* 0x00008c00ff187b82 */ /* 0x000f240000000800 */
[----:B------:R-:W4:Y:S04]  /*15d70*/  LDL.LU.64 R36, [R1+0x4b0] ;  /* 0x0004b00001247983 */ /* 0x000f280000300a00 */
[----:B------:R-:W-:Y:S04]  /*15d80*/  LDGSTS.E [R21+0x70004], desc[UR8][R32.64], !P6 ;  /* 0x7000400020157fae */ /* 0x000fe8000f121848 */
[----:B------:R-:W4:Y:S01]  /*15d90*/  LDL.LU.64 R54, [R1+0x4a8] ;  /* 0x0004a80001367983 */ /* 0x000f220000300a00 */
[----:B------:R-:W-:-:S03]  /*15da0*/  ISETP.GE.U32.AND P0, PT, R2, 0x7ffffe95, PT ;  /* 0x7ffffe950200780c */ /* 0x000fc60003f06070 */
[----:B------:R2:W-:Y:S04]  /*15db0*/  LDGSTS.E [R21+0x74004], desc[UR8][R30.64], !P6 ;  /* 0x740040001e157fae */ /* 0x0005e8000f121848 */
[----:B------:R-:W4:Y:S04]  /*15dc0*/  LDL.LU.64 R34, [R1+0x4a0] ;  /* 0x0004a00001227983 */ /* 0x000f280000300a00 */
[----:B------:R3:W-:Y:S01]  /*15dd0*/  LDGSTS.E [R21+0x78004], desc[UR8][R28.64], !P6 ;  /* 0x780040001c157fae */ /* 0x0007e2000f121848 */
[----:B--2---:R-:W-:-:S03]  /*15de0*/  IMAD.WIDE R30, R229, 0x4, R112 ;  /* 0x00000004e51e7825 */ /* 0x004fc600078e0270 */
[----:B------:R1:W-:Y:S04]  /*15df0*/  LDGSTS.E [R21+0x7c004], desc[UR8][R6.64], !P6 ;  /* 0x7c00400006157fae */ /* 0x0003e8000f121848 */
[----:B------:R-:W2:Y:S01]  /*15e00*/  LDL.LU.64 R32, [R1+0x498] ;  /* 0x0004980001207983 */ /* 0x000ea20000300a00 */
[----:B---3--:R-:W-:-:S03]  /*15e10*/  IMAD.WIDE R28, R229, 0x4, R106 ;  /* 0x00000004e51c7825 */ /* 0x008fc600078e026a */
[----:B------:R-:W-:Y:S01]  /*15e20*/  STL.64 [R1+0x13f8], R38 ;  /* 0x0013f82601007387 */ /* 0x000fe20000100a00 */
[----:B-1----:R-:W-:-:S03]  /*15e30*/  IMAD.WIDE R6, R229, 0x4, R108 ;  /* 0x00000004e5067825 */ /* 0x002fc600078e026c */
[----:B------:R1:W-:Y:S04]  /*15e40*/  STL.64 [R1+0x13f0], R30 ;  /* 0x0013f01e01007387 */ /* 0x0003e80000100a00 */
[----:B------:R-:W-:Y:S04]  /*15e50*/  LDGSTS.E [R21+0x70008], desc[UR8][R38.64], !P1 ;  /* 0x7000800026157fae */ /* 0x000fe8000c921848 */
[----:B------:R3:W-:Y:S04]  /*15e60*/  STL.64 [R1+0x13e8], R28 ;  /* 0x0013e81c01007387 */ /* 0x0007e80000100a00 */
[----:B------:R-:W-:Y:S04]  /*15e70*/  LDGSTS.E [R21+0x74008], desc[UR8][R30.64], !P1 ;  /* 0x740080001e157fae */ /* 0x000fe8000c921848 */
[----:B------:R3:W-:Y:S04]  /*15e80*/  STL.64 [R1+0x13e0], R6 ;  /* 0x0013e00601007387 */ /* 0x0007e80000100a00 */
[----:B------:R3:W-:Y:S04]  /*15e90*/  LDGSTS.E [R21+0x78008], desc[UR8][R28.64], !P1 ;  /* 0x780080001c157fae */ /* 0x0007e8000c921848 */
[----:B-1----:R-:W2:Y:S04]  /*15ea0*/  LDL.LU.64 R30, [R1+0x490] ;  /* 0x00049000011e7983 */ /* 0x002ea80000300a00 */
[----:B------:R1:W-:Y:S04]  /*15eb0*/  LDGSTS.E [R21+0x7c008], desc[UR8][R6.64], !P1 ;  /* 0x7c00800006157fae */ /* 0x0003e8000c921848 */
[----:B------:R-:W2:Y:S01]  /*15ec0*/  LDL.LU.64 R38, [R1+0x488] ;  /* 0x0004880001267983 */ /* 0x000ea20000300a00 */
[----:B---3--:R-:W-:-:S03]  /*15ed0*/  IMAD.WIDE R28, R229, 0x4, R114 ;  /* 0x00000004e51c7825 */ /* 0x008fc600078e0272 */
[----:B------:R-:W3:Y:S01]  /*15ee0*/  LDL.LU.64 R40, [R1+0x480] ;  /* 0x0004800001287983 */ /* 0x000ee20000300a00 */
[----:B-1----:R-:W-:-:S03]  /*15ef0*/  IMAD.WIDE R6, R229, 0x4, R116 ;  /* 0x00000004e5067825 */ /* 0x002fc600078e0274 */
[----:B------:R-:W3:Y:S04]  /*15f00*/  LDL.LU.64 R46, [R1+0x478] ;  /* 0x00047800012e7983 */ /* 0x000ee80000300a00 */
[----:B------:R-:W-:Y:S04]  /*15f10*/  STL.64 [R1+0x13d8], R44 ;  /* 0x0013d82c01007387 */ /* 0x000fe80000100a00 */
[----:B------:R-:W-:Y:S04]  /*15f20*/  STL.64 [R1+0x13d0], R42 ;  /* 0x0013d02a01007387 */ /* 0x000fe80000100a00 */
        /* <DEDUP_REMOVED lines=8> */
[----:B------:R-:W3:Y:S01]  /*15fb0*/  LDL.LU.64 R6, [R1+0x460] ;  /* 0x0004600001067983 */ /* 0x000ee20000300a00 */
[----:B------:R-:W-:-:S02]  /*15fc0*/  IADD3 R2, R26, -0x8d, RZ ;  /* 0xffffff731a027810 */ /* 0x000fc40007ffe0ff */
[----:B------:R-:W1:Y:S02]  /*15fd0*/  LDC R26, c[0x0][0x230] ;  /* 0x00008c00ff1a7b82 */ /* 0x000e640000000800 */
[----:B------:R-:W-:Y:S01]  /*15fe0*/  ISETP.GE.U32.AND P3, PT, R2, 0x7ffffef4, PT ;  /* 0x7ffffef40200780c */ /* 0x000fe20003f66070 */
[----:B----4-:R-:W-:-:S05]  /*15ff0*/  VIADD R2, R25, 0xffffff72 ;  /* 0xffffff7219027836 */ /* 0x010fca0000000000 */
[----:B------:R-:W-:Y:S01]  /*16000*/  ISETP.GE.U32.AND P4, PT, R2, 0x7ffffef3, PT ;  /* 0x7ffffef30200780c */ /* 0x000fe20003f86070 */
[----:B------:R-:W4:Y:S01]  /*16010*/  LDC R25, c[0x0][0x230] ;  /* 0x00008c00ff197b82 */ /* 0x000f220000000800 */
[----:B------:R-:W-:-:S04]  /*16020*/  IMAD.WIDE R36, R229, 0x4, R36 ;  /* 0x00000004e5247825 */ /* 0x000fc800078e0224 */
[C---:B------:R-:W-:Y:S01]  /*16030*/  IMAD.WIDE R42, R229.reuse, 0x4, R54 ;  /* 0x00000004e52a7825 */ /* 0x040fe200078e0236 */
[----:B------:R1:W-:Y:S03]  /*16040*/  STL.64 [R1+0x1440], R36 ;  /* 0x0014402401007387 */ /* 0x0003e60000100a00 */
[C---:B------:R-:W-:Y:S01]  /*16050*/  IMAD.WIDE R34, R229.reuse, 0x4, R34 ;  /* 0x00000004e5227825 */ /* 0x040fe200078e0222 */
[----:B------:R-:W-:Y:S04]  /*16060*/  STL.64 [R1+0x13b8], R42 ;  /* 0x0013b82a01007387 */ /* 0x000fe80000100a00 */
[----:B------:R-:W-:Y:S04]  /*16070*/  LDGSTS.E [R20+0x40000], desc[UR8][R36.64], !P3 ;  /* 0x4000000024147fae */ /* 0x000fe8000d921848 */
[----:B------:R4:W-:Y:S01]  /*16080*/  STL.64 [R1+0x13b0], R34 ;  /* 0x0013b02201007387 */ /* 0x0009e20000100a00 */
[----:B--2---:R-:W-:-:S03]  /*16090*/  IMAD.WIDE R32, R229, 0x4, R32 ;  /* 0x00000004e5207825 */ /* 0x004fc600078e0220 */
[----:B------:R2:W-:Y:S04]  /*160a0*/  LDGSTS.E [R20+0x44000], desc[UR8][R42.64], !P3 ;  /* 0x440000002a147fae */ /* 0x0005e8000d921848 */
[----:B-1----:R-:W3:Y:S04]  /*160b0*/  LDL.LU.64 R36, [R1+0x458] ;  /* 0x0004580001247983 */ /* 0x002ee80000300a00 */
[----:B------:R1:W-:Y:S04]  /*160c0*/  STL.64 [R1+0x13a8], R32 ;  /* 0x0013a82001007387 */ /* 0x0003e80000100a00 */
[----:B------:R-:W3:Y:S04]  /*160d0*/  LDL.LU.64 R54, [R1+0x450] ;  /* 0x0004500001367983 */ /* 0x000ee80000300a00 */
[----:B------:R-:W-:Y:S04]  /*160e0*/  LDGSTS.E [R20+0x48000], desc[UR8][R34.64], !P3 ;  /* 0x4800000022147fae */ /* 0x000fe8000d921848 */
[----:B------:R-:W-:Y:S04]  /*160f0*/  LDGSTS.E [R20+0x4c000], desc[UR8][R32.64], !P3 ;  /* 0x4c00000020147fae */ /* 0x000fe8000d921848 */
[----:B----4-:R-:W4:Y:S01]  /*16100*/  LDL.LU.64 R34, [R1+0x448] ;  /* 0x0004480001227983 */ /* 0x010f220000300a00 */
[----:B------:R-:W-:-:S03]  /*16110*/  IMAD.WIDE R30, R229, 0x4, R30 ;  /* 0x00000004e51e7825 */ /* 0x000fc600078e021e */
[----:B-1----:R-:W4:Y:S01]  /*16120*/  LDL.LU.64 R32, [R1+0x440] ;  /* 0x0004400001207983 */ /* 0x002f220000300a00 */
[----:B--2---:R-:W-:-:S03]  /*16130*/  IMAD.WIDE R42, R229, 0x4, R38 ;  /* 0x00000004e52a7825 */ /* 0x004fc600078e0226 */
[----:B------:R1:W-:Y:S01]  /*16140*/  STL.64 [R1+0x13a0], R30 ;  /* 0x0013a01e01007387 */ /* 0x0003e20000100a00 */
[----:B---3--:R-:W-:-:S03]  /*16150*/  IMAD.WIDE R40, R229, 0x4, R40 ;  /* 0x00000004e5287825 */ /* 0x008fc600078e0228 */
[----:B------:R-:W-:Y:S01]  /*16160*/  LDGSTS.E [R20+0x40004], desc[UR8][R30.64], !P4 ;  /* 0x400040001e147fae */ /* 0x000fe2000e121848 */
[----:B------:R-:W-:-:S03]  /*16170*/  IMAD.WIDE R38, R229, 0x4, R46 ;  /* 0x00000004e5267825 */ /* 0x000fc600078e022e */
[----:B------:R2:W-:Y:S04]  /*16180*/  STL.64 [R1+0x1398], R42 ;  /* 0x0013982a01007387 */ /* 0x0005e80000100a00 */
[----:B------:R2:W-:Y:S04]  /*16190*/  LDGSTS.E [R20+0x44004], desc[UR8][R42.64], !P4 ;  /* 0x440040002a147fae */ /* 0x0005e8000e121848 */
        /* <DEDUP_REMOVED lines=18> */
[----:B------:R-:W-:-:S05]  /*162c0*/  VIADD R2, R26, 0xffffff70 ;  /* 0xffffff701a027836 */ /* 0x000fca0000000000 */
[----:B------:R-:W-:Y:S01]  /*162d0*/  ISETP.GE.U32.AND P6, PT, R2, 0x7ffffef1, PT ;  /* 0x7ffffef10200780c */ /* 0x000fe20003fc6070 */
[----:B------:R-:W3:Y:S06]  /*162e0*/  LDC R26, c[0x0][0x230] ;  /* 0x00008c00ff1a7b82 */ /* 0x000eec0000000800 */
[----:B------:R1:W-:Y:S04]  /*162f0*/  LDGSTS.E [R20+0x40008], desc[UR8][R42.64], !P5 ;  /* 0x400080002a147fae */ /* 0x0003e8000e921848 */
[----:B------:R-:W-:Y:S01]  /*16300*/  LDGSTS.E [R20+0x44008], desc[UR8][R40.64], !P5 ;  /* 0x4400800028147fae */ /* 0x000fe2000e921848 */
[----:B------:R-:W-:-:S02]  /*16310*/  IADD3 R2, R25, -0xad, RZ ;  /* 0xffffff5319027810 */ /* 0x000fc40007ffe0ff */
[----:B------:R-:W3:Y:S01]  /*16320*/  LDC R25, c[0x0][0x230] ;  /* 0x00008c00ff197b82 */ /* 0x000ee20000000800 */
[----:B------:R-:W-:Y:S01]  /*16330*/  LDGSTS.E [R20+0x48008], desc[UR8][R38.64], !P5 ;  /* 0x4800800026147fae */ /* 0x000fe2000e921848 */
[----:B------:R-:W-:Y:S01]  /*16340*/  ISETP.GE.U32.AND P1, PT, R2, 0x7ffffed4, PT ;  /* 0x7ffffed40200780c */ /* 0x000fe20003f26070 */
[----:B------:R-:W-:-:S05]  /*16350*/  IMAD.WIDE R36, R229, 0x4, R36 ;  /* 0x00000004e5247825 */ /* 0x000fca00078e0224 */
[----:B------:R4:W-:Y:S01]  /*16360*/  STL.64 [R1+0x1368], R36 ;  /* 0x0013682401007387 */ /* 0x0009e20000100a00 */
[----:B-1----:R-:W-:-:S03]  /*16370*/  IMAD.WIDE R42, R229, 0x4, R54 ;  /* 0x00000004e52a7825 */ /* 0x002fc600078e0236 */
[----:B------:R-:W3:Y:S04]  /*16380*/  LDL.LU.64 R58, [R1+0x210] ;  /* 0x00021000013a7983 */ /* 0x000ee80000300a00 */
[----:B------:R-:W-:Y:S04]  /*16390*/  STL.64 [R1+0x1360], R42 ;  /* 0x0013602a01007387 */ /* 0x000fe80000100a00 */
[----:B------:R-:W3:Y:S04]  /*163a0*/  LDL.LU.64 R40, [R1+0x208] ;  /* 0x0002080001287983 */ /* 0x000ee80000300a00 */
[----:B------:R-:W-:Y:S01]  /*163b0*/  LDGSTS.E [R20+0x4c008], desc[UR8][R36.64], !P5 ;  /* 0x4c00800024147fae */ /* 0x000fe2000e921848 */
[----:B----4-:R-:W-:-:S03]  /*163c0*/  IMAD.WIDE R34, R229, 0x4, R34 ;  /* 0x00000004e5227825 */ /* 0x010fc600078e0222 */
[----:B------:R1:W-:Y:S01]  /*163d0*/  LDGSTS.E [R20+0x4000c], desc[UR8][R42.64], !P6 ;  /* 0x4000c0002a147fae */ /* 0x0003e2000f121848 */
[----:B------:R-:W-:-:S03]  /*163e0*/  IMAD.WIDE R32, R229, 0x4, R32 ;  /* 0x00000004e5207825 */ /* 0x000fc600078e0220 */
[----:B------:R4:W-:Y:S04]  /*163f0*/  STL.64 [R1+0x1358], R34 ;  /* 0x0013582201007387 */ /* 0x0009e80000100a00 */
[----:B------:R-:W3:Y:S04]  /*16400*/  LDL.LU.64 R38, [R1+0x200] ;  /* 0x0002000001267983 */ /* 0x000ee80000300a00 */
[----:B------:R1:W-:Y:S04]  /*16410*/  STL.64 [R1+0x1350], R32 ;  /* 0x0013502001007387 */ /* 0x0003e80000100a00 */
[----:B------:R-:W3:Y:S04]  /*16420*/  LDL.LU.64 R36, [R1+0x1f8] ;  /* 0x0001f80001247983 */ /* 0x000ee80000300a00 */
[----:B------:R-:W-:Y:S04]  /*16430*/  LDGSTS.E [R20+0x4400c], desc[UR8][R34.64], !P6 ;  /* 0x4400c00022147fae */ /* 0x000fe8000f121848 */
[----:B------:R-:W-:Y:S01]  /*16440*/  LDGSTS.E [R20+0x4800c], desc[UR8][R32.64], !P6 ;  /* 0x4800c00020147fae */ /* 0x000fe2000f121848 */
[----:B------:R-:W-:-:S05]  /*16450*/  IMAD.WIDE R30, R229, 0x4, R30 ;  /* 0x00000004e51e7825 */ /* 0x000fca00078e021e */
[----:B------:R1:W-:Y:S04]  /*16460*/  STL.64 [R1+0x1348], R30 ;  /* 0x0013481e01007387 */ /* 0x0003e80000100a00 */
[----:B------:R-:W3:Y:S04]  /*16470*/  LDL.LU.64 R54, [R1+0x1f0] ;  /* 0x0001f00001367983 */ /* 0x000ee80000300a00 */
[----:B----4-:R-:W4:Y:S04]  /*16480*/  LDL.LU.64 R34, [R1+0x1e8] ;  /* 0x0001e80001227983 */ /* 0x010f280000300a00 */
[----:B------:R-:W-:Y:S04]  /*16490*/  LDGSTS.E [R20+0x4c00c], desc[UR8][R30.64], !P6 ;  /* 0x4c00c0001e147fae */ /* 0x000fe8000f121848 */
[----:B-1----:R-:W4:Y:S04]  /*164a0*/  LDL.LU.64 R32, [R1+0x1e0] ;  /* 0x0001e00001207983 */ /* 0x002f280000300a00 */
[----:B------:R-:W4:Y:S01]  /*164b0*/  LDL.LU.64 R30, [R1+0x1d8] ;  /* 0x0001d800011e7983 */ /* 0x000f220000300a00 */
[----:B--2---:R-:W-:-:S04]  /*164c0*/  IMAD.WIDE R6, R229, 0x4, R6 ;  /* 0x00000004e5067825 */ /* 0x004fc800078e0206 */
[C---:B---3--:R-:W-:Y:S01]  /*164d0*/  IMAD.WIDE R48, R229.reuse, 0x4, R46 ;  /* 0x00000004e5307825 */ /* 0x048fe200078e022e */
[----:B------:R1:W-:Y:S03]  /*164e0*/  STL.64 [R1+0x1340], R6 ;  /* 0x0013400601007387 */ /* 0x0003e60000100a00 */
[C---:B------:R-:W-:Y:S01]  /*164f0*/  IMAD.WIDE R44, R229.reuse, 0x4, R126 ;  /* 0x00000004e52c7825 */ /* 0x040fe200078e027e */
[----:B------:R-:W-:Y:S04]  /*16500*/  STL.64 [R1+0x1338], R48 ;  /* 0x0013383001007387 */ /* 0x000fe80000100a00 */
[----:B------:R2:W-:Y:S01]  /*16510*/  STL.64 [R1+0x1330], R44 ;  /* 0x0013302c01007387 */ /* 0x0005e20000100a00 */
[----:B------:R-:W-:-:S03]  /*16520*/  IMAD.WIDE R42, R229, 0x4, R28 ;  /* 0x00000004e52a7825 */ /* 0x000fc600078e021c */
[----:B------:R-:W3:Y:S04]  /*16530*/  LDL.LU.64 R46, [R1+0x1d0] ;  /* 0x0001d000012e7983 */ /* 0x000ee80000300a00 */
[----:B------:R2:W-:Y:S04]  /*16540*/  STL.64 [R1+0x1328], R42 ;  /* 0x0013282a01007387 */ /* 0x0005e80000100a00 */
[----:B------:R-:W3:Y:S04]  /*16550*/  LDL.LU.64 R126, [R1+0x1c8] ;  /* 0x0001c800017e7983 */ /* 0x000ee80000300a00 */
[----:B------:R-:W-:Y:S04]  /*16560*/  LDGSTS.E [R20+0x50000], desc[UR8][R6.64], !P1 ;  /* 0x5000000006147fae */ /* 0x000fe8000c921848 */
[----:B------:R-:W3:Y:S01]  /*16570*/  LDL.LU.64 R28, [R1+0x1c0] ;  /* 0x0001c000011c7983 */ /* 0x000ee20000300a00 */
[----:B------:R-:W-:-:S02]  /*16580*/  VIADD R2, R24, 0xffffff52 ;  /* 0xffffff5218027836 */ /* 0x000fc40000000000 */
[----:B------:R-:W2:Y:S01]  /*16590*/  LDC R24, c[0x0][0x230] ;  /* 0x00008c00ff187b82 */ /* 0x000ea20000000800 */
[----:B------:R-:W-:Y:S04]  /*165a0*/  LDGSTS.E [R20+0x54000], desc[UR8][R48.64], !P1 ;  /* 0x5400000030147fae */ /* 0x000fe8000c921848 */
[----:B-1----:R-:W3:Y:S01]  /*165b0*/  LDL.LU.64 R6, [R1+0x1b8] ;  /* 0x0001b80001067983 */ /* 0x002ee20000300a00 */
[----:B------:R-:W-:Y:S02]  /*165c0*/  ISETP.GE.U32.AND P0, PT, R2, 0x7ffffed3, PT ;  /* 0x7ffffed30200780c */ /* 0x000fe40003f06070 */
[----:B------:R-:W-:Y:S01]  /*165d0*/  IADD3 R2, R26, -0xaf, RZ ;  /* 0xffffff511a027810 */ /* 0x000fe20007ffe0ff */
[----:B------:R1:W-:Y:S01]  /*165e0*/  LDGSTS.E [R20+0x58000], desc[UR8][R44.64], !P1 ;  /* 0x580000002c147fae */ /* 0x0003e2000c921848 */
[----:B------:R-:W1:Y:S02]  /*165f0*/  LDC R26, c[0x0][0x230] ;  /* 0x00008c00ff1a7b82 */ /* 0x000e640000000800 */
[----:B------:R-:W-:Y:S01]  /*16600*/  ISETP.GE.U32.AND P3, PT, R2, 0x7ffffed2, PT ;  /* 0x7ffffed20200780c */ /* 0x000fe20003f66070 */
[----:B------:R-:W-:Y:S01]  /*16610*/  VIADD R2, R25, 0xffffff50 ;  /* 0xffffff5019027836 */ /* 0x000fe20000000000 */
[----:B------:R1:W-:Y:S04]  /*16620*/  LDGSTS.E [R20+0x5c000], desc[UR8][R42.64], !P1 ;  /* 0x5c0000002a147fae */ /* 0x0003e8000c921848 */
[----:B------:R-:W1:Y:S01]  /*16630*/  LDC R25, c[0x0][0x230] ;  /* 0x00008c00ff197b82 */ /* 0x000e620000000800 */
[----:B------:R-:W-:-:S02]  /*16640*/  ISETP.GE.U32.AND P4, PT, R2, 0x7ffffed1, PT ;  /* 0x7ffffed10200780c */ /* 0x000fc40003f86070 */
[----:B--2---:R-:W-:-:S05]  /*16650*/  IADD3 R2, R24, -0xcd, RZ ;  /* 0xffffff3318027810 */ /* 0x004fca0007ffe0ff */
[----:B------:R-:W2:Y:S01]  /*16660*/  LDC R24, c[0x0][0x230] ;  /* 0x00008c00ff187b82 */ /* 0x000ea20000000800 */
[----:B------:R-:W-:Y:S01]  /*16670*/  ISETP.GE.U32.AND P5, PT, R2, 0x7ffffeb4, PT ;  /* 0x7ffffeb40200780c */ /* 0x000fe20003fa6070 */
[----:B-1----:R-:W-:-:S06]  /*16680*/  VIADD R2, R26, 0xffffff32 ;  /* 0xffffff321a027836 */ /* 0x002fcc0000000000 */
[----:B------:R-:W1:Y:S01]  /*16690*/  LDC R26, c[0x0][0x230] ;  /* 0x00008c00ff1a7b82 */ /* 0x000e620000000800 */
[----:B------:R-:W-:Y:S02]  /*166a0*/  ISETP.GE.U32.AND P6, PT, R2, 0x7ffffeb3, PT ;  /* 0x7ffffeb30200780c */ /* 0x000fe40003fc6070 */
[----:B------:R-:W-:-:S05]  /*166b0*/  IADD3 R2, R25, -0xcf, RZ ;  /* 0xffffff3119027810 */ /* 0x000fca0007ffe0ff */
[----:B------:R-:W1:Y:S01]  /*166c0*/  LDC R25, c[0x0][0x230] ;  /* 0x00008c00ff197b82 */ /* 0x000e620000000800 */
[----:B------:R-:W-:Y:S01]  /*166d0*/  ISETP.GE.U32.AND P1, PT, R2, 0x7ffffeb2, PT ;  /* 0x7ffffeb20200780c */ /* 0x000fe20003f26070 */
[----:B--2---:R-:W-:-:S06]  /*166e0*/  VIADD R2, R24, 0xffffff30 ;  /* 0xffffff3018027836 */ /* 0x004fcc0000000000 */
[----:B------:R-:W2:Y:S01]  /*166f0*/  LDC R24, c[0x0][0x230] ;  /* 0x00008c00ff187b82 */ /* 0x000ea20000000800 */
[----:B------:R-:W-:-:S04]  /*16700*/  IMAD.WIDE R44, R229, 0x4, R180 ;  /* 0x00000004e52c7825 */ /* 0x000fc800078e02b4 */
[----:B------:R-:W-:-:S04]  /*16710*/  IMAD.WIDE R42, R229, 0x4, R58 ;  /* 0x00000004e52a7825 */ /* 0x000fc800078e023a */
[C---:B------:R-:W-:Y:S01]  /*16720*/  IMAD.WIDE R40, R229.reuse, 0x4, R40 ;  /* 0x00000004e5287825 */ /* 0x040fe200078e0228 */
[----:B------:R-:W-:Y:S04]  /*16730*/  STL.64 [R1+0x1320], R42 ;  /* 0x0013202a01007387 */ /* 0x000fe80000100a00 */
[----:B------:R-:W-:Y:S04]  /*16740*/  LDGSTS.E [R20+0x50004], desc[UR8][R42.64], !P0 ;  /* 0x500040002a147fae */ /* 0x000fe8000c121848 */
[----:B------:R-:W-:Y:S04]  /*16750*/  STL.64 [R1+0x1318], R40 ;  /* 0x0013182801007387 */ /* 0x000fe80000100a00 */
[----:B------:R-:W-:Y:S01]  /*16760*/  LDGSTS.E [R20+0x54004], desc[UR8][R40.64], !P0 ;  /* 0x5400400028147fae */ /* 0x000fe2000c121848 */
[----:B------:R-:W-:-:S04]  /*16770*/  IMAD.WIDE R38, R229, 0x4, R38 ;  /* 0x00000004e5267825 */ /* 0x000fc800078e0226 */
[C---:B------:R-:W-:Y:S01]  /*16780*/  IMAD.WIDE R36, R229.reuse, 0x4, R36 ;  /* 0x00000004e5247825 */ /* 0x040fe200078e0224 */
[----:B------:R-:W-:Y:S04]  /*16790*/  STL.64 [R1+0x1310], R38 ;  /* 0x0013102601007387 */ /* 0x000fe80000100a00 */
[----:B------:R-:W-:Y:S04]  /*167a0*/  LDGSTS.E [R20+0x58004], desc[UR8][R38.64], !P0 ;  /* 0x5800400026147fae */ /* 0x000fe8000c121848 */
[----:B------:R1:W-:Y:S04]  /*167b0*/  STL.64 [R1+0x1308], R36 ;  /* 0x0013082401007387 */ /* 0x0003e80000100a00 */
[----:B------:R1:W-:Y:S02]  /*167c0*/  LDGSTS.E [R20+0x5c004], desc[UR8][R36.64], !P0 ;  /* 0x5c00400024147fae */ /* 0x0003e4000c121848 */
[----:B-1----:R-:W-:-:S04]  /*167d0*/  IMAD.WIDE R36, R229, 0x4, R54 ;  /* 0x00000004e5247825 */ /* 0x002fc800078e0236 */
[C---:B----4-:R-:W-:Y:S01]  /*167e0*/  IMAD.WIDE R34, R229.reuse, 0x4, R34 ;  /* 0x00000004e5227825 */ /* 0x050fe200078e0222 */
[----:B------:R-:W-:Y:S04]  /*167f0*/  STL.64 [R1+0x1300], R36 ;  /* 0x0013002401007387 */ /* 0x000fe80000100a00 */
[----:B------:R-:W-:Y:S01]  /*16800*/  LDGSTS.E [R20+0x50008], desc[UR8][R36.64], !P3 ;  /* 0x5000800024147fae */ /* 0x000fe2000d921848 */
[----:B------:R-:W-:-:S03]  /*16810*/  IMAD.WIDE R32, R229, 0x4, R32 ;  /* 0x00000004e5207825 */ /* 0x000fc600078e0220 */
[----:B------:R-:W-:Y:S04]  /*16820*/  STL.64 [R1+0x12f8], R34 ;  /* 0x0012f82201007387 */ /* 0x000fe80000100a00 */
[----:B------:R-:W-:Y:S01]  /*16830*/  LDGSTS.E [R20+0x54008], desc[UR8][R34.64], !P3 ;  /* 0x5400800022147fae */ /* 0x000fe2000d921848 */
[----:B------:R-:W-:-:S03]  /*16840*/  IMAD.WIDE R30, R229, 0x4, R30 ;  /* 0x00000004e51e7825 */ /* 0x000fc600078e021e */
[----:B------:R3:W-:Y:S04]  /*16850*/  STL.64 [R1+0x12f0], R32 ;  /* 0x0012f02001007387 */ /* 0x0007e80000100a00 */
[----:B------:R3:W-:Y:S04]  /*16860*/  LDGSTS.E [R20+0x58008], desc[UR8][R32.64], !P3 ;  /* 0x5800800020147fae */ /* 0x0007e8000d921848 */
[----:B------:R1:W-:Y:S04]  /*16870*/  STL.64 [R1+0x12e8], R30 ;  /* 0x0012e81e01007387 */ /* 0x0003e80000100a00 */
[----:B------:R1:W-:Y:S01]  /*16880*/  LDGSTS.E [R20+0x5c008], desc[UR8][R30.64], !P3 ;  /* 0x5c0080001e147fae */ /* 0x0003e2000d921848 */
[----:B------:R-:W-:Y:S01]  /*16890*/  ISETP.GE.U32.AND P0, PT, R2, 0x7ffffeb1, PT ;  /* 0x7ffffeb10200780c */ /* 0x000fe20003f06070 */
[----:B---3--:R-:W-:-:S04]  /*168a0*/  IMAD.WIDE R32, R229, 0x4, R46 ;  /* 0x00000004e5207825 */ /* 0x008fc800078e022e */
[C---:B-1----:R-:W-:Y:S01]  /*168b0*/  IMAD.WIDE R30, R229.reuse, 0x4, R126 ;  /* 0x00000004e51e7825 */ /* 0x042fe200078e027e */
[----:B------:R1:W-:Y:S04]  /*168c0*/  STL.64 [R1+0x12e0], R32 ;  /* 0x0012e02001007387 */ /* 0x0003e80000100a00 */
[----:B------:R1:W-:Y:S01]  /*168d0*/  LDGSTS.E [R20+0x5000c], desc[UR8][R32.64], !P4 ;  /* 0x5000c00020147fae */ /* 0x0003e2000e121848 */
[----:B------:R-:W-:-:S03]  /*168e0*/  IMAD.WIDE R28, R229, 0x4, R28 ;  /* 0x00000004e51c7825 */ /* 0x000fc600078e021c */
[----:B------:R3:W-:Y:S04]  /*168f0*/  STL.64 [R1+0x12d8], R30 ;  /* 0x0012d81e01007387 */ /* 0x0007e80000100a00 */
[----:B------:R3:W-:Y:S01]  /*16900*/  LDGSTS.E [R20+0x5400c], desc[UR8][R30.64], !P4 ;  /* 0x5400c0001e147fae */ /* 0x0007e2000e121848 */
[----:B------:R-:W-:-:S03]  /*16910*/  IMAD.WIDE R6, R229, 0x4, R6 ;  /* 0x00000004e5067825 */ /* 0x000fc600078e0206 */
[----:B------:R4:W-:Y:S01]  /*16920*/  STL.64 [R1+0x12d0], R28 ;  /* 0x0012d01c01007387 */ /* 0x0009e20000100a00 */
[----:B-1----:R-:W-:-:S03]  /*16930*/  IMAD.WIDE R32, R229, 0x4, R232 ;  /* 0x00000004e5207825 */ /* 0x002fc600078e02e8 */
[----:B------:R4:W-:Y:S01]  /*16940*/  LDGSTS.E [R20+0x5800c], desc[UR8][R28.64], !P4 ;  /* 0x5800c0001c147fae */ /* 0x0009e2000e121848 */
[----:B---3--:R-:W-:-:S03]  /*16950*/  IMAD.WIDE R30, R229, 0x4, R230 ;  /* 0x00000004e51e7825 */ /* 0x008fc600078e02e6 */
        /* <DEDUP_REMOVED lines=14> */
[----:B---3--:R-:W-:-:S03]  /*16a40*/  IMAD.WIDE R28, R229, 0x4, R136 ;  /* 0x00000004e51c7825 */ /* 0x008fc600078e0288 */
[----:B------:R3:W-:Y:S01]  /*16a50*/  STL.64 [R1+0x12a0], R32 ;  /* 0x0012a02001007387 */ /* 0x0007e20000100a00 */
[----:B------:R-:W-:Y:S01]  /*16a60*/  IADD3 R2, R27, -0xed, RZ ;  /* 0xffffff131b027810 */ /* 0x000fe20007ffe0ff */
[C---:B------:R-:W-:Y:S02]  /*16a70*/  IMAD.WIDE R40, R229.reuse, 0x4, R172 ;  /* 0x00000004e5287825 */ /* 0x040fe400078e02ac */
[----:B------:R3:W-:Y:S01]  /*16a80*/  LDGSTS.E [R20+0x60004], desc[UR8][R32.64], !P6 ;  /* 0x6000400020147fae */ /* 0x0007e2000f121848 */
[----:B------:R-:W4:Y:S01]  /*16a90*/  LDC R27, c[0x0][0x230] ;  /* 0x00008c00ff1b7b82 */ /* 0x000f220000000800 */
[C---:B-1----:R-:W-:Y:S02]  /*16aa0*/  IMAD.WIDE R6, R229.reuse, 0x4, R138 ;  /* 0x00000004e5067825 */ /* 0x042fe400078e028a */
[----:B------:R1:W-:Y:S04]  /*16ab0*/  STL.64 [R1+0x1298], R30 ;  /* 0x0012981e01007387 */ /* 0x0003e80000100a00 */
[----:B------:R1:W-:Y:S01]  /*16ac0*/  LDGSTS.E [R20+0x64004], desc[UR8][R30.64], !P6 ;  /* 0x640040001e147fae */ /* 0x0003e2000f121848 */
[----:B---3--:R-:W-:-:S03]  /*16ad0*/  IMAD.WIDE R32, R229, 0x4, R140 ;  /* 0x00000004e5207825 */ /* 0x008fc600078e028c */
[----:B------:R3:W-:Y:S01]  /*16ae0*/  STL.64 [R1+0x1290], R28 ;  /* 0x0012901c01007387 */ /* 0x0007e20000100a00 */
[----:B------:R-:W-:-:S03]  /*16af0*/  ISETP.GE.U32.AND P3, PT, R2, 0x7ffffe94, PT ;  /* 0x7ffffe940200780c */ /* 0x000fc60003f66070 */
        /* <DEDUP_REMOVED lines=8> */
[----:B------:R1:W-:Y:S01]  /*16b80*/  STL.64 [R1+0x1278], R30 ;  /* 0x0012781e01007387 */ /* 0x0003e20000100a00 */
[----:B------:R-:W-:-:S03]  /*16b90*/  VIADD R2, R26, 0xffffff12 ;  /* 0xffffff121a027836 */ /* 0x000fc60000000000 */
[----:B------:R1:W-:Y:S01]  /*16ba0*/  LDGSTS.E [R20+0x64008], desc[UR8][R30.64], !P1 ;  /* 0x640080001e147fae */ /* 0x0003e2000c921848 */
[C---:B------:R-:W-:Y:S01]  /*16bb0*/  IMAD.WIDE R36, R229.reuse, 0x4, R174 ;  /* 0x00000004e5247825 */ /* 0x040fe200078e02ae */
[----:B------:R-:W4:Y:S02]  /*16bc0*/  LDC R26, c[0x0][0x230] ;  /* 0x00008c00ff1a7b82 */ /* 0x000f240000000800 */
[----:B------:R2:W-:Y:S01]  /*16bd0*/  STL.64 [R1+0x1270], R28 ;  /* 0x0012701c01007387 */ /* 0x0005e20000100a00 */
[----:B---3--:R-:W-:-:S03]  /*16be0*/  IMAD.WIDE R32, R229, 0x4, R148 ;  /* 0x00000004e5207825 */ /* 0x008fc600078e0294 */
[----:B------:R2:W-:Y:S01]  /*16bf0*/  LDGSTS.E [R20+0x68008], desc[UR8][R28.64], !P1 ;  /* 0x680080001c147fae */ /* 0x0005e2000c921848 */
[----:B-1----:R-:W-:-:S03]  /*16c00*/  IMAD.WIDE R30, R229, 0x4, R150 ;  /* 0x00000004e51e7825 */ /* 0x002fc600078e0296 */
[----:B------:R1:W-:Y:S04]  /*16c10*/  STL.64 [R1+0x1268], R6 ;  /* 0x0012680601007387 */ /* 0x0003e80000100a00 */
[----:B------:R1:W-:Y:S01]  /*16c20*/  LDGSTS.E [R20+0x6c008], desc[UR8][R6.64], !P1 ;  /* 0x6c00800006147fae */ /* 0x0003e2000c921848 */
[----:B--2---:R-:W-:-:S03]  /*16c30*/  IMAD.WIDE R28, R229, 0x4, R152 ;  /* 0x00000004e51c7825 */ /* 0x004fc600078e0298 */
[----:B------:R2:W-:Y:S01]  /*16c40*/  STL.64 [R1+0x1260], R32 ;  /* 0x0012602001007387 */ /* 0x0005e20000100a00 */
[----:B------:R-:W-:-:S03]  /*16c50*/  ISETP.GE.U32.AND P4, PT, R2, 0x7ffffe93, PT ;  /* 0x7ffffe930200780c */ /* 0x000fc60003f86070 */
[----:B------:R2:W-:Y:S01]  /*16c60*/  LDGSTS.E [R20+0x6000c], desc[UR8][R32.64], !P0 ;  /* 0x6000c00020147fae */ /* 0x0005e2000c121848 */
[----:B-1----:R-:W-:-:S03]  /*16c70*/  IMAD.WIDE R6, R229, 0x4, R154 ;  /* 0x00000004e5067825 */ /* 0x002fc600078e029a */
[----:B------:R1:W-:Y:S04]  /*16c80*/  STL.64 [R1+0x1258], R30 ;  /* 0x0012581e01007387 */ /* 0x0003e80000100a00 */
[----:B------:R1:W-:Y:S01]  /*16c90*/  LDGSTS.E [R20+0x6400c], desc[UR8][R30.64], !P0 ;  /* 0x6400c0001e147fae */ /* 0x0003e2000c121848 */
[----:B--2---:R-:W-:-:S03]  /*16ca0*/  IMAD.WIDE R32, R229, 0x4, R156 ;  /* 0x00000004e5207825 */ /* 0x004fc600078e029c */
[----:B------:R2:W-:Y:S01]  /*16cb0*/  STL.64 [R1+0x1250], R28 ;  /* 0x0012501c01007387 */ /* 0x0005e20000100a00 */
[----:B------:R-:W-:Y:S01]  /*16cc0*/  IADD3 R2, R25, -0xef, RZ ;  /* 0xffffff1119027810 */ /* 0x000fe20007ffe0ff */
[C---:B------:R-:W-:Y:S02]  /*16cd0*/  IMAD.WIDE R42, R229.reuse, 0x4, R182 ;  /* 0x00000004e52a7825 */ /* 0x040fe400078e02b6 */
[----:B------:R2:W-:Y:S01]  /*16ce0*/  LDGSTS.E [R20+0x6800c], desc[UR8][R28.64], !P0 ;  /* 0x6800c0001c147fae */ /* 0x0005e2000c121848 */
[----:B------:R-:W3:Y:S01]  /*16cf0*/  LDC R25, c[0x0][0x230] ;  /* 0x00008c00ff197b82 */ /* 0x000ee20000000800 */
[C---:B-1----:R-:W-:Y:S02]  /*16d00*/  IMAD.WIDE R30, R229.reuse, 0x4, R158 ;  /* 0x00000004e51e7825 */ /* 0x042fe400078e029e */
        /* <DEDUP_REMOVED lines=10> */
[----:B------:R2:W-:Y:S04]  /*16db0*/  STL.64 [R1+0x1218], R28 ;  /* 0x0012181c01007387 */ /* 0x0005e80000100a00 */
[----:B------:R2:W-:Y:S01]  /*16dc0*/  LDGSTS.E [R20+0x78000], desc[UR8][R28.64], !P3 ;  /* 0x780000001c147fae */ /* 0x0005e2000d921848 */
[----:B-1----:R-:W-:-:S03]  /*16dd0*/  IMAD.WIDE R30, R229, 0x4, R166 ;  /* 0x00000004e51e7825 */ /* 0x002fc600078e02a6 */
[----:B------:R1:W-:Y:S04]  /*16de0*/  STL.64 [R1+0x1208], R6 ;  /* 0x0012080601007387 */ /* 0x0003e80000100a00 */
[----:B------:R1:W-:Y:S01]  /*16df0*/  LDGSTS.E [R20+0x7c000], desc[UR8][R6.64], !P3 ;  /* 0x7c00000006147fae */ /* 0x0003e2000d921848 */
[----:B--2---:R-:W-:-:S03]  /*16e00*/  IMAD.WIDE R28, R229, 0x4, R168 ;  /* 0x00000004e51c7825 */ /* 0x004fc600078e02a8 */
[----:B------:R2:W-:Y:S01]  /*16e10*/  STL.64 [R1+0x11f8], R32 ;  /* 0x0011f82001007387 */ /* 0x0005e20000100a00 */
[----:B------:R-:W-:-:S03]  /*16e20*/  VIADD R2, R24, 0xffffff10 ;  /* 0xffffff1018027836 */ /* 0x000fc60000000000 */
[----:B------:R-:W-:Y:S01]  /*16e30*/  STL.64 [R1+0x11e8], R30 ;  /* 0x0011e81e01007387 */ /* 0x000fe20000100a00 */
[----:B------:R-:W3:Y:S01]  /*16e40*/  LDC R24, c[0x0][0x230] ;  /* 0x00008c00ff187b82 */ /* 0x000ee20000000800 */
[----:B-1----:R-:W-:Y:S02]  /*16e50*/  IMAD.WIDE R6, R229, 0x4, R170 ;  /* 0x00000004e5067825 */ /* 0x002fe400078e02aa */
[----:B------:R-:W-:Y:S04]  /*16e60*/  LDGSTS.E [R20+0x70004], desc[UR8][R32.64], !P4 ;  /* 0x7000400020147fae */ /* 0x000fe8000e121848 */
[----:B------:R1:W-:Y:S01]  /*16e70*/  STL.64 [R1+0x11d8], R28 ;  /* 0x0011d81c01007387 */ /* 0x0003e20000100a00 */
[----:B------:R-:W-:-:S03]  /*16e80*/  ISETP.GE.U32.AND P6, PT, R2, 0x7ffffe91, PT ;  /* 0x7ffffe910200780c */ /* 0x000fc60003fc6070 */
[----:B------:R-:W-:Y:S04]  /*16e90*/  LDGSTS.E [R20+0x74004], desc[UR8][R30.64], !P4 ;  /* 0x740040001e147fae */ /* 0x000fe8000e121848 */
[----:B------:R4:W-:Y:S04]  /*16ea0*/  STL.64 [R1+0x11c0], R6 ;  /* 0x0011c00601007387 */ /* 0x0009e80000100a00 */
[----:B------:R1:W-:Y:S04]  /*16eb0*/  LDGSTS.E [R20+0x78004], desc[UR8][R28.64], !P4 ;  /* 0x780040001c147fae */ /* 0x0003e8000e121848 */
[----:B------:R-:W3:Y:S04]  /*16ec0*/  LDL.LU.64 R34, [R1+0x430] ;  /* 0x0004300001227983 */ /* 0x000ee80000300a00 */
[----:B------:R4:W-:Y:S04]  /*16ed0*/  LDGSTS.E [R20+0x7c004], desc[UR8][R6.64], !P4 ;  /* 0x7c00400006147fae */ /* 0x0009e8000e121848 */
[----:B--2---:R-:W2:Y:S01]  /*16ee0*/  LDL.LU.64 R32, [R1+0x428] ;  /* 0x0004280001207983 */ /* 0x004ea20000300a00 */
[----:B-1----:R-:W-:-:S03]  /*16ef0*/  IMAD.WIDE R28, R229, 0x4, R176 ;  /* 0x00000004e51c7825 */ /* 0x002fc600078e02b0 */
[----:B------:R-:W2:Y:S01]  /*16f00*/  LDL.LU.64 R30, [R1+0x420] ;  /* 0x00042000011e7983 */ /* 0x000ea20000300a00 */
[----:B----4-:R-:W-:-:S03]  /*16f10*/  IMAD.WIDE R6, R229, 0x4, R178 ;  /* 0x00000004e5067825 */ /* 0x010fc600078e02b2 */
[----:B------:R-:W4:Y:S04]  /*16f20*/  LDL.LU.64 R38, [R1+0x418] ;  /* 0x0004180001267983 */ /* 0x000f280000300a00 */
[----:B------:R1:W-:Y:S04]  /*16f30*/  STL.64 [R1+0x11b0], R40 ;  /* 0x0011b02801007387 */ /* 0x0003e80000100a00 */
[----:B------:R1:W-:Y:S04]  /*16f40*/  STL.64 [R1+0x11a0], R36 ;  /* 0x0011a02401007387 */ /* 0x0003e80000100a00 */
[----:B------:R-:W-:Y:S04]  /*16f50*/  LDGSTS.E [R20+0x70008], desc[UR8][R40.64], !P5 ;  /* 0x7000800028147fae */ /* 0x000fe8000e921848 */
[----:B------:R1:W-:Y:S04]  /*16f60*/  STL.64 [R1+0x1190], R28 ;  /* 0x0011901c01007387 */ /* 0x0003e80000100a00 */
[----:B------:R-:W-:Y:S04]  /*16f70*/  LDGSTS.E [R20+0x74008], desc[UR8][R36.64], !P5 ;  /* 0x7400800024147fae */ /* 0x000fe8000e921848 */
[----:B------:R1:W-:Y:S04]  /*16f80*/  STL.64 [R1+0x1180], R6 ;  /* 0x0011800601007387 */ /* 0x0003e80000100a00 */
[----:B------:R1:W-:Y:S04]  /*16f90*/  LDGSTS.E [R20+0x78008], desc[UR8][R28.64], !P5 ;  /* 0x780080001c147fae */ /* 0x0003e8000e921848 */
[----:B-1----:R-:W4:Y:S04]  /*16fa0*/  LDL.LU.64 R40, [R1+0x410] ;  /* 0x0004100001287983 */ /* 0x002f280000300a00 */
[----:B------:R1:W-:Y:S04]  /*16fb0*/  LDGSTS.E [R20+0x7c008], desc[UR8][R6.64], !P5 ;  /* 0x7c00800006147fae */ /* 0x0003e8000e921848 */
[----:B------:R-:W4:Y:S01]  /*16fc0*/  LDL.LU.64 R36, [R1+0x408] ;  /* 0x0004080001247983 */ /* 0x000f220000300a00 */
[----:B------:R-:W-:-:S03]  /*16fd0*/  IMAD.WIDE R28, R229, 0x4, R184 ;  /* 0x00000004e51c7825 */ /* 0x000fc600078e02b8 */
[----:B------:R-:W4:Y:S01]  /*16fe0*/  LDL.LU.64 R54, [R1+0x400] ;  /* 0x0004000001367983 */ /* 0x000f220000300a00 */
[----:B-1----:R-:W-:-:S03]  /*16ff0*/  IMAD.WIDE R6, R229, 0x4, R186 ;  /* 0x00000004e5067825 */ /* 0x002fc600078e02ba */
[----:B------:R-:W4:Y:S04]  /*17000*/  LDL.LU.64 R46, [R1+0x3f8] ;  /* 0x0003f800012e7983 */ /* 0x000f280000300a00 */
[----:B------:R-:W-:Y:S04]  /*17010*/  STL.64 [R1+0x1170], R44 ;  /* 0x0011702c01007387 */ /* 0x000fe80000100a00 */
[----:B------:R-:W-:Y:S04]  /*17020*/  STL.64 [R1+0x1160], R42 ;  /* 0x0011602a01007387 */ /* 0x000fe80000100a00 */
[----:B------:R1:W-:Y:S04]  /*17030*/  STL.64 [R1+0x1150], R28 ;  /* 0x0011501c01007387 */ /* 0x0003e80000100a00 */
[----:B------:R-:W-:Y:S04]  /*17040*/  LDGSTS.E [R20+0x7000c], desc[UR8][R44.64], !P6 ;  /* 0x7000c0002c147fae */ /* 0x000fe8000f121848 */
[----:B------:R1:W-:Y:S04]  /*17050*/  STL.64 [R1+0x1148], R6 ;  /* 0x0011480601007387 */ /* 0x0003e80000100a00 */
[----:B------:R-:W-:Y:S04]  /*17060*/  LDGSTS.E [R20+0x7400c], desc[UR8][R42.64], !P6 ;  /* 0x7400c0002a147fae */ /* 0x000fe8000f121848 */
[----:B------:R-:W4:Y:S04]  /*17070*/  LDL.LU.64 R126, [R1+0x3f0] ;  /* 0x0003f000017e7983 */ /* 0x000f280000300a00 */
[----:B------:R-:W-:Y:S04]  /*17080*/  LDGSTS.E [R20+0x7800c], desc[UR8][R28.64], !P6 ;  /* 0x7800c0001c147fae */ /* 0x000fe8000f121848 */
[----:B------:R4:W-:Y:S04]  /*17090*/  LDGSTS.E [R20+0x7c00c], desc[UR8][R6.64], !P6 ;  /* 0x7c00c00006147fae */ /* 0x0009e8000f121848 */
[----:B-1----:R-:W4:Y:S04]  /*170a0*/  LDL.LU.64 R28, [R1+0x3e8] ;  /* 0x0003e800011c7983 */ /* 0x002f280000300a00 */
[----:B------:R-:W4:Y:S01]  /*170b0*/  LDL.LU.64 R6, [R1+0x3e0] ;  /* 0x0003e00001067983 */ /* 0x000f220000300a00 */
[----:B------:R-:W-:-:S02]  /*170c0*/  IADD3 R2, R26, -0x91, RZ ;  /* 0xffffff6f1a027810 */ /* 0x000fc40007ffe0ff */
[----:B------:R-:W1:Y:S02]  /*170d0*/  LDC R26, c[0x0][0x230] ;  /* 0x00008c00ff1a7b82 */ /* 0x000e640000000800 */
[----:B------:R-:W-:Y:S01]  /*170e0*/  ISETP.GE.U32.AND P1, PT, R2, 0x7ffffef0, PT ;  /* 0x7ffffef00200780c */ /* 0x000fe20003f26070 */
[----:B---3--:R-:W-:Y:S01]  /*170f0*/  VIADD R2, R25, 0xffffff6e ;  /* 0xffffff6e19027836 */ /* 0x008fe20000000000 */
[----:B------:R4:W-:Y:S04]  /*17100*/  STL.64 [R1+0x1dd0], R20 ;  /* 0x001dd01401007387 */ /* 0x0009e80000100a00 */
[----:B------:R-:W-:Y:S01]  /*17110*/  ISETP.GE.U32.AND P0, PT, R2, 0x7ffffeef, PT ;  /* 0x7ffffeef0200780c */ /* 0x000fe20003f06070 */
[----:B------:R-:W3:Y:S01]  /*17120*/  LDC R25, c[0x0][0x230] ;  /* 0x00008c00ff197b82 */ /* 0x000ee20000000800 */
[----:B------:R-:W-:-:S04]  /*17130*/  IMAD.WIDE R34, R229, 0x4, R34 ;  /* 0x00000004e5227825 */ /* 0x000fc800078e0222 */
[C---:B--2---:R-:W-:Y:S01]  /*17140*/  IMAD.WIDE R32, R229.reuse, 0x4, R32 ;  /* 0x00000004e5207825 */ /* 0x044fe200078e0220 */
[----:B------:R2:W-:Y:S03]  /*17150*/  STL.64 [R1+0x10b8], R34 ;  /* 0x0010b82201007387 */ /* 0x0005e60000100a00 */
[C---:B------:R-:W-:Y:S01]  /*17160*/  IMAD.WIDE R30, R229.reuse, 0x4, R30 ;  /* 0x00000004e51e7825 */ /* 0x040fe200078e021e */
[----:B------:R1:W-:Y:S03]  /*17170*/  STL.64 [R1+0x10a8], R32 ;  /* 0x0010a82001007387 */ /* 0x0003e60000100a00 */
[C---:B----4-:R-:W-:Y:S01]  /*17180*/  IMAD.WIDE R20, R229.reuse, 0x4, R38 ;  /* 0x00000004e5147825 */ /* 0x050fe200078e0226 */
[----:B------:R4:W-:Y:S04]  /*17190*/  STL.64 [R1+0x1098], R30 ;  /* 0x0010981e01007387 */ /* 0x0009e80000100a00 */
[----:B------:R-:W3:Y:S04]  /*171a0*/  LDL.LU.64 R58, [R1+0x3d8] ;  /* 0x0003d800013a7983 */ /* 0x000ee80000300a00 */
[----:B------:R-:W-:Y:S04]  /*171b0*/  LDGSTS.E [R19+0x40000], desc[UR8][R34.64], !P1 ;  /* 0x4000000022137fae */ /* 0x000fe8000c921848 */
[----:B------:R4:W-:Y:S04]  /*171c0*/  STL.64 [R1+0x1088], R20 ;  /* 0x0010881401007387 */ /* 0x0009e80000100a00 */
[----:B------:R-:W-:Y:S04]  /*171d0*/  LDGSTS.E [R19+0x44000], desc[UR8][R32.64], !P1 ;  /* 0x4400000020137fae */ /* 0x000fe8000c921848 */
[----:B--2---:R-:W2:Y:S04]  /*171e0*/  LDL.LU.64 R34, [R1+0x3d0] ;  /* 0x0003d00001227983 */ /* 0x004ea80000300a00 */
[----:B------:R-:W-:Y:S04]  /*171f0*/  LDGSTS.E [R19+0x48000], desc[UR8][R30.64], !P1 ;  /* 0x480000001e137fae */ /* 0x000fe8000c921848 */
[----:B-1----:R-:W2:Y:S01]  /*17200*/  LDL.LU.64 R32, [R1+0x3c8] ;  /* 0x0003c80001207983 */ /* 0x002ea20000300a00 */
[----:B------:R-:W-:-:S03]  /*17210*/  IMAD.WIDE R40, R229, 0x4, R40 ;  /* 0x00000004e5287825 */ /* 0x000fc600078e0228 */
[----:B------:R1:W-:Y:S04]  /*17220*/  LDGSTS.E [R19+0x4c000], desc[UR8][R20.64], !P1 ;  /* 0x4c00000014137fae */ /* 0x0003e8000c921848 */
[----:B----4-:R-:W4:Y:S01]  /*17230*/  LDL.LU.64 R30, [R1+0x3c0] ;  /* 0x0003c000011e7983 */ /* 0x010f220000300a00 */
[----:B------:R-:W-:-:S03]  /*17240*/  IMAD.WIDE R38, R229, 0x4, R36 ;  /* 0x00000004e5267825 */ /* 0x000fc600078e0224 */
[----:B------:R1:W-:Y:S01]  /*17250*/  STL.64 [R1+0x1078], R40 ;  /* 0x0010782801007387 */ /* 0x0003e20000100a00 */
[----:B------:R-:W-:-:S03]  /*17260*/  IMAD.WIDE R36, R229, 0x4, R54 ;  /* 0x00000004e5247825 */ /* 0x000fc600078e0236 */
[----:B------:R1:W-:Y:S02]  /*17270*/  STL.64 [R1+0x1068], R38 ;  /* 0x0010682601007387 */ /* 0x0003e40000100a00 */
[----:B-1----:R-:W-:Y:S02]  /*17280*/  IMAD.WIDE R20, R229, 0x4, R46 ;  /* 0x00000004e5147825 */ /* 0x002fe400078e022e */
[----:B------:R1:W-:Y:S04]  /*17290*/  LDGSTS.E [R19+0x40004], desc[UR8][R40.64], !P0 ;  /* 0x4000400028137fae */ /* 0x0003e8000c121848 */
[----:B------:R1:W-:Y:S04]  /*172a0*/  STL.64 [R1+0x1058], R36 ;  /* 0x0010582401007387 */ /* 0x0003e80000100a00 */
[----:B------:R-:W4:Y:S04]  /*172b0*/  LDL.LU.64 R54, [R1+0x3b8] ;  /* 0x0003b80001367983 */ /* 0x000f280000300a00 */
[----:B------:R1:W-:Y:S04]  /*172c0*/  LDGSTS.E [R19+0x44004], desc[UR8][R38.64], !P0 ;  /* 0x4400400026137fae */ /* 0x0003e8000c121848 */
[----:B------:R1:W-:Y:S04]  /*172d0*/  LDGSTS.E [R19+0x48004], desc[UR8][R36.64], !P0 ;  /* 0x4800400024137fae */ /* 0x0003e8000c121848 */
[----:B------:R3:W-:Y:S01]  /*172e0*/  STL.64 [R1+0x1048], R20 ;  /* 0x0010481401007387 */ /* 0x0007e20000100a00 */
[----:B------:R-:W-:-:S02]  /*172f0*/  IADD3 R2, R24, -0x93, RZ ;  /* 0xffffff6d18027810 */ /* 0x000fc40007ffe0ff */
[----:B------:R-:W4:Y:S01]  /*17300*/  LDC R24, c[0x0][0x230] ;  /* 0x00008c00ff187b82 */ /* 0x000f220000000800 */
[----:B------:R3:W-:Y:S01]  /*17310*/  LDGSTS.E [R19+0x4c004], desc[UR8][R20.64], !P0 ;  /* 0x4c00400014137fae */ /* 0x0007e2000c121848 */
[----:B-1----:R-:W-:-:S04]  /*17320*/  IMAD.WIDE R40, R229, 0x4, R126 ;  /* 0x00000004e5287825 */ /* 0x002fc800078e027e */
[----:B------:R-:W-:-:S04]  /*17330*/  IMAD.WIDE R38, R229, 0x4, R28 ;  /* 0x00000004e5267825 */ /* 0x000fc800078e021c */
[----:B------:R-:W-:Y:S02]  /*17340*/  IMAD.WIDE R36, R229, 0x4, R6 ;  /* 0x00000004e5247825 */ /* 0x000fe400078e0206 */
[----:B------:R-:W4:Y:S04]  /*17350*/  LDL.LU.64 R6, [R1+0x1b0] ;  /* 0x0001b00001067983 */ /* 0x000f280000300a00 */
[----:B------:R1:W-:Y:S04]  /*17360*/  STL.64 [R1+0x1038], R40 ;  /* 0x0010382801007387 */ /* 0x0003e80000100a00 */
[----:B------:R-:W4:Y:S04]  /*17370*/  LDL.LU.64 R46, [R1+0x1a8] ;  /* 0x0001a800012e7983 */ /* 0x000f280000300a00 */
[----:B------:R2:W-:Y:S04]  /*17380*/  STL.64 [R1+0x1028], R38 ;  /* 0x0010282601007387 */ /* 0x0005e80000100a00 */
[----:B------:R-:W4:Y:S04]  /*17390*/  LDL.LU.64 R126, [R1+0x1a0] ;  /* 0x0001a000017e7983 */ /* 0x000f280000300a00 */
[----:B------:R4:W-:Y:S04]  /*173a0*/  STL.64 [R1+0x1018], R36 ;  /* 0x0010182401007387 */ /* 0x0009e80000100a00 */
[----:B------:R-:W4:Y:S01]  /*173b0*/  LDL.LU.64 R28, [R1+0x198] ;  /* 0x00019800011c7983 */ /* 0x000f220000300a00 */
[----:B------:R-:W-:Y:S01]  /*173c0*/  ISETP.GE.U32.AND P3, PT, R2, 0x7ffffeee, PT ;  /* 0x7ffffeee0200780c */ /* 0x000fe20003f66070 */
[----:B------:R-:W-:-:S02]  /*173d0*/  VIADD R2, R26, 0xffffff6c ;  /* 0xffffff6c1a027836 */ /* 0x000fc40000000000 */
[----:B------:R-:W4:Y:S03]  /*173e0*/  LDC R26, c[0x0][0x230] ;  /* 0x00008c00ff1a7b82 */ /* 0x000f260000000800 */
[----:B------:R-:W-:Y:S02]  /*173f0*/  ISETP.GE.U32.AND P4, PT, R2, 0x7ffffeed, PT ;  /* 0x7ffffeed0200780c */ /* 0x000fe40003f86070 */
[----:B---3--:R-:W-:-:S03]  /*17400*/  IADD3 R2, R25, -0xb1, RZ ;  /* 0xffffff4f19027810 */ /* 0x008fc60007ffe0ff */
[----:B------:R-:W3:Y:S02]  /*17410*/  LDC R25, c[0x0][0x230] ;  /* 0x00008c00ff197b82 */ /* 0x000ee40000000800 */
[----:B------:R-:W-:Y:S04]  /*17420*/  LDGSTS.E [R19+0x40008], desc[UR8][R40.64], !P3 ;  /* 0x4000800028137fae */ /* 0x000fe8000d921848 */
[----:B------:R-:W-:Y:S04]  /*17430*/  LDGSTS.E [R19+0x44008], desc[UR8][R38.64], !P3 ;  /* 0x4400800026137fae */ /* 0x000fe8000d921848 */
[----:B------:R-:W-:Y:S01]  /*17440*/  LDGSTS.E [R19+0x48008], desc[UR8][R36.64], !P3 ;  /* 0x4800800024137fae */ /* 0x000fe2000d921848 */
[----:B------:R-:W-:Y:S01]  /*17450*/  ISETP.GE.U32.AND P5, PT, R2, 0x7ffffed0, PT ;  /* 0x7ffffed00200780c */ /* 0x000fe20003fa6070 */
[----:B------:R-:W-:-:S05]  /*17460*/  IMAD.WIDE R20, R229, 0x4, R58 ;  /* 0x00000004e5147825 */ /* 0x000fca00078e023a */
[----:B------:R3:W-:Y:S04]  /*17470*/  STL.64 [R1+0x1008], R20 ;  /* 0x0010081401007387 */ /* 0x0007e80000100a00 */
[----:B-1----:R-:W3:Y:S04]  /*17480*/  LDL.LU.64 R40, [R1+0x190] ;  /* 0x0001900001287983 */ /* 0x002ee80000300a00 */
[----:B------:R3:W-:Y:S01]  /*17490*/  LDGSTS.E [R19+0x4c008], desc[UR8][R20.64], !P3 ;  /* 0x4c00800014137fae */ /* 0x0007e2000d921848 */
[----:B--2---:R-:W-:-:S05]  /*174a0*/  IMAD.WIDE R34, R229, 0x4, R34 ;  /* 0x00000004e5227825 */ /* 0x004fca00078e0222 */
[----:B------:R1:W-:Y:S01]  /*174b0*/  STL.64 [R1+0xff8], R34 ;  /* 0x000ff82201007387 */ /* 0x0003e20000100a00 */
[----:B------:R-:W-:-:S03]  /*174c0*/  IMAD.WIDE R32, R229, 0x4, R32 ;  /* 0x00000004e5207825 */ /* 0x000fc600078e0220 */
[----:B------:R-:W2:Y:S04]  /*174d0*/  LDL.LU.64 R38, [R1+0x188] ;  /* 0x0001880001267983 */ /* 0x000ea80000300a00 */
[----:B------:R1:W-:Y:S01]  /*174e0*/  STL.64 [R1+0xfe8], R32 ;  /* 0x000fe82001007387 */ /* 0x0003e20000100a00 */
[----:B----4-:R-:W-:-:S03]  /*174f0*/  IMAD.WIDE R30, R229, 0x4, R30 ;  /* 0x00000004e51e7825 */ /* 0x010fc600078e021e */
[----:B------:R-:W4:Y:S04]  /*17500*/  LDL.LU.64 R36, [R1+0x180] ;  /* 0x0001800001247983 */ /* 0x000f280000300a00 */
[----:B------:R1:W-:Y:S04]  /*17510*/  STL.64 [R1+0xfd8], R30 ;  /* 0x000fd81e01007387 */ /* 0x0003e80000100a00 */
[----:B------:R-:W4:Y:S04]  /*17520*/  LDL.LU.64 R58, [R1+0x178] ;  /* 0x00017800013a7983 */ /* 0x000f280000300a00 */
[----:B------:R-:W-:Y:S04]  /*17530*/  LDGSTS.E [R19+0x4000c], desc[UR8][R34.64], !P4 ;  /* 0x4000c00022137fae */ /* 0x000fe8000e121848 */
[----:B------:R-:W-:Y:S01]  /*17540*/  LDGSTS.E [R19+0x4400c], desc[UR8][R32.64], !P4 ;  /* 0x4400c00020137fae */ /* 0x000fe2000e121848 */
[----:B---3--:R-:W-:-:S03]  /*17550*/  IMAD.WIDE R20, R229, 0x4, R54 ;  /* 0x00000004e5147825 */ /* 0x008fc600078e0236 */
[----:B------:R-:W-:Y:S04]  /*17560*/  LDGSTS.E [R19+0x4800c], desc[UR8][R30.64], !P4 ;  /* 0x4800c0001e137fae */ /* 0x000fe8000e121848 */
[----:B------:R3:W-:Y:S04]  /*17570*/  STL.64 [R1+0xfc8], R20 ;  /* 0x000fc81401007387 */ /* 0x0007e80000100a00 */
[----:B-1----:R-:W4:Y:S04]  /*17580*/  LDL.LU.64 R34, [R1+0x170] ;  /* 0x0001700001227983 */ /* 0x002f280000300a00 */
[----:B------:R-:W4:Y:S04]  /*17590*/  LDL.LU.64 R32, [R1+0x168] ;  /* 0x0001680001207983 */ /* 0x000f280000300a00 */
[----:B------:R3:W-:Y:S04]  /*175a0*/  LDGSTS.E [R19+0x4c00c], desc[UR8][R20.64], !P4 ;  /* 0x4c00c00014137fae */ /* 0x0007e8000e121848 */
[----:B------:R-:W4:Y:S04]  /*175b0*/  LDL.LU.64 R30, [R1+0x160] ;  /* 0x00016000011e7983 */ /* 0x000f280000300a00 */
[----:B------:R-:W4:Y:S01]  /*175c0*/  LDL.LU.64 R54, [R1+0x158] ;  /* 0x0001580001367983 */ /* 0x000f220000300a00 */
[----:B------:R-:W-:-:S04]  /*175d0*/  IMAD.WIDE R6, R229, 0x4, R6 ;  /* 0x00000004e5067825 */ /* 0x000fc800078e0206 */
[C---:B------:R-:W-:Y:S01]  /*175e0*/  IMAD.WIDE R44, R229.reuse, 0x4, R46 ;  /* 0x00000004e52c7825 */ /* 0x040fe200078e022e */
[----:B------:R1:W-:Y:S03]  /*175f0*/  STL.64 [R1+0xfb8], R6 ;  /* 0x000fb80601007387 */ /* 0x0003e60000100a00 */
[C---:B------:R-:W-:Y:S01]  /*17600*/  IMAD.WIDE R42, R229.reuse, 0x4, R126 ;  /* 0x00000004e52a7825 */ /* 0x040fe200078e027e */
[----:B------:R-:W-:Y:S04]  /*17610*/  STL.64 [R1+0xfa8], R44 ;  /* 0x000fa82c01007387 */ /* 0x000fe80000100a00 */
[----:B------:R-:W-:Y:S01]  /*17620*/  STL.64 [R1+0xf98], R42 ;  /* 0x000f982a01007387 */ /* 0x000fe20000100a00 */
[----:B---3--:R-:W-:-:S03]  /*17630*/  IMAD.WIDE R20, R229, 0x4, R28 ;  /* 0x00000004e5147825 */ /* 0x008fc600078e021c */
[----:B------:R-:W3:Y:S04]  /*17640*/  LDL.LU.64 R46, [R1+0x150] ;  /* 0x00015000012e7983 */ /* 0x000ee80000300a00 */
[----:B------:R4:W-:Y:S04]  /*17650*/  STL.64 [R1+0xf88], R20 ;  /* 0x000f881401007387 */ /* 0x0009e80000100a00 */
[----:B------:R-:W3:Y:S04]  /*17660*/  LDL.LU.64 R28, [R1+0x148] ;  /* 0x00014800011c7983 */ /* 0x000ee80000300a00 */
[----:B------:R-:W-:Y:S04]  /*17670*/  LDGSTS.E [R19+0x50000], desc[UR8][R6.64], !P5 ;  /* 0x5000000006137fae */ /* 0x000fe8000e921848 */
[----:B------:R-:W3:Y:S01]  /*17680*/  LDL.LU.64 R126, [R1+0x140] ;  /* 0x00014000017e7983 */ /* 0x000ee20000300a00 */
[----:B------:R-:W-:-:S02]  /*17690*/  VIADD R2, R24, 0xffffff4e ;  /* 0xffffff4e18027836 */ /* 0x000fc40000000000 */
[----:B------:R-:W1:Y:S01]  /*176a0*/  LDC R24, c[0x0][0x230] ;  /* 0x00008c00ff187b82 */ /* 0x000e620000000800 */
[----:B------:R-:W-:Y:S04]  /*176b0*/  LDGSTS.E [R19+0x54000], desc[UR8][R44.64], !P5 ;  /* 0x540000002c137fae */ /* 0x000fe8000e921848 */
[----:B-1----:R-:W3:Y:S01]  /*176c0*/  LDL.LU.64 R6, [R1+0x138] ;  /* 0x0001380001067983 */ /* 0x002ee20000300a00 */
[----:B------:R-:W-:Y:S02]  /*176d0*/  ISETP.GE.U32.AND P6, PT, R2, 0x7ffffecf, PT ;  /* 0x7ffffecf0200780c */ /* 0x000fe40003fc6070 */
[----:B------:R-:W-:Y:S01]  /*176e0*/  IADD3 R2, R26, -0xb3, RZ ;  /* 0xffffff4d1a027810 */ /* 0x000fe20007ffe0ff */
[----:B------:R-:W-:Y:S01]  /*176f0*/  LDGSTS.E [R19+0x58000], desc[UR8][R42.64], !P5 ;  /* 0x580000002a137fae */ /* 0x000fe2000e921848 */
[----:B------:R-:W1:Y:S02]  /*17700*/  LDC R26, c[0x0][0x230] ;  /* 0x00008c00ff1a7b82 */ /* 0x000e640000000800 */
[----:B------:R-:W-:Y:S01]  /*17710*/  ISETP.GE.U32.AND P1, PT, R2, 0x7ffffece, PT ;  /* 0x7ffffece0200780c */ /* 0x000fe20003f26070 */
[----:B------:R-:W-:Y:S01]  /*17720*/  VIADD R2, R25, 0xffffff4c ;  /* 0xffffff4c19027836 */ /* 0x000fe20000000000 */
[----:B------:R4:W-:Y:S04]  /*17730*/  LDGSTS.E [R19+0x5c000], desc[UR8][R20.64], !P5 ;  /* 0x5c00000014137fae */ /* 0x0009e8000e921848 */
[----:B------:R-:W1:Y:S01]  /*17740*/  LDC R25, c[0x0][0x230] ;  /* 0x00008c00ff197b82 */ /* 0x000e620000000800 */
[----:B------:R-:W-:-:S02]  /*17750*/  ISETP.GE.U32.AND P0, PT, R2, 0x7ffffecd, PT ;  /* 0x7ffffecd0200780c */ /* 0x000fc40003f06070 */
[----:B------:R-:W-:-:S05]  /*17760*/  IADD3 R2, R24, -0xd1, RZ ;  /* 0xffffff2f18027810 */ /* 0x000fca0007ffe0ff */
[----:B------:R-:W1:Y:S01]  /*17770*/  LDC R24, c[0x0][0x230] ;  /* 0x00008c00ff187b82 */ /* 0x000e620000000800 */
[----:B------:R-:W-:Y:S01]  /*17780*/  ISETP.GE.U32.AND P3, PT, R2, 0x7ffffeb0, PT ;  /* 0x7ffffeb00200780c */ /* 0x000fe20003f66070 */
[----:B-1----:R-:W-:-:S06]  /*17790*/  VIADD R2, R26, 0xffffff2e ;  /* 0xffffff2e1a027836 */ /* 0x002fcc0000000000 */
[----:B------:R-:W1:Y:S01]  /*177a0*/  LDC R26, c[0x0][0x230] ;  /* 0x00008c00ff1a7b82 */ /* 0x000e620000000800 */
[----:B------:R-:W-:Y:S02]  /*177b0*/  ISETP.GE.U32.AND P4, PT, R2, 0x7ffffeaf, PT ;  /* 0x7ffffeaf0200780c */ /* 0x000fe40003f86070 */
[----:B------:R-:W-:-:S05]  /*177c0*/  IADD3 R2, R25, -0xd3, RZ ;  /* 0xffffff2d19027810 */ /* 0x000fca0007ffe0ff */
[----:B------:R-:W1:Y:S01]  /*177d0*/  LDC R25, c[0x0][0x230] ;  /* 0x00008c00ff197b82 */ /* 0x000e620000000800 */
[----:B------:R-:W-:Y:S01]  /*177e0*/  ISETP.GE.U32.AND P5, PT, R2, 0x7ffffeae, PT ;  /* 0x7ffffeae0200780c */ /* 0x000fe20003fa6070 */
[----:B------:R-:W-:-:S06]  /*177f0*/  VIADD R2, R24, 0xffffff2c ;  /* 0xffffff2c18027836 */ /* 0x000fcc0000000000 */
[----:B------:R-:W1:Y:S01]  /*17800*/  LDC R24, c[0x0][0x230] ;  /* 0x00008c00ff187b82 */ /* 0x000e620000000800 */
[----:B------:R-:W-:-:S05]  /*17810*/  IMAD.WIDE R40, R229, 0x4, R40 ;  /* 0x00000004e5287825 */ /* 0x000fca00078e0228 */
[----:B------:R-:W-:Y:S04]  /*17820*/  STL.64 [R1+0xf78], R40 ;  /* 0x000f782801007387 */ /* 0x000fe80000100a00 */
[----:B------:R-:W-:Y:S01]  /*17830*/  LDGSTS.E [R19+0x50004], desc[UR8][R40.64], !P6 ;  /* 0x5000400028137fae */ /* 0x000fe2000f121848 */
[----:B--2---:R-:W-:-:S04]  /*17840*/  IMAD.WIDE R38, R229, 0x4, R38 ;  /* 0x00000004e5267825 */ /* 0x004fc800078e0226 */
[C---:B----4-:R-:W-:Y:S01]  /*17850*/  IMAD.WIDE R36, R229.reuse, 0x4, R36 ;  /* 0x00000004e5247825 */ /* 0x050fe200078e0224 */
[----:B------:R-:W-:Y:S04]  /*17860*/  STL.64 [R1+0xf68], R38 ;  /* 0x000f682601007387 */ /* 0x000fe80000100a00 */
[----:B------:R-:W-:Y:S01]  /*17870*/  LDGSTS.E [R19+0x54004], desc[UR8][R38.64], !P6 ;  /* 0x5400400026137fae */ /* 0x000fe2000f121848 */
[----:B------:R-:W-:-:S03]  /*17880*/  IMAD.WIDE R20, R229, 0x4, R58 ;  /* 0x00000004e5147825 */ /* 0x000fc600078e023a */
[----:B------:R-:W-:Y:S04]  /*17890*/  STL.64 [R1+0xf58], R36 ;  /* 0x000f582401007387 */ /* 0x000fe80000100a00 */
[----:B------:R-:W-:Y:S04]  /*178a0*/  LDGSTS.E [R19+0x58004], desc[UR8][R36.64], !P6 ;  /* 0x5800400024137fae */ /* 0x000fe8000f121848 */
[----:B------:R2:W-:Y:S04]  /*178b0*/  STL.64 [R1+0xf48], R20 ;  /* 0x000f481401007387 */ /* 0x0005e80000100a00 */
[----:B------:R2:W-:Y:S01]  /*178c0*/  LDGSTS.E [R19+0x5c004], desc[UR8][R20.64], !P6 ;  /* 0x5c00400014137fae */ /* 0x0005e2000f121848 */
[----:B------:R-:W-:-:S04]  /*178d0*/  IMAD.WIDE R34, R229, 0x4, R34 ;  /* 0x00000004e5227825 */ /* 0x000fc800078e0222 */
[C---:B------:R-:W-:Y:S01]  /*178e0*/  IMAD.WIDE R32, R229.reuse, 0x4, R32 ;  /* 0x00000004e5207825 */ /* 0x040fe200078e0220 */
[----:B------:R-:W-:Y:S04]  /*178f0*/  STL.64 [R1+0xf38], R34 ;  /* 0x000f382201007387 */ /* 0x000fe80000100a00 */
[----:B------:R-:W-:Y:S01]  /*17900*/  LDGSTS.E [R19+0x50008], desc[UR8][R34.64], !P1 ;  /* 0x5000800022137fae */ /* 0x000fe2000c921848 */
[----:B------:R-:W-:-:S03]  /*17910*/  IMAD.WIDE R30, R229, 0x4, R30 ;  /* 0x00000004e51e7825 */ /* 0x000fc600078e021e */
[----:B------:R-:W-:Y:S01]  /*17920*/  STL.64 [R1+0xf28], R32 ;  /* 0x000f282001007387 */ /* 0x000fe20000100a00 */
[----:B--2---:R-:W-:-:S03]  /*17930*/  IMAD.WIDE R20, R229, 0x4, R54 ;  /* 0x00000004e5147825 */ /* 0x004fc600078e0236 */
[----:B------:R-:W-:Y:S04]  /*17940*/  LDGSTS.E [R19+0x54008], desc[UR8][R32.64], !P1 ;  /* 0x5400800020137fae */ /* 0x000fe8000c921848 */
[----:B------:R3:W-:Y:S04]  /*17950*/  STL.64 [R1+0xf18], R30 ;  /* 0x000f181e01007387 */ /* 0x0007e80000100a00 */
[----:B------:R3:W-:Y:S04]  /*17960*/  LDGSTS.E [R19+0x58008], desc[UR8][R30.64], !P1 ;  /* 0x580080001e137fae */ /* 0x0007e8000c921848 */
[----:B------:R2:W-:Y:S04]  /*17970*/  STL.64 [R1+0xf08], R20 ;  /* 0x000f081401007387 */ /* 0x0005e80000100a00 */
[----:B------:R2:W-:Y:S01]  /*17980*/  LDGSTS.E [R19+0x5c008], desc[UR8][R20.64], !P1 ;  /* 0x5c00800014137fae */ /* 0x0005e2000c921848 */
[----:B------:R-:W-:Y:S01]  /*17990*/  ISETP.GE.U32.AND P6, PT, R2, 0x7ffffead, PT ;  /* 0x7ffffead0200780c */ /* 0x000fe20003fc6070 */
[----:B---3--:R-:W-:-:S04]  /*179a0*/  IMAD.WIDE R30, R229, 0x4, R46 ;  /* 0x00000004e51e7825 */ /* 0x008fc800078e022e */
[C---:B------:R-:W-:Y:S01]  /*179b0*/  IMAD.WIDE R28, R229.reuse, 0x4, R28 ;  /* 0x00000004e51c7825 */ /* 0x040fe200078e021c */
[----:B------:R3:W-:Y:S04]  /*179c0*/  STL.64 [R1+0xef8], R30 ;  /* 0x000ef81e01007387 */ /* 0x0007e80000100a00 */
[----:B------:R3:W-:Y:S01]  /*179d0*/  LDGSTS.E [R19+0x5000c], desc[UR8][R30.64], !P0 ;  /* 0x5000c0001e137fae */ /* 0x0007e2000c121848 */
[----:B--2---:R-:W-:-:S03]  /*179e0*/  IMAD.WIDE R20, R229, 0x4, R126 ;  /* 0x00000004e5147825 */ /* 0x004fc600078e027e */
[----:B------:R2:W-:Y:S04]  /*179f0*/  STL.64 [R1+0xee8], R28 ;  /* 0x000ee81c01007387 */ /* 0x0005e80000100a00 */
[----:B------:R2:W-:Y:S01]  /*17a00*/  LDGSTS.E [R19+0x5400c], desc[UR8][R28.64], !P0 ;  /* 0x5400c0001c137fae */ /* 0x0005e2000c121848 */
[----:B------:R-:W-:-:S03]  /*17a10*/  IMAD.WIDE R6, R229, 0x4, R6 ;  /* 0x00000004e5067825 */ /* 0x000fc600078e0206 */
[----:B------:R4:W-:Y:S01]  /*17a20*/  STL.64 [R1+0xed8], R20 ;  /* 0x000ed81401007387 */ /* 0x0009e20000100a00 */
[----:B---3--:R-:W-:-:S03]  /*17a30*/  IMAD.WIDE R30, R229, 0x4, R188 ;  /* 0x00000004e51e7825 */ /* 0x008fc600078e02bc */
[----:B------:R4:W-:Y:S01]  /*17a40*/  LDGSTS.E [R19+0x5800c], desc[UR8][R20.64], !P0 ;  /* 0x5800c00014137fae */ /* 0x0009e2000c121848 */
[----:B--2---:R-:W-:-:S03]  /*17a50*/  IMAD.WIDE R28, R229, 0x4, R190 ;  /* 0x00000004e51c7825 */ /* 0x004fc600078e02be */
[----:B------:R2:W-:Y:S04]  /*17a60*/  STL.64 [R1+0xec0], R6 ;  /* 0x000ec00601007387 */ /* 0x0005e80000100a00 */
        /* <DEDUP_REMOVED lines=29> */
[----:B------:R-:W-:Y:S04]  /*17c40*/  STL.64 [R1+0xe18], R28 ;  /* 0x000e181c01007387 */ /* 0x000fe80000100a00 */
[----:B------:R-:W-:Y:S01]  /*17c50*/  LDGSTS.E [R19+0x64008], desc[UR8][R28.64], !P5 ;  /* 0x640080001c137fae */ /* 0x000fe2000e921848 */
[----:B------:R-:W-:-:S03]  /*17c60*/  IMAD.WIDE R34, R229, 0x4, R214 ;  /* 0x00000004e5227825 */ /* 0x000fc600078e02d6 */
[----:B------:R-:W-:Y:S04]  /*17c70*/  STL.64 [R1+0x610], R20 ;  /* 0x0006101401007387 */ /* 0x000fe80000100a00 */
[----:B------:R-:W-:Y:S01]  /*17c80*/  LDGSTS.E [R19+0x68008], desc[UR8][R20.64], !P5 ;  /* 0x6800800014137fae */ /* 0x000fe2000e921848 */
[----:B---3--:R-:W-:-:S03]  /*17c90*/  IMAD.WIDE R30, R229, 0x4, R216 ;  /* 0x00000004e51e7825 */ /* 0x008fc600078e02d8 */
[----:B------:R2:W-:Y:S04]  /*17ca0*/  STL.64 [R1+0x5f8], R6 ;  /* 0x0005f80601007387 */ /* 0x0005e80000100a00 */
[----:B------:R2:W-:Y:S04]  /*17cb0*/  LDGSTS.E [R19+0x6c008], desc[UR8][R6.64], !P5 ;  /* 0x6c00800006137fae */ /* 0x0005e8000e921848 */
[----:B------:R-:W3:Y:S04]  /*17cc0*/  LDL.LU.64 R54, [R1+0x618] ;  /* 0x0006180001367983 */ /* 0x000ee80000300a00 */
[----:B------:R-:W4:Y:S01]  /*17cd0*/  LDL.LU.64 R32, [R1+0x620] ;  /* 0x0006200001207983 */ /* 0x000f220000300a00 */
[----:B--2---:R-:W-:-:S03]  /*17ce0*/  IMAD.WIDE R6, R229, 0x4, R212 ;  /* 0x00000004e5067825 */ /* 0x004fc600078e02d4 */
[----:B------:R-:W2:Y:S04]  /*17cf0*/  LDL.LU.64 R28, [R1+0x628] ;  /* 0x00062800011c7983 */ /* 0x000ea80000300a00 */
[----:B------:R1:W-:Y:S04]  /*17d00*/  STL.64 [R1+0x5e0], R6 ;  /* 0x0005e00601007387 */ /* 0x0003e80000100a00 */
[----:B------:R-:W-:Y:S04]  /*17d10*/  STL.64 [R1+0x5c8], R34 ;  /* 0x0005c82201007387 */ /* 0x000fe80000100a00 */
[----:B------:R-:W-:Y:S04]  /*17d20*/  LDGSTS.E [R19+0x6000c], desc[UR8][R6.64], !P6 ;  /* 0x6000c00006137fae */ /* 0x000fe8000f121848 */
[----:B------:R1:W-:Y:S01]  /*17d30*/  STL.64 [R1+0x5b0], R30 ;  /* 0x0005b01e01007387 */ /* 0x0003e20000100a00 */
[----:B------:R-:W-:Y:S01]  /*17d40*/  IADD3 R2, R27, -0xf1, RZ ;  /* 0xffffff0f1b027810 */ /* 0x000fe20007ffe0ff */
[----:B------:R-:W-:Y:S01]  /*17d50*/  IMAD.WIDE R20, R229, 0x4, R218 ;  /* 0x00000004e5147825 */ /* 0x000fe200078e02da */
[----:B------:R-:W2:Y:S01]  /*17d60*/  LDC R27, c[0x0][0x230] ;  /* 0x00008c00ff1b7b82 */ /* 0x000ea20000000800 */
[----:B------:R-:W-:Y:S04]  /*17d70*/  LDGSTS.E [R19+0x6400c], desc[UR8][R34.64], !P6 ;  /* 0x6400c00022137fae */ /* 0x000fe8000f121848 */
[----:B-1----:R-:W2:Y:S01]  /*17d80*/  LDL.LU.64 R6, [R1+0x630] ;  /* 0x0006300001067983 */ /* 0x002ea20000300a00 */
[----:B------:R-:W-:Y:S01]  /*17d90*/  ISETP.GE.U32.AND P1, PT, R2, 0x7ffffe90, PT ;  /* 0x7ffffe900200780c */ /* 0x000fe20003f26070 */
[----:B------:R-:W-:-:S02]  /*17da0*/  VIADD R2, R26, 0xffffff0e ;  /* 0xffffff0e1a027836 */ /* 0x000fc40000000000 */
[----:B------:R1:W-:Y:S01]  /*17db0*/  STL.64 [R1+0x598], R20 ;  /* 0x0005981401007387 */ /* 0x0003e20000100a00 */
[C---:B------:R-:W-:Y:S01]  /*17dc0*/  IMAD.WIDE R40, R229.reuse, 0x4, R220 ;  /* 0x00000004e5287825 */ /* 0x040fe200078e02dc */
[----:B------:R-:W2:Y:S02]  /*17dd0*/  LDC R26, c[0x0][0x230] ;  /* 0x00008c00ff1a7b82 */ /* 0x000ea40000000800 */
[----:B------:R-:W-:Y:S01]  /*17de0*/  LDGSTS.E [R19+0x6800c], desc[UR8][R30.64], !P6 ;  /* 0x6800c0001e137fae */ /* 0x000fe2000f121848 */
[C---:B------:R-:W-:Y:S01]  /*17df0*/  IMAD.WIDE R38, R229.reuse, 0x4, R222 ;  /* 0x00000004e5267825 */ /* 0x040fe200078e02de */
[----:B------:R-:W-:Y:S02]  /*17e00*/  ISETP.GE.U32.AND P0, PT, R2, 0x7ffffe8f, PT ;  /* 0x7ffffe8f0200780c */ /* 0x000fe40003f06070 */
[----:B------:R1:W-:Y:S01]  /*17e10*/  LDGSTS.E [R19+0x6c00c], desc[UR8][R20.64], !P6 ;  /* 0x6c00c00014137fae */ /* 0x0003e2000f121848 */
[----:B------:R-:W-:-:S03]  /*17e20*/  IMAD.WIDE R36, R229, 0x4, R224 ;  /* 0x00000004e5247825 */ /* 0x000fc600078e02e0 */
[----:B------:R3:W-:Y:S04]  /*17e30*/  LDGSTS.E [R19+0x70000], desc[UR8][R40.64], !P1 ;  /* 0x7000000028137fae */ /* 0x0007e8000c921848 */
[----:B------:R-:W2:Y:S04]  /*17e40*/  LDL.LU.64 R30, [R1+0x638] ;  /* 0x00063800011e7983 */ /* 0x000ea80000300a00 */
[----:B------:R-:W2:Y:S01]  /*17e50*/  LDL.LU.64 R34, [R1+0x640] ;  /* 0x0006400001227983 */ /* 0x000ea20000300a00 */
[----:B-1----:R-:W-:-:S03]  /*17e60*/  IMAD.WIDE R20, R229, 0x4, R226 ;  /* 0x00000004e5147825 */ /* 0x002fc600078e02e2 */
[----:B------:R-:W2:Y:S04]  /*17e70*/  LDL.LU.64 R46, [R1+0x648] ;  /* 0x00064800012e7983 */ /* 0x000ea80000300a00 */
[----:B------:R-:W2:Y:S04]  /*17e80*/  LDL.LU.64 R126, [R1+0x650] ;  /* 0x00065000017e7983 */ /* 0x000ea80000300a00 */
[----:B------:R-:W-:Y:S04]  /*17e90*/  STL.64 [R1+0x580], R40 ;  /* 0x0005802801007387 */ /* 0x000fe80000100a00 */
[----:B------:R1:W-:Y:S04]  /*17ea0*/  STL.64 [R1+0x568], R38 ;  /* 0x0005682601007387 */ /* 0x0003e80000100a00 */
[----:B------:R-:W-:Y:S04]  /*17eb0*/  LDGSTS.E [R19+0x74000], desc[UR8][R38.64], !P1 ;  /* 0x7400000026137fae */ /* 0x000fe8000c921848 */
[----:B------:R-:W-:Y:S04]  /*17ec0*/  STL.64 [R1+0x550], R36 ;  /* 0x0005502401007387 */ /* 0x000fe80000100a00 */
[----:B------:R-:W-:Y:S04]  /*17ed0*/  LDGSTS.E [R19+0x78000], desc[UR8][R36.64], !P1 ;  /* 0x7800000024137fae */ /* 0x000fe8000c921848 */
[----:B------:R2:W-:Y:S04]  /*17ee0*/  STL.64 [R1+0xc0], R20 ;  /* 0x0000c01401007387 */ /* 0x0005e80000100a00 */
[----:B------:R2:W-:Y:S04]  /*17ef0*/  LDGSTS.E [R19+0x7c000], desc[UR8][R20.64], !P1 ;  /* 0x7c00000014137fae */ /* 0x0005e8000c921848 */
[----:B-1----:R-:W2:Y:S01]  /*17f00*/  LDL.LU.64 R38, [R1+0x658] ;  /* 0x0006580001267983 */ /* 0x002ea20000300a00 */
[----:B---3--:R-:W-:-:S04]  /*17f10*/  IMAD.WIDE R40, R229, 0x4, R54 ;  /* 0x00000004e5287825 */ /* 0x008fc800078e0236 */
[C---:B----4-:R-:W-:Y:S01]  /*17f20*/  IMAD.WIDE R32, R229.reuse, 0x4, R32 ;  /* 0x00000004e5207825 */ /* 0x050fe200078e0220 */
[----:B------:R1:W-:Y:S03]  /*17f30*/  STL.64 [R1+0xb8], R40 ;  /* 0x0000b82801007387 */ /* 0x0003e60000100a00 */
[C---:B--2---:R-:W-:Y:S01]  /*17f40*/  IMAD.WIDE R20, R229.reuse, 0x4, R28 ;  /* 0x00000004e5147825 */ /* 0x044fe200078e021c */
[----:B------:R-:W2:Y:S04]  /*17f50*/  LDL.LU.64 R36, [R1+0x660] ;  /* 0x0006600001247983 */ /* 0x000ea80000300a00 */
[----:B------:R3:W-:Y:S04]  /*17f60*/  STL.64 [R1+0xb0], R32 ;  /* 0x0000b02001007387 */ /* 0x0007e80000100a00 */
[----:B------:R-:W4:Y:S04]  /*17f70*/  LDL.LU.64 R28, [R1+0x668] ;  /* 0x00066800011c7983 */ /* 0x000f280000300a00 */
[----:B------:R-:W-:Y:S04]  /*17f80*/  STL.64 [R1+0xa8], R20 ;  /* 0x0000a81401007387 */ /* 0x000fe80000100a00 */
[----:B------:R-:W4:Y:S04]  /*17f90*/  LDL.LU.64 R58, [R1+0x670] ;  /* 0x00067000013a7983 */ /* 0x000f280000300a00 */
[----:B------:R-:W-:Y:S01]  /*17fa0*/  LDGSTS.E [R19+0x70004], desc[UR8][R40.64], !P0 ;  /* 0x7000400028137fae */ /* 0x000fe2000c121848 */
[----:B------:R-:W-:-:S03]  /*17fb0*/  IMAD.WIDE R6, R229, 0x4, R6 ;  /* 0x00000004e5067825 */ /* 0x000fc600078e0206 */
[----:B------:R-:W-:Y:S04]  /*17fc0*/  LDGSTS.E [R19+0x74004], desc[UR8][R32.64], !P0 ;  /* 0x7400400020137fae */ /* 0x000fe8000c121848 */
[----:B------:R3:W-:Y:S04]  /*17fd0*/  STL.64 [R1+0xa0], R6 ;  /* 0x0000a00601007387 */ /* 0x0007e80000100a00 */
[----:B-1----:R-:W4:Y:S04]  /*17fe0*/  LDL.LU.64 R40, [R1+0x678] ;  /* 0x0006780001287983 */ /* 0x002f280000300a00 */
[----:B------:R-:W4:Y:S04]  /*17ff0*/  LDL.LU.64 R54, [R1+0x680] ;  /* 0x0006800001367983 */ /* 0x000f280000300a00 */
[----:B---3--:R-:W3:Y:S04]  /*18000*/  LDL.LU.64 R32, [R1+0x688] ;  /* 0x0006880001207983 */ /* 0x008ee80000300a00 */
[----:B------:R1:W-:Y:S04]  /*18010*/  LDGSTS.E [R19+0x78004], desc[UR8][R20.64], !P0 ;  /* 0x7800400014137fae */ /* 0x0003e8000c121848 */
[----:B------:R-:W-:Y:S04]  /*18020*/  LDGSTS.E [R19+0x7c004], desc[UR8][R6.64], !P0 ;  /* 0x7c00400006137fae */ /* 0x000fe8000c121848 */
[----:B------:R-:W3:Y:S01]  /*18030*/  LDL.LU.64 R6, [R1+0x690] ;  /* 0x0006900001067983 */ /* 0x000ee20000300a00 */
[----:B------:R-:W-:Y:S01]  /*18040*/  IADD3 R2, R25, -0xf3, RZ ;  /* 0xffffff0d19027810 */ /* 0x000fe20007ffe0ff */
[----:B------:R-:W-:Y:S01]  /*18050*/  IMAD.WIDE R42, R229, 0x4, R30 ;  /* 0x00000004e52a7825 */ /* 0x000fe200078e021e */
[----:B------:R-:W3:Y:S02]  /*18060*/  LDC R25, c[0x0][0x230] ;  /* 0x00008c00ff197b82 */ /* 0x000ee40000000800 */
[----:B------:R-:W-:Y:S01]  /*18070*/  ISETP.GE.U32.AND P3, PT, R2, 0x7ffffe8e, PT ;  /* 0x7ffffe8e0200780c */ /* 0x000fe20003f66070 */
[----:B------:R-:W-:-:S02]  /*18080*/  VIADD R2, R24, 0xffffff0c ;  /* 0xffffff0c18027836 */ /* 0x000fc40000000000 */
[C---:B------:R-:W-:Y:S01]  /*18090*/  IMAD.WIDE R34, R229.reuse, 0x4, R34 ;  /* 0x00000004e5227825 */ /* 0x040fe200078e0222 */
[----:B------:R-:W-:Y:S03]  /*180a0*/  STL.64 [R1+0x98], R42 ;  /* 0x0000982a01007387 */ /* 0x000fe60000100a00 */
[----:B------:R-:W-:Y:S01]  /*180b0*/  IMAD.WIDE R30, R229, 0x4, R46 ;  /* 0x00000004e51e7825 */ /* 0x000fe200078e022e */
[----:B------:R-:W-:-:S03]  /*180c0*/  ISETP.GE.U32.AND P4, PT, R2, 0x7ffffe8d, PT ;  /* 0x7ffffe8d0200780c */ /* 0x000fc60003f86070 */
[C---:B-1----:R-:W-:Y:S01]  /*180d0*/  IMAD.WIDE R20, R229.reuse, 0x4, R126 ;  /* 0x00000004e5147825 */ /* 0x042fe200078e027e */
[----:B------:R-:W-:Y:S01]  /*180e0*/  STL.64 [R1+0x90], R34 ;  /* 0x0000902201007387 */ /* 0x000fe20000100a00 */
[----:B------:R-:W1:Y:S03]  /*180f0*/  LDC R24, c[0x0][0x230] ;  /* 0x00008c00ff187b82 */ /* 0x000e660000000800 */
[----:B------:R-:W-:Y:S04]  /*18100*/  LDGSTS.E [R19+0x70008], desc[UR8][R42.64], !P3 ;  /* 0x700080002a137fae */ /* 0x000fe8000d921848 */
[----:B------:R1:W-:Y:S04]  /*18110*/  STL.64 [R1+0x88], R30 ;  /* 0x0000881e01007387 */ /* 0x0003e80000100a00 */
[----:B------:R-:W-:Y:S04]  /*18120*/  LDGSTS.E [R19+0x74008], desc[UR8][R34.64], !P3 ;  /* 0x7400800022137fae */ /* 0x000fe8000d921848 */
[----:B------:R4:W-:Y:S04]  /*18130*/  STL.64 [R1+0x80], R20 ;  /* 0x0000801401007387 */ /* 0x0009e80000100a00 */
[----:B------:R-:W-:Y:S01]  /*18140*/  LDGSTS.E [R19+0x78008], desc[UR8][R30.64], !P3 ;  /* 0x780080001e137fae */ /* 0x000fe2000d921848 */
[----:B------:R-:W-:Y:S01]  /*18150*/  IMAD.WIDE R38, R229, 0x4, R38 ;  /* 0x00000004e5267825 */ /* 0x000fe200078e0226 */
[----:B------:R-:W-:-:S02]  /*18160*/  IADD3 R2, R26, -0x95, RZ ;  /* 0xffffff6b1a027810 */ /* 0x000fc40007ffe0ff */
[----:B------:R4:W-:Y:S01]  /*18170*/  LDGSTS.E [R19+0x7c008], desc[UR8][R20.64], !P3 ;  /* 0x7c00800014137fae */ /* 0x0009e2000d921848 */
[----:B------:R-:W3:Y:S03]  /*18180*/  LDC R26, c[0x0][0x230] ;  /* 0x00008c00ff1a7b82 */ /* 0x000ee60000000800 */
[----:B-1----:R-:W3:Y:S04]  /*18190*/  LDL.LU.64 R30, [R1+0x698] ;  /* 0x00069800011e7983 */ /* 0x002ee80000300a00 */
[----:B------:R-:W3:Y:S04]  /*181a0*/  LDL.LU.64 R34, [R1+0x6a0] ;  /* 0x0006a00001227983 */ /* 0x000ee80000300a00 */
[----:B------:R-:W3:Y:S01]  /*181b0*/  LDL.LU.64 R46, [R1+0x6a8] ;  /* 0x0006a800012e7983 */ /* 0x000ee20000300a00 */
[----:B------:R-:W-:-:S03]  /*181c0*/  ISETP.GE.U32.AND P5, PT, R2, 0x7ffffeec, PT ;  /* 0x7ffffeec0200780c */ /* 0x000fc60003fa6070 */
[----:B------:R-:W3:Y:S04]  /*181d0*/  LDL.LU.64 R126, [R1+0x6b0] ;  /* 0x0006b000017e7983 */ /* 0x000ee80000300a00 */
[----:B------:R-:W-:Y:S04]  /*181e0*/  STL.64 [R1+0x78], R38 ;  /* 0x0000782601007387 */ /* 0x000fe80000100a00 */
[----:B------:R1:W-:Y:S01]  /*181f0*/  LDGSTS.E [R19+0x7000c], desc[UR8][R38.64], !P4 ;  /* 0x7000c00026137fae */ /* 0x0003e2000e121848 */
[----:B--2---:R-:W-:-:S04]  /*18200*/  IMAD.WIDE R36, R229, 0x4, R36 ;  /* 0x00000004e5247825 */ /* 0x004fc800078e0224 */
[C---:B----4-:R-:W-:Y:S01]  /*18210*/  IMAD.WIDE R28, R229.reuse, 0x4, R28 ;  /* 0x00000004e51c7825 */ /* 0x050fe200078e021c */
[----:B------:R-:W-:Y:S04]  /*18220*/  STL.64 [R1+0x70], R36 ;  /* 0x0000702401007387 */ /* 0x000fe80000100a00 */
[----:B------:R-:W-:Y:S01]  /*18230*/  LDGSTS.E [R19+0x7400c], desc[UR8][R36.64], !P4 ;  /* 0x7400c00024137fae */ /* 0x000fe2000e121848 */
[----:B------:R-:W-:-:S03]  /*18240*/  IMAD.WIDE R20, R229, 0x4, R58 ;  /* 0x00000004e5147825 */ /* 0x000fc600078e023a */
[----:B------:R2:W-:Y:S04]  /*18250*/  STL.64 [R1+0x68], R28 ;  /* 0x0000681c01007387 */ /* 0x0005e80000100a00 */
[----:B------:R-:W-:Y:S04]  /*18260*/  LDGSTS.E [R19+0x7800c], desc[UR8][R28.64], !P4 ;  /* 0x7800c0001c137fae */ /* 0x000fe8000e121848 */
[----:B------:R3:W-:Y:S04]  /*18270*/  STL.64 [R1+0x60], R20 ;  /* 0x0000601401007387 */ /* 0x0007e80000100a00 */
[----:B------:R3:W-:Y:S01]  /*18280*/  LDGSTS.E [R19+0x7c00c], desc[UR8][R20.64], !P4 ;  /* 0x7c00c00014137fae */ /* 0x0007e2000e121848 */
[----:B------:R-:W-:-:S03]  /*18290*/  IMAD.WIDE R40, R229, 0x4, R40 ;  /* 0x00000004e5287825 */ /* 0x000fc600078e0228 */
[----:B--2---:R-:W2:Y:S01]  /*182a0*/  LDL.LU.64 R28, [R1+0x6b8] ;  /* 0x0006b800011c7983 */ /* 0x004ea20000300a00 */
[----:B-1----:R-:W-:-:S03]  /*182b0*/  IMAD.WIDE R38, R229, 0x4, R54 ;  /* 0x00000004e5267825 */ /* 0x002fc600078e0236 */
[----:B------:R-:W-:Y:S01]  /*182c0*/  STL.64 [R1+0x540], R40 ;  /* 0x0005402801007387 */ /* 0x000fe20000100a00 */
[----:B---3--:R-:W-:-:S03]  /*182d0*/  IMAD.WIDE R20, R229, 0x4, R32 ;  /* 0x00000004e5147825 */ /* 0x008fc600078e0220 */
[----:B------:R-:W3:Y:S04]  /*182e0*/  LDL.LU.64 R36, [R1+0x6c0] ;  /* 0x0006c00001247983 */ /* 0x000ee80000300a00 */
[----:B------:R-:W-:Y:S04]  /*182f0*/  STL.64 [R1+0x538], R38 ;  /* 0x0005382601007387 */ /* 0x000fe80000100a00 */
[----:B------:R-:W4:Y:S04]  /*18300*/  LDL.LU.64 R32, [R1+0x6c8] ;  /* 0x0006c80001207983 */ /* 0x000f280000300a00 */
[----:B------:R-:W-:Y:S04]  /*18310*/  STL.64 [R1+0x530], R20 ;  /* 0x0005301401007387 */ /* 0x000fe80000100a00 */
[----:B------:R-:W4:Y:S01]  /*18320*/  LDL.LU.64 R54, [R1+0x6d0] ;  /* 0x0006d00001367983 */ /* 0x000f220000300a00 */
[----:B------:R-:W-:-:S03]  /*18330*/  IMAD.WIDE R6, R229, 0x4, R6 ;  /* 0x00000004e5067825 */ /* 0x000fc600078e0206 */
[----:B------:R1:W-:Y:S04]  /*18340*/  LDGSTS.E [R18+0x40000], desc[UR8][R40.64], !P5 ;  /* 0x4000000028127fae */ /* 0x0003e8000e921848 */
[----:B------:R-:W-:Y:S04]  /*18350*/  LDGSTS.E [R18+0x44000], desc[UR8][R38.64], !P5 ;  /* 0x4400000026127fae */ /* 0x000fe8000e921848 */
[----:B------:R1:W-:Y:S04]  /*18360*/  LDGSTS.E [R18+0x48000], desc[UR8][R20.64], !P5 ;  /* 0x4800000014127fae */ /* 0x0003e8000e921848 */
[----:B------:R1:W-:Y:S04]  /*18370*/  STL.64 [R1+0x528], R6 ;  /* 0x0005280601007387 */ /* 0x0003e80000100a00 */
[----:B------:R-:W-:Y:S04]  /*18380*/  LDGSTS.E [R18+0x4c000], desc[UR8][R6.64], !P5 ;  /* 0x4c00000006127fae */ /* 0x000fe8000e921848 */
[----:B-1----:R-:W4:Y:S01]  /*18390*/  LDL.LU.64 R6, [R1+0x6d8] ;  /* 0x0006d80001067983 */ /* 0x002f220000300a00 */
[----:B------:R-:W-:-:S02]  /*183a0*/  VIADD R2, R25, 0xffffff6a ;  /* 0xffffff6a19027836 */ /* 0x000fc40000000000 */
[----:B------:R-:W1:Y:S03]  /*183b0*/  LDC R25, c[0x0][0x230] ;  /* 0x00008c00ff197b82 */ /* 0x000e660000000800 */
[----:B------:R-:W-:Y:S02]  /*183c0*/  ISETP.GE.U32.AND P6, PT, R2, 0x7ffffeeb, PT ;  /* 0x7ffffeeb0200780c */ /* 0x000fe40003fc6070 */
[----:B------:R-:W-:-:S03]  /*183d0*/  IADD3 R2, R24, -0x97, RZ ;  /* 0xffffff6918027810 */ /* 0x000fc60007ffe0ff */
[----:B------:R-:W1:Y:S01]  /*183e0*/  LDC R24, c[0x0][0x230] ;  /* 0x00008c00ff187b82 */ /* 0x000e620000000800 */
[----:B------:R-:W-:-:S04]  /*183f0*/  IMAD.WIDE R42, R229, 0x4, R30 ;  /* 0x00000004e52a7825 */ /* 0x000fc800078e021e */
[C---:B------:R-:W-:Y:S01]  /*18400*/  IMAD.WIDE R40, R229.reuse, 0x4, R34 ;  /* 0x00000004e5287825 */ /* 0x040fe200078e0222 */
[----:B------:R-:W-:Y:S03]  /*18410*/  STL.64 [R1+0x520], R42 ;  /* 0x0005202a01007387 */ /* 0x000fe60000100a00 */
[C---:B------:R-:W-:Y:S01]  /*18420*/  IMAD.WIDE R30, R229.reuse, 0x4, R46 ;  /* 0x00000004e51e7825 */ /* 0x040fe200078e022e */
[----:B------:R-:W4:Y:S01]  /*18430*/  LDL.LU.64 R38, [R1+0x6e0] ;  /* 0x0006e00001267983 */ /* 0x000f220000300a00 */
[----:B------:R-:W-:Y:S02]  /*18440*/  ISETP.GE.U32.AND P1, PT, R2, 0x7ffffeea, PT ;  /* 0x7ffffeea0200780c */ /* 0x000fe40003f26070 */
[C---:B------:R-:W-:Y:S01]  /*18450*/  IMAD.WIDE R20, R229.reuse, 0x4, R126 ;  /* 0x00000004e5147825 */ /* 0x040fe200078e027e */
[----:B------:R1:W-:Y:S04]  /*18460*/  STL.64 [R1+0x518], R40 ;  /* 0x0005182801007387 */ /* 0x0003e80000100a00 */
[----:B------:R-:W4:Y:S04]  /*18470*/  LDL.LU.64 R34, [R1+0x6e8] ;  /* 0x0006e80001227983 */ /* 0x000f280000300a00 */
[----:B------:R1:W-:Y:S04]  /*18480*/  STL.64 [R1+0x510], R30 ;  /* 0x0005101e01007387 */ /* 0x0003e80000100a00 */
[----:B------:R-:W4:Y:S04]  /*18490*/  LDL.LU.64 R46, [R1+0x6f0] ;  /* 0x0006f000012e7983 */ /* 0x000f280000300a00 */
[----:B------:R2:W-:Y:S04]  /*184a0*/  LDGSTS.E [R18+0x40004], desc[UR8][R42.64], !P6 ;  /* 0x400040002a127fae */ /* 0x0005e8000f121848 */
[----:B------:R4:W-:Y:S04]  /*184b0*/  STL.64 [R1+0x508], R20 ;  /* 0x0005081401007387 */ /* 0x0009e80000100a00 */
[----:B------:R-:W-:Y:S04]  /*184c0*/  LDGSTS.E [R18+0x44004], desc[UR8][R40.64], !P6 ;  /* 0x4400400028127fae */ /* 0x000fe8000f121848 */
[----:B------:R-:W-:Y:S04]  /*184d0*/  LDGSTS.E [R18+0x48004], desc[UR8][R30.64], !P6 ;  /* 0x480040001e127fae */ /* 0x000fe8000f121848 */
[----:B------:R4:W-:Y:S04]  /*184e0*/  LDGSTS.E [R18+0x4c004], desc[UR8][R20.64], !P6 ;  /* 0x4c00400014127fae */ /* 0x0009e8000f121848 */
[----:B-1----:R-:W4:Y:S04]  /*184f0*/  LDL.LU.64 R40, [R1+0x6f8] ;  /* 0x0006f80001287983 */ /* 0x002f280000300a00 */
[----:B------:R-:W4:Y:S01]  /*18500*/  LDL.LU.64 R30, [R1+0x700] ;  /* 0x00070000011e7983 */ /* 0x000f220000300a00 */
[----:B--2---:R-:W-:-:S03]  /*18510*/  IMAD.WIDE R42, R229, 0x4, R28 ;  /* 0x00000004e52a7825 */ /* 0x004fc600078e021c */
[----:B------:R-:W2:Y:S04]  /*18520*/  LDL.LU.64 R28, [R1+0x708] ;  /* 0x00070800011c7983 */ /* 0x000ea80000300a00 */
[----:B------:R-:W-:Y:S01]  /*18530*/  STL.64 [R1+0x500], R42 ;  /* 0x0005002a01007387 */ /* 0x000fe20000100a00 */
[----:B---3--:R-:W-:-:S03]  /*18540*/  IMAD.WIDE R36, R229, 0x4, R36 ;  /* 0x00000004e5247825 */ /* 0x008fc600078e0224 */
[----:B------:R-:W3:Y:S01]  /*18550*/  LDL.LU.64 R126, [R1+0x710] ;  /* 0x00071000017e7983 */ /* 0x000ee20000300a00 */
[----:B----4-:R-:W-:-:S03]  /*18560*/  IMAD.WIDE R32, R229, 0x4, R32 ;  /* 0x00000004e5207825 */ /* 0x010fc600078e0220 */
[----:B------:R1:W-:Y:S04]  /*18570*/  STL.64 [R1+0x4f8], R36 ;  /* 0x0004f82401007387 */ /* 0x0003e80000100a00 */
[----:B------:R4:W-:Y:S01]  /*18580*/  LDGSTS.E [R18+0x40008], desc[UR8][R42.64], !P1 ;  /* 0x400080002a127fae */ /* 0x0009e2000c921848 */
[----:B------:R-:W-:-:S03]  /*18590*/  IMAD.WIDE R20, R229, 0x4, R54 ;  /* 0x00000004e5147825 */ /* 0x000fc600078e0236 */
[----:B------:R1:W-:Y:S04]  /*185a0*/  STL.64 [R1+0x4f0], R32 ;  /* 0x0004f02001007387 */ /* 0x0003e80000100a00 */
[----:B------:R-:W-:Y:S04]  /*185b0*/  LDGSTS.E [R18+0x44008], desc[UR8][R36.64], !P1 ;  /* 0x4400800024127fae */ /* 0x000fe8000c921848 */
[----:B------:R4:W-:Y:S04]  /*185c0*/  STL.64 [R1+0x4e8], R20 ;  /* 0x0004e81401007387 */ /* 0x0009e80000100a00 */
[----:B------:R-:W-:Y:S04]  /*185d0*/  LDGSTS.E [R18+0x48008], desc[UR8][R32.64], !P1 ;  /* 0x4800800020127fae */ /* 0x000fe8000c921848 */
[----:B-1----:R-:W3:Y:S04]  /*185e0*/  LDL.LU.64 R36, [R1+0x718] ;  /* 0x0007180001247983 */ /* 0x002ee80000300a00 */
[----:B------:R-:W3:Y:S04]  /*185f0*/  LDL.LU.64 R54, [R1+0x720] ;  /* 0x0007200001367983 */ /* 0x000ee80000300a00 */
[----:B------:R-:W3:Y:S01]  /*18600*/  LDL.LU.64 R32, [R1+0x728] ;  /* 0x0007280001207983 */ /* 0x000ee20000300a00 */
[----:B------:R-:W-:-:S02]  /*18610*/  VIADD R2, R26, 0xffffff68 ;  /* 0xffffff681a027836 */ /* 0x000fc40000000000 */
[----:B------:R-:W1:Y:S01]  /*18620*/  LDC R26, c[0x0][0x230] ;  /* 0x00008c00ff1a7b82 */ /* 0x000e620000000800 */
[----:B------:R1:W-:Y:S01]  /*18630*/  LDGSTS.E [R18+0x4c008], desc[UR8][R20.64], !P1 ;  /* 0x4c00800014127fae */ /* 0x0003e2000c921848 */
[----:B----4-:R-:W-:-:S05]  /*18640*/  IMAD.WIDE R42, R229, 0x4, R6 ;  /* 0x00000004e52a7825 */ /* 0x010fca00078e0206 */
[----:B------:R4:W-:Y:S04]  /*18650*/  STL.64 [R1+0x4e0], R42 ;  /* 0x0004e02a01007387 */ /* 0x0009e80000100a00 */
[----:B------:R-:W3:Y:S01]  /*18660*/  LDL.LU.64 R6, [R1+0x730] ;  /* 0x0007300001067983 */ /* 0x000ee20000300a00 */
[----:B------:R-:W-:Y:S02]  /*18670*/  ISETP.GE.U32.AND P0, PT, R2, 0x7ffffee9, PT ;  /* 0x7ffffee90200780c */ /* 0x000fe40003f06070 */
[----:B------:R-:W-:Y:S02]  /*18680*/  IADD3 R2, R25, -0xb5, RZ ;  /* 0xffffff4b19027810 */ /* 0x000fe40007ffe0ff */
[----:B------:R-:W3:Y:S02]  /*18690*/  LDC R25, c[0x0][0x230] ;  /* 0x00008c00ff197b82 */ /* 0x000ee40000000800 */
[----:B------:R-:W-:-:S07]  /*186a0*/  ISETP.GE.U32.AND P3, PT, R2, 0x7ffffecc, PT ;  /* 0x7ffffecc0200780c */ /* 0x000fce0003f66070 */
[----:B------:R4:W-:Y:S01]  /*186b0*/  LDGSTS.E [R18+0x4000c], desc[UR8][R42.64], !P0 ;  /* 0x4000c0002a127fae */ /* 0x0009e2000c121848 */
[----:B------:R-:W-:-:S04]  /*186c0*/  IMAD.WIDE R38, R229, 0x4, R38 ;  /* 0x00000004e5267825 */ /* 0x000fc800078e0226 */
[C---:B------:R-:W-:Y:S01]  /*186d0*/  IMAD.WIDE R34, R229.reuse, 0x4, R34 ;  /* 0x00000004e5227825 */ /* 0x040fe200078e0222 */
[----:B------:R-:W-:Y:S03]  /*186e0*/  STL.64 [R1+0x4d8], R38 ;  /* 0x0004d82601007387 */ /* 0x000fe60000100a00 */
[C---:B-1----:R-:W-:Y:S01]  /*186f0*/  IMAD.WIDE R20, R229.reuse, 0x4, R46 ;  /* 0x00000004e5147825 */ /* 0x042fe200078e022e */
[----:B------:R1:W-:Y:S04]  /*18700*/  STL.64 [R1+0x4d0], R34 ;  /* 0x0004d02201007387 */ /* 0x0003e80000100a00 */
[----:B------:R1:W-:Y:S04]  /*18710*/  LDGSTS.E [R18+0x4400c], desc[UR8][R38.64], !P0 ;  /* 0x4400c00026127fae */ /* 0x0003e8000c121848 */
[----:B------:R3:W-:Y:S04]  /*18720*/  STL.64 [R1+0x4c8], R20 ;  /* 0x0004c81401007387 */ /* 0x0007e80000100a00 */
[----:B------:R-:W-:Y:S04]  /*18730*/  LDGSTS.E [R18+0x4800c], desc[UR8][R34.64], !P0 ;  /* 0x4800c00022127fae */ /* 0x000fe8000c121848 */
[----:B------:R3:W-:Y:S01]  /*18740*/  LDGSTS.E [R18+0x4c00c], desc[UR8][R20.64], !P0 ;  /* 0x4c00c00014127fae */ /* 0x0007e2000c121848 */
[----:B----4-:R-:W-:-:S03]  /*18750*/  IMAD.WIDE R42, R229, 0x4, R40 ;  /* 0x00000004e52a7825 */ /* 0x010fc600078e0228 */
[----:B-1----:R-:W4:Y:S01]  /*18760*/  LDL.LU.64 R34, [R1+0x738] ;  /* 0x0007380001227983 */ /* 0x002f220000300a00 */
[----:B------:R-:W-:-:S03]  /*18770*/  IMAD.WIDE R38, R229, 0x4, R30 ;  /* 0x00000004e5267825 */ /* 0x000fc600078e021e */
[----:B------:R-:W4:Y:S04]  /*18780*/  LDL.LU.64 R46, [R1+0x740] ;  /* 0x00074000012e7983 */ /* 0x000f280000300a00 */
[----:B------:R-:W-:Y:S04]  /*18790*/  STL.64 [R1+0x3c0], R42 ;  /* 0x0003c02a01007387 */ /* 0x000fe80000100a00 */
[----:B------:R-:W4:Y:S04]  /*187a0*/  LDL.LU.64 R30, [R1+0x748] ;  /* 0x00074800011e7983 */ /* 0x000f280000300a00 */
[----:B------:R-:W-:Y:S04]  /*187b0*/  STL.64 [R1+0x3b8], R38 ;  /* 0x0003b82601007387 */ /* 0x000fe80000100a00 */
[----:B------:R-:W4:Y:S04]  /*187c0*/  LDL.LU.64 R40, [R1+0x750] ;  /* 0x0007500001287983 */ /* 0x000f280000300a00 */
[----:B------:R-:W-:Y:S04]  /*187d0*/  LDGSTS.E [R18+0x50000], desc[UR8][R42.64], !P3 ;  /* 0x500000002a127fae */ /* 0x000fe8000d921848 */
[----:B------:R1:W-:Y:S01]  /*187e0*/  LDGSTS.E [R18+0x54000], desc[UR8][R38.64], !P3 ;  /* 0x5400000026127fae */ /* 0x0003e2000d921848 */
[----:B--2---:R-:W-:-:S04]  /*187f0*/  IMAD.WIDE R28, R229, 0x4, R28 ;  /* 0x00000004e51c7825 */ /* 0x004fc800078e021c */
[C---:B---3--:R-:W-:Y:S01]  /*18800*/  IMAD.WIDE R20, R229.reuse, 0x4, R126 ;  /* 0x00000004e5147825 */ /* 0x048fe200078e027e */
[----:B------:R2:W-:Y:S04]  /*18810*/  STL.64 [R1+0x3b0], R28 ;  /* 0x0003b01c01007387 */ /* 0x0005e80000100a00 */
[----:B------:R3:W-:Y:S04]  /*18820*/  STL.64 [R1+0x3a8], R20 ;  /* 0x0003a81401007387 */ /* 0x0007e80000100a00 */
[----:B------:R-:W4:Y:S04]  /*18830*/  LDL.LU.64 R126, [R1+0x758] ;  /* 0x00075800017e7983 */ /* 0x000f280000300a00 */
[----:B------:R-:W-:Y:S04]  /*18840*/  LDGSTS.E [R18+0x58000], desc[UR8][R28.64], !P3 ;  /* 0x580000001c127fae */ /* 0x000fe8000d921848 */
[----:B------:R3:W-:Y:S04]  /*18850*/  LDGSTS.E [R18+0x5c000], desc[UR8][R20.64], !P3 ;  /* 0x5c00000014127fae */ /* 0x0007e8000d921848 */
[----:B--2---:R-:W2:Y:S01]  /*18860*/  LDL.LU.64 R28, [R1+0x760] ;  /* 0x00076000011c7983 */ /* 0x004ea20000300a00 */
[----:B-1----:R-:W-:-:S04]  /*18870*/  IMAD.WIDE R38, R229, 0x4, R36 ;  /* 0x00000004e5267825 */ /* 0x002fc800078e0224 */
[C---:B------:R-:W-:Y:S01]  /*18880*/  IMAD.WIDE R36, R229.reuse, 0x4, R54 ;  /* 0x00000004e5247825 */ /* 0x040fe200078e0236 */
[----:B------:R1:W-:Y:S04]  /*18890*/  STL.64 [R1+0x3a0], R38 ;  /* 0x0003a02601007387 */ /* 0x0003e80000100a00 */
[----:B------:R-:W2:Y:S04]  /*188a0*/  LDL.LU.64 R58, [R1+0x768] ;  /* 0x00076800013a7983 */ /* 0x000ea80000300a00 */
[----:B------:R4:W-:Y:S01]  /*188b0*/  STL.64 [R1+0x398], R36 ;  /* 0x0003982401007387 */ /* 0x0009e20000100a00 */
[----:B---3--:R-:W-:-:S03]  /*188c0*/  IMAD.WIDE R20, R229, 0x4, R6 ;  /* 0x00000004e5147825 */ /* 0x008fc600078e0206 */
[----:B------:R-:W3:Y:S01]  /*188d0*/  LDL.LU.64 R6, [R1+0x770] ;  /* 0x0007700001067983 */ /* 0x000ee20000300a00 */
[----:B------:R-:W-:Y:S02]  /*188e0*/  VIADD R2, R24, 0xffffff4a ;  /* 0xffffff4a18027836 */ /* 0x000fe40000000000 */
[----:B------:R-:W-:Y:S01]  /*188f0*/  IMAD.WIDE R32, R229, 0x4, R32 ;  /* 0x00000004e5207825 */ /* 0x000fe200078e0220 */
[----:B------:R-:W3:Y:S02]  /*18900*/  LDC R24, c[0x0][0x230] ;  /* 0x00008c00ff187b82 */ /* 0x000ee40000000800 */
[----:B------:R-:W-:Y:S02]  /*18910*/  ISETP.GE.U32.AND P4, PT, R2, 0x7ffffecb, PT ;  /* 0x7ffffecb0200780c */ /* 0x000fe40003f86070 */
[----:B------:R-:W-:-:S04]  /*18920*/  IADD3 R2, R26, -0xb7, RZ ;  /* 0xffffff491a027810 */ /* 0x000fc80007ffe0ff */
[----:B------:R-:W-:Y:S01]  /*18930*/  ISETP.GE.U32.AND P5, PT, R2, 0x7ffffeca, PT ;  /* 0x7ffffeca0200780c */ /* 0x000fe20003fa6070 */
[----:B------:R4:W-:Y:S01]  /*18940*/  STL.64 [R1+0x390], R32 ;  /* 0x0003902001007387 */ /* 0x0009e20000100a00 */
[----:B------:R-:W-:Y:S01]  /*18950*/  VIADD R2, R25, 0xffffff48 ;  /* 0xffffff4819027836 */ /* 0x000fe20000000000 */
[----:B------:R-:W3:Y:S04]  /*18960*/  LDC R26, c[0x0][0x230] ;  /* 0x00008c00ff1a7b82 */ /* 0x000ee80000000800 */
[----:B------:R-:W-:Y:S04]  /*18970*/  LDGSTS.E [R18+0x50004], desc[UR8][R38.64], !P4 ;  /* 0x5000400026127fae */ /* 0x000fe8000e121848 */
[----:B------:R4:W-:Y:S01]  /*18980*/  LDGSTS.E [R18+0x54004], desc[UR8][R36.64], !P4 ;  /* 0x5400400024127fae */ /* 0x0009e2000e121848 */
[----:B------:R-:W3:Y:S03]  /*18990*/  LDC R25, c[0x0][0x230] ;  /* 0x00008c00ff197b82 */ /* 0x000ee60000000800 */
[----:B------:R4:W-:Y:S04]  /*189a0*/  STL.64 [R1+0x388], R20 ;  /* 0x0003881401007387 */ /* 0x0009e80000100a00 */
[----:B------:R-:W-:Y:S04]  /*189b0*/  LDGSTS.E [R18+0x58004], desc[UR8][R32.64], !P4 ;  /* 0x5800400020127fae */ /* 0x000fe8000e121848 */
[----:B-1----:R-:W3:Y:S04]  /*189c0*/  LDL.LU.64 R38, [R1+0x778] ;  /* 0x0007780001267983 */ /* 0x002ee80000300a00 */
[----:B------:R1:W-:Y:S04]  /*189d0*/  LDGSTS.E [R18+0x5c004], desc[UR8][R20.64], !P4 ;  /* 0x5c00400014127fae */ /* 0x0003e8000e121848 */
[----:B------:R-:W3:Y:S01]  /*189e0*/  LDL.LU.64 R54, [R1+0x780] ;  /* 0x0007800001367983 */ /* 0x000ee20000300a00 */
[----:B------:R-:W-:Y:S01]  /*189f0*/  ISETP.GE.U32.AND P6, PT, R2, 0x7ffffec9, PT ;  /* 0x7ffffec90200780c */ /* 0x000fe20003fc6070 */
[----:B----4-:R-:W-:-:S04]  /*18a00*/  IMAD.WIDE R36, R229, 0x4, R34 ;  /* 0x00000004e5247825 */ /* 0x010fc800078e0222 */
[C---:B------:R-:W-:Y:S01]  /*18a10*/  IMAD.WIDE R34, R229.reuse, 0x4, R46 ;  /* 0x00000004e5227825 */ /* 0x040fe200078e022e */
[----:B------:R4:W-:Y:S04]  /*18a20*/  STL.64 [R1+0x380], R36 ;  /* 0x0003802401007387 */ /* 0x0009e80000100a00 */
[----:B------:R-:W3:Y:S01]  /*18a30*/  LDL.LU.64 R32, [R1+0x788] ;  /* 0x0007880001207983 */ /* 0x000ee20000300a00 */
[----:B------:R-:W-:-:S03]  /*18a40*/  IMAD.WIDE R30, R229, 0x4, R30 ;  /* 0x00000004e51e7825 */ /* 0x000fc600078e021e */
[----:B------:R-:W-:Y:S04]  /*18a50*/  LDGSTS.E [R18+0x50008], desc[UR8][R36.64], !P5 ;  /* 0x5000800024127fae */ /* 0x000fe8000e921848 */
[----:B------:R4:W-:Y:S01]  /*18a60*/  STL.64 [R1+0x378], R34 ;  /* 0x0003782201007387 */ /* 0x0009e20000100a00 */
[----:B-1----:R-:W-:-:S03]  /*18a70*/  IMAD.WIDE R20, R229, 0x4, R40 ;  /* 0x00000004e5147825 */ /* 0x002fc600078e0228 */
[----:B------:R1:W-:Y:S04]  /*18a80*/  LDGSTS.E [R18+0x54008], desc[UR8][R34.64], !P5 ;  /* 0x5400800022127fae */ /* 0x0003e8000e921848 */
[----:B------:R-:W3:Y:S04]  /*18a90*/  LDL.LU.64 R46, [R1+0x790] ;  /* 0x00079000012e7983 */ /* 0x000ee80000300a00 */
[----:B------:R1:W-:Y:S04]  /*18aa0*/  STL.64 [R1+0x370], R30 ;  /* 0x0003701e01007387 */ /* 0x0003e80000100a00 */
[----:B------:R2:W-:Y:S04]  /*18ab0*/  STL.64 [R1+0x368], R20 ;  /* 0x0003681401007387 */ /* 0x0005e80000100a00 */
[----:B----4-:R-:W4:Y:S04]  /*18ac0*/  LDL.LU.64 R36, [R1+0x798] ;  /* 0x0007980001247983 */ /* 0x010f280000300a00 */
[----:B------:R-:W4:Y:S04]  /*18ad0*/  LDL.LU.64 R40, [R1+0x7a0] ;  /* 0x0007a00001287983 */ /* 0x000f280000300a00 */
[----:B------:R-:W-:Y:S04]  /*18ae0*/  LDGSTS.E [R18+0x58008], desc[UR8][R30.64], !P5 ;  /* 0x580080001e127fae */ /* 0x000fe8000e921848 */
[----:B------:R2:W-:Y:S01]  /*18af0*/  LDGSTS.E [R18+0x5c008], desc[UR8][R20.64], !P5 ;  /* 0x5c00800014127fae */ /* 0x0005e2000e921848 */
[----:B-1----:R-:W-:-:S05]  /*18b00*/  IMAD.WIDE R34, R229, 0x4, R126 ;  /* 0x00000004e5227825 */ /* 0x002fca00078e027e */
[----:B------:R1:W-:Y:S04]  /*18b10*/  STL.64 [R1+0x360], R34 ;  /* 0x0003602201007387 */ /* 0x0003e80000100a00 */
[----:B------:R-:W4:Y:S04]  /*18b20*/  LDL.LU.64 R30, [R1+0x7a8] ;  /* 0x0007a800011e7983 */ /* 0x000f280000300a00 */
[----:B------:R-:W-:Y:S01]  /*18b30*/  LDGSTS.E [R18+0x5000c], desc[UR8][R34.64], !P6 ;  /* 0x5000c00022127fae */ /* 0x000fe2000f121848 */
[----:B--2---:R-:W-:-:S05]  /*18b40*/  IMAD.WIDE R28, R229, 0x4, R28 ;  /* 0x00000004e51c7825 */ /* 0x004fca00078e021c */
[----:B------:R2:W-:Y:S04]  /*18b50*/  STL.64 [R1+0x358], R28 ;  /* 0x0003581c01007387 */ /* 0x0005e80000100a00 */
[----:B------:R-:W4:Y:S04]  /*18b60*/  LDL.LU.64 R126, [R1+0x7b0] ;  /* 0x0007b000017e7983 */ /* 0x000f280000300a00 */
[----:B------:R-:W-:Y:S01]  /*18b70*/  LDGSTS.E [R18+0x5400c], desc[UR8][R28.64], !P6 ;  /* 0x5400c0001c127fae */ /* 0x000fe2000f121848 */
[----:B------:R-:W-:-:S05]  /*18b80*/  IMAD.WIDE R20, R229, 0x4, R58 ;  /* 0x00000004e5147825 */ /* 0x000fca00078e023a */
[----:B------:R-:W-:Y:S04]  /*18b90*/  STL.64 [R1+0x350], R20 ;  /* 0x0003501401007387 */ /* 0x000fe80000100a00 */
[----:B------:R2:W-:Y:S01]  /*18ba0*/  LDGSTS.E [R18+0x5800c], desc[UR8][R20.64], !P6 ;  /* 0x5800c00014127fae */ /* 0x0005e2000f121848 */
[----:B---3--:R-:W-:-:S05]  /*18bb0*/  IMAD.WIDE R6, R229, 0x4, R6 ;  /* 0x00000004e5067825 */ /* 0x008fca00078e0206 */
[----:B------:R3:W-:Y:S04]  /*18bc0*/  STL.64 [R1+0x348], R6 ;  /* 0x0003480601007387 */ /* 0x0007e80000100a00 */
[----:B-1----:R-:W4:Y:S04]  /*18bd0*/  LDL.LU.64 R34, [R1+0x7b8] ;  /* 0x0007b80001227983 */ /* 0x002f280000300a00 */
[----:B--2---:R-:W2:Y:S04]  /*18be0*/  LDL.LU.64 R28, [R1+0x7c0] ;  /* 0x0007c000011c7983 */ /* 0x004ea80000300a00 */
[----:B------:R-:W-:Y:S04]  /*18bf0*/  LDGSTS.E [R18+0x5c00c], desc[UR8][R6.64], !P6 ;  /* 0x5c00c00006127fae */ /* 0x000fe8000f121848 */
[----:B---3--:R-:W3:Y:S01]  /*18c00*/  LDL.LU.64 R6, [R1+0x7c8] ;  /* 0x0007c80001067983 */ /* 0x008ee20000300a00 */
        /* <DEDUP_REMOVED lines=9> */
[----:B------:R4:W-:Y:S04]  /*18ca0*/  STL.64 [R1+0x238], R38 ;  /* 0x0002382601007387 */ /* 0x0009e80000100a00 */
[----:B------:R-:W-:Y:S04]  /*18cb0*/  LDGSTS.E [R18+0x60000], desc[UR8][R42.64], !P1 ;  /* 0x600000002a127fae */ /* 0x000fe8000c921848 */
[----:B------:R4:W-:Y:S01]  /*18cc0*/  LDGSTS.E [R18+0x64000], desc[UR8][R38.64], !P1 ;  /* 0x6400000026127fae */ /* 0x0009e2000c921848 */
[----:B------:R-:W-:-:S05]  /*18cd0*/  IMAD.WIDE R32, R229, 0x4, R32 ;  /* 0x00000004e5207825 */ /* 0x000fca00078e0220 */
[----:B------:R4:W-:Y:S04]  /*18ce0*/  STL.64 [R1+0x230], R32 ;  /* 0x0002302001007387 */ /* 0x0009e80000100a00 */
[----:B------:R-:W3:Y:S04]  /*18cf0*/  LDL.LU.64 R58, [R1+0x7d0] ;  /* 0x0007d000013a7983 */ /* 0x000ee80000300a00 */
[----:B------:R-:W-:Y:S01]  /*18d00*/  LDGSTS.E [R18+0x68000], desc[UR8][R32.64], !P1 ;  /* 0x6800000020127fae */ /* 0x000fe2000c921848 */
[----:B------:R-:W-:-:S05]  /*18d10*/  IMAD.WIDE R20, R229, 0x4, R46 ;  /* 0x00000004e5147825 */ /* 0x000fca00078e022e */
[----:B------:R1:W-:Y:S04]  /*18d20*/  STL.64 [R1+0x228], R20 ;  /* 0x0002281401007387 */ /* 0x0003e80000100a00 */
[----:B------:R-:W3:Y:S01]  /*18d30*/  LDL.LU.64 R54, [R1+0x7e0] ;  /* 0x0007e00001367983 */ /* 0x000ee20000300a00 */
[----:B----4-:R-:W-:-:S03]  /*18d40*/  IMAD.WIDE R38, R229, 0x4, R36 ;  /* 0x00000004e5267825 */ /* 0x010fc600078e0224 */
[----:B------:R-:W4:Y:S01]  /*18d50*/  LDL.LU.64 R32, [R1+0x7f8] ;  /* 0x0007f80001207983 */ /* 0x000f220000300a00 */
[----:B------:R-:W-:-:S03]  /*18d60*/  IMAD.WIDE R36, R229, 0x4, R40 ;  /* 0x00000004e5247825 */ /* 0x000fc600078e0228 */
[----:B------:R-:W4:Y:S04]  /*18d70*/  LDL.LU.64 R46, [R1+0x820] ;  /* 0x00082000012e7983 */ /* 0x000f280000300a00 */
[----:B------:R-:W-:Y:S04]  /*18d80*/  STL.64 [R1+0x220], R38 ;  /* 0x0002202601007387 */ /* 0x000fe80000100a00 */
[----:B------:R1:W-:Y:S04]  /*18d90*/  LDGSTS.E [R18+0x6c000], desc[UR8][R20.64], !P1 ;  /* 0x6c00000014127fae */ /* 0x0003e8000c921848 */
[----:B------:R-:W-:Y:S04]  /*18da0*/  STL.64 [R1+0x218], R36 ;  /* 0x0002182401007387 */ /* 0x000fe80000100a00 */
[----:B------:R2:W-:Y:S04]  /*18db0*/  LDGSTS.E [R18+0x60004], desc[UR8][R38.64], !P0 ;  /* 0x6000400026127fae */ /* 0x0005e8000c121848 */
[----:B------:R3:W-:Y:S01]  /*18dc0*/  LDGSTS.E [R18+0x64004], desc[UR8][R36.64], !P0 ;  /* 0x6400400024127fae */ /* 0x0007e2000c121848 */
[----:B------:R-:W-:-:S05]  /*18dd0*/  IMAD.WIDE R30, R229, 0x4, R30 ;  /* 0x00000004e51e7825 */ /* 0x000fca00078e021e */
[----:B------:R1:W-:Y:S04]  /*18de0*/  STL.64 [R1+0x210], R30 ;  /* 0x0002101e01007387 */ /* 0x0003e80000100a00 */
[----:B------:R-:W-:Y:S01]  /*18df0*/  LDGSTS.E [R18+0x68004], desc[UR8][R30.64], !P0 ;  /* 0x680040001e127fae */ /* 0x000fe2000c121848 */
[----:B-1----:R-:W-:-:S03]  /*18e00*/  IMAD.WIDE R20, R229, 0x4, R126 ;  /* 0x00000004e5147825 */ /* 0x002fc600078e027e */
[----:B------:R-:W4:Y:S04]  /*18e10*/  LDL.LU.64 R126, [R1+0x838] ;  /* 0x00083800017e7983 */ /* 0x000f280000300a00 */
[----:B------:R1:W-:Y:S04]  /*18e20*/  STL.64 [R1+0x208], R20 ;  /* 0x0002081401007387 */ /* 0x0003e80000100a00 */
[----:B------:R-:W4:Y:S01]  /*18e30*/  LDL.LU.64 R30, [R1+0x850] ;  /* 0x00085000011e7983 */ /* 0x000f220000300a00 */
[----:B------:R-:W-:Y:S02]  /*18e40*/  IADD3 R2, R25, -0xd7, RZ ;  /* 0xffffff2919027810 */ /* 0x000fe40007ffe0ff */
[----:B------:R-:W4:Y:S01]  /*18e50*/  LDC R25, c[0x0][0x230] ;  /* 0x00008c00ff197b82 */ /* 0x000f220000000800 */
[----:B------:R1:W-:Y:S01]  /*18e60*/  LDGSTS.E [R18+0x6c004], desc[UR8][R20.64], !P0 ;  /* 0x6c00400014127fae */ /* 0x0003e2000c121848 */
[----:B------:R-:W-:-:S04]  /*18e70*/  IMAD.WIDE R40, R229, 0x4, R34 ;  /* 0x00000004e5287825 */ /* 0x000fc800078e0222 */
[C---:B--2---:R-:W-:Y:S01]  /*18e80*/  IMAD.WIDE R38, R229.reuse, 0x4, R28 ;  /* 0x00000004e5267825 */ /* 0x044fe200078e021c */
[----:B------:R2:W-:Y:S04]  /*18e90*/  STL.64 [R1+0x200], R40 ;  /* 0x0002002801007387 */ /* 0x0005e80000100a00 */
[----:B------:R-:W4:Y:S04]  /*18ea0*/  LDL.LU.64 R28, [R1+0x868] ;  /* 0x00086800011c7983 */ /* 0x000f280000300a00 */
[----:B------:R4:W-:Y:S04]  /*18eb0*/  STL.64 [R1+0x1f8], R38 ;  /* 0x0001f82601007387 */ /* 0x0009e80000100a00 */
[----:B------:R-:W4:Y:S01]  /*18ec0*/  LDL.LU.64 R34, [R1+0x890] ;  /* 0x0008900001227983 */ /* 0x000f220000300a00 */
[----:B---3--:R-:W-:-:S05]  /*18ed0*/  IMAD.WIDE R36, R229, 0x4, R6 ;  /* 0x00000004e5247825 */ /* 0x008fca00078e0206 */
[----:B------:R3:W-:Y:S04]  /*18ee0*/  STL.64 [R1+0x1f0], R36 ;  /* 0x0001f02401007387 */ /* 0x0007e80000100a00 */
[----:B------:R-:W3:Y:S01]  /*18ef0*/  LDL.LU.64 R6, [R1+0x8a8] ;  /* 0x0008a80001067983 */ /* 0x000ee20000300a00 */
[----:B------:R-:W-:Y:S01]  /*18f00*/  ISETP.GE.U32.AND P3, PT, R2, 0x7ffffeaa, PT ;  /* 0x7ffffeaa0200780c */ /* 0x000fe20003f66070 */
[----:B------:R-:W-:Y:S02]  /*18f10*/  VIADD R2, R24, 0xffffff28 ;  /* 0xffffff2818027836 */ /* 0x000fe40000000000 */
[----:B------:R-:W3:Y:S03]  /*18f20*/  LDC R24, c[0x0][0x230] ;  /* 0x00008c00ff187b82 */ /* 0x000ee60000000800 */
[----:B------:R-:W-:-:S02]  /*18f30*/  ISETP.GE.U32.AND P4, PT, R2, 0x7ffffea9, PT ;  /* 0x7ffffea90200780c */ /* 0x000fc40003f86070 */
[----:B------:R-:W-:-:S03]  /*18f40*/  IADD3 R2, R27, -0xf5, RZ ;  /* 0xffffff0b1b027810 */ /* 0x000fc60007ffe0ff */
[----:B------:R-:W3:Y:S02]  /*18f50*/  LDC R27, c[0x0][0x230] ;  /* 0x00008c00ff1b7b82 */ /* 0x000ee40000000800 */
[----:B------:R-:W-:Y:S04]  /*18f60*/  LDGSTS.E [R18+0x60008], desc[UR8][R40.64], !P3 ;  /* 0x6000800028127fae */ /* 0x000fe8000d921848 */
[----:B------:R-:W-:Y:S04]  /*18f70*/  LDGSTS.E [R18+0x64008], desc[UR8][R38.64], !P3 ;  /* 0x6400800026127fae */ /* 0x000fe8000d921848 */
[----:B------:R-:W-:Y:S01]  /*18f80*/  LDGSTS.E [R18+0x68008], desc[UR8][R36.64], !P3 ;  /* 0x6800800024127fae */ /* 0x000fe2000d921848 */
[----:B------:R-:W-:Y:S01]  /*18f90*/  ISETP.GE.U32.AND P5, PT, R2, 0x7ffffe8c, PT ;  /* 0x7ffffe8c0200780c */ /* 0x000fe20003fa6070 */
[----:B-1----:R-:W-:-:S05]  /*18fa0*/  IMAD.WIDE R20, R229, 0x4, R58 ;  /* 0x00000004e5147825 */ /* 0x002fca00078e023a */
[----:B------:R-:W-:Y:S04]  /*18fb0*/  STL.64 [R1+0x1e8], R20 ;  /* 0x0001e81401007387 */ /* 0x000fe80000100a00 */
[----:B--2---:R-:W2:Y:S04]  /*18fc0*/  LDL.LU.64 R40, [R1+0x8c0] ;  /* 0x0008c00001287983 */ /* 0x004ea80000300a00 */
[----:B------:R-:W-:Y:S01]  /*18fd0*/  LDGSTS.E [R18+0x6c008], desc[UR8][R20.64], !P3 ;  /* 0x6c00800014127fae */ /* 0x000fe2000d921848 */
[----:B------:R-:W-:-:S04]  /*18fe0*/  IMAD.WIDE R44, R229, 0x4, R54 ;  /* 0x00000004e52c7825 */ /* 0x000fc800078e0236 */
[C---:B----4-:R-:W-:Y:S01]  /*18ff0*/  IMAD.WIDE R42, R229.reuse, 0x4, R32 ;  /* 0x00000004e52a7825 */ /* 0x050fe200078e0220 */
[----:B------:R-:W-:Y:S03]  /*19000*/  STL.64 [R1+0x1e0], R44 ;  /* 0x0001e02c01007387 */ /* 0x000fe60000100a00 */
[C---:B------:R-:W-:Y:S01]  /*19010*/  IMAD.WIDE R32, R229.reuse, 0x4, R46 ;  /* 0x00000004e5207825 */ /* 0x040fe200078e022e */
[----:B------:R-:W4:Y:S04]  /*19020*/  LDL.LU.64 R38, [R1+0x8d8] ;  /* 0x0008d80001267983 */ /* 0x000f280000300a00 */
[----:B------:R1:W-:Y:S04]  /*19030*/  STL.64 [R1+0x1d8], R42 ;  /* 0x0001d82a01007387 */ /* 0x0003e80000100a00 */
[----:B---3--:R-:W3:Y:S04]  /*19040*/  LDL.LU.64 R36, [R1+0x900] ;  /* 0x0009000001247983 */ /* 0x008ee80000300a00 */
[----:B------:R1:W-:Y:S04]  /*19050*/  STL.64 [R1+0x1d0], R32 ;  /* 0x0001d02001007387 */ /* 0x0003e80000100a00 */
[----:B------:R-:W3:Y:S04]  /*19060*/  LDL.LU.64 R58, [R1+0x918] ;  /* 0x00091800013a7983 */ /* 0x000ee80000300a00 */
[----:B------:R-:W-:Y:S04]  /*19070*/  LDGSTS.E [R18+0x6000c], desc[UR8][R44.64], !P4 ;  /* 0x6000c0002c127fae */ /* 0x000fe8000e121848 */
[----:B------:R1:W-:Y:S04]  /*19080*/  LDGSTS.E [R18+0x6400c], desc[UR8][R42.64], !P4 ;  /* 0x6400c0002a127fae */ /* 0x0003e8000e121848 */
[----:B------:R-:W-:Y:S01]  /*19090*/  LDGSTS.E [R18+0x6800c], desc[UR8][R32.64], !P4 ;  /* 0x6800c00020127fae */ /* 0x000fe2000e121848 */
[C---:B------:R-:W-:Y:S01]  /*190a0*/  IMAD.WIDE R30, R229.reuse, 0x4, R30 ;  /* 0x00000004e51e7825 */ /* 0x040fe200078e021e */
[----:B-1----:R-:W1:Y:S03]  /*190b0*/  LDC R43, c[0x0][0x230] ;  /* 0x00008c00ff2b7b82 */ /* 0x002e660000000800 */
[----:B------:R-:W-:-:S05]  /*190c0*/  IMAD.WIDE R20, R229, 0x4, R126 ;  /* 0x00000004e5147825 */ /* 0x000fca00078e027e */
[----:B------:R1:W-:Y:S01]  /*190d0*/  STL.64 [R1+0x1c8], R20 ;  /* 0x0001c81401007387 */ /* 0x0003e20000100a00 */
[----:B------:R-:W-:-:S03]  /*190e0*/  IMAD.WIDE R28, R229, 0x4, R28 ;  /* 0x00000004e51c7825 */ /* 0x000fc600078e021c */
[----:B------:R-:W3:Y:S01]  /*190f0*/  LDL.LU.64 R54, [R1+0x930] ;  /* 0x0009300001367983 */ /* 0x000ee20000300a00 */
[----:B------:R-:W3:Y:S03]  /*19100*/  LDC R42, c[0x0][0x230] ;  /* 0x00008c00ff2a7b82 */ /* 0x000ee60000000800 */
[----:B------:R-:W3:Y:S04]  /*19110*/  LDL.LU.64 R32, [R1+0x948] ;  /* 0x0009480001207983 */ /* 0x000ee80000300a00 */
[----:B------:R-:W3:Y:S04]  /*19120*/  LDL.LU.64 R46, [R1+0x970] ;  /* 0x00097000012e7983 */ /* 0x000ee80000300a00 */
[----:B------:R1:W-:Y:S04]  /*19130*/  LDGSTS.E [R18+0x6c00c], desc[UR8][R20.64], !P4 ;  /* 0x6c00c00014127fae */ /* 0x0003e8000e121848 */
[----:B------:R-:W3:Y:S01]  /*19140*/  LDL.LU.64 R126, [R1+0x988] ;  /* 0x00098800017e7983 */ /* 0x000ee20000300a00 */
[----:B------:R-:W-:-:S03]  /*19150*/  IMAD.WIDE R6, R229, 0x4, R6 ;  /* 0x00000004e5067825 */ /* 0x000fc600078e0206 */
[----:B------:R1:W-:Y:S02]  /*19160*/  STL.64 [R1+0x58], R30 ;  /* 0x0000581e01007387 */ /* 0x0003e40000100a00 */
[----:B-1----:R-:W-:Y:S02]  /*19170*/  IMAD.WIDE R20, R229, 0x4, R34 ;  /* 0x00000004e5147825 */ /* 0x002fe400078e0222 */
[----:B------:R1:W-:Y:S04]  /*19180*/  STL.64 [R1+0x50], R28 ;  /* 0x0000501c01007387 */ /* 0x0003e80000100a00 */
[----:B------:R-:W-:Y:S04]  /*19190*/  STL.64 [R1+0x48], R20 ;  /* 0x0000481401007387 */ /* 0x000fe80000100a00 */
[----:B------:R-:W-:Y:S04]  /*191a0*/  LDGSTS.E [R18+0x70000], desc[UR8][R30.64], !P5 ;  /* 0x700000001e127fae */ /* 0x000fe8000e921848 */
[----:B------:R2:W-:Y:S04]  /*191b0*/  STL.64 [R1+0x40], R6 ;  /* 0x0000400601007387 */ /* 0x0005e80000100a00 */
[----:B------:R-:W-:Y:S04]  /*191c0*/  LDGSTS.E [R18+0x74000], desc[UR8][R28.64], !P5 ;  /* 0x740000001c127fae */ /* 0x000fe8000e921848 */
[----:B------:R-:W3:Y:S04]  /*191d0*/  LDL.LU.64 R30, [R1+0x9a0] ;  /* 0x0009a000011e7983 */ /* 0x000ee80000300a00 */
[----:B------:R-:W3:Y:S04]  /*191e0*/  LDL.LU.64 R34, [R1+0x9b8] ;  /* 0x0009b80001227983 */ /* 0x000ee80000300a00 */
[----:B-1----:R-:W3:Y:S04]  /*191f0*/  LDL.LU.64 R28, [R1+0x9e0] ;  /* 0x0009e000011c7983 */ /* 0x002ee80000300a00 */
[----:B------:R1:W-:Y:S04]  /*19200*/  LDGSTS.E [R18+0x78000], desc[UR8][R20.64], !P5 ;  /* 0x7800000014127fae */ /* 0x0003e8000e921848 */
[----:B------:R-:W-:Y:S04]  /*19210*/  LDGSTS.E [R18+0x7c000], desc[UR8][R6.64], !P5 ;  /* 0x7c00000006127fae */ /* 0x000fe8000e921848 */
[----:B--2---:R-:W2:Y:S01]  /*19220*/  LDL.LU.64 R6, [R1+0x9f8] ;  /* 0x0009f80001067983 */ /* 0x004ea20000300a00 */
[----:B------:R-:W-:-:S02]  /*19230*/  VIADD R2, R26, 0xffffff0a ;  /* 0xffffff0a1a027836 */ /* 0x000fc40000000000 */
[----:B------:R-:W-:Y:S01]  /*19240*/  IMAD.WIDE R40, R229, 0x4, R40 ;  /* 0x00000004e5287825 */ /* 0x000fe200078e0228 */
[----:B------:R-:W2:Y:S02]  /*19250*/  LDC R26, c[0x0][0x230] ;  /* 0x00008c00ff1a7b82 */ /* 0x000ea40000000800 */
[----:B------:R-:W-:Y:S02]  /*19260*/  ISETP.GE.U32.AND P6, PT, R2, 0x7ffffe8b, PT ;  /* 0x7ffffe8b0200780c */ /* 0x000fe40003fc6070 */
[----:B------:R-:W-:Y:S01]  /*19270*/  IADD3 R2, R25, -0xf7, RZ ;  /* 0xffffff0919027810 */ /* 0x000fe20007ffe0ff */
[----:B----4-:R-:W-:-:S03]  /*19280*/  IMAD.WIDE R38, R229, 0x4, R38 ;  /* 0x00000004e5267825 */ /* 0x010fc600078e0226 */
[----:B------:R-:W-:Y:S01]  /*19290*/  ISETP.GE.U32.AND P1, PT, R2, 0x7ffffe8a, PT ;  /* 0x7ffffe8a0200780c */ /* 0x000fe20003f26070 */
[----:B------:R-:W-:Y:S01]  /*192a0*/  STL.64 [R1+0x38], R40 ;  /* 0x0000382801007387 */ /* 0x000fe20000100a00 */
[----:B------:R-:W4:Y:S01]  /*192b0*/  LDC R25, c[0x0][0x230] ;  /* 0x00008c00ff197b82 */ /* 0x000f220000000800 */
[C---:B---3--:R-:W-:Y:S02]  /*192c0*/  IMAD.WIDE R36, R229.reuse, 0x4, R36 ;  /* 0x00000004e5247825 */ /* 0x048fe400078e0224 */
[----:B------:R3:W-:Y:S04]  /*192d0*/  STL.64 [R1+0x30], R38 ;  /* 0x0000302601007387 */ /* 0x0007e80000100a00 */
[----:B------:R-:W-:Y:S01]  /*192e0*/  LDGSTS.E [R18+0x70004], desc[UR8][R40.64], !P6 ;  /* 0x7000400028127fae */ /* 0x000fe2000f121848 */
[----:B-1----:R-:W-:-:S03]  /*192f0*/  IMAD.WIDE R20, R229, 0x4, R58 ;  /* 0x00000004e5147825 */ /* 0x002fc600078e023a */
[----:B------:R3:W-:Y:S04]  /*19300*/  LDGSTS.E [R18+0x74004], desc[UR8][R38.64], !P6 ;  /* 0x7400400026127fae */ /* 0x0007e8000f121848 */
[----:B------:R1:W-:Y:S04]  /*19310*/  STL.64 [R1+0x28], R36 ;  /* 0x0000282401007387 */ /* 0x0003e80000100a00 */
[----:B------:R1:W-:Y:S04]  /*19320*/  LDGSTS.E [R18+0x78004], desc[UR8][R36.64], !P6 ;  /* 0x7800400024127fae */ /* 0x0003e8000f121848 */
[----:B------:R4:W-:Y:S04]  /*19330*/  STL.64 [R1+0x20], R20 ;  /* 0x0000201401007387 */ /* 0x0009e80000100a00 */
[----:B------:R4:W-:Y:S01]  /*19340*/  LDGSTS.E [R18+0x7c004], desc[UR8][R20.64], !P6 ;  /* 0x7c00400014127fae */ /* 0x0009e2000f121848 */
[----:B---3--:R-:W-:-:S04]  /*19350*/  IMAD.WIDE R38, R229, 0x4, R54 ;  /* 0x00000004e5267825 */ /* 0x008fc800078e0236 */
[C---:B-1----:R-:W-:Y:S01]  /*19360*/  IMAD.WIDE R36, R229.reuse, 0x4, R32 ;  /* 0x00000004e5247825 */ /* 0x042fe200078e0220 */
[----:B------:R-:W-:Y:S03]  /*19370*/  STL.64 [R1+0x18], R38 ;  /* 0x0000182601007387 */ /* 0x000fe60000100a00 */
[C---:B------:R-:W-:Y:S01]  /*19380*/  IMAD.WIDE R32, R229.reuse, 0x4, R46 ;  /* 0x00000004e5207825 */ /* 0x040fe200078e022e */
[----:B------:R1:W-:Y:S04]  /*19390*/  LDGSTS.E [R18+0x70008], desc[UR8][R38.64], !P1 ;  /* 0x7000800026127fae */ /* 0x0003e8000c921848 */
[----:B------:R-:W1:Y:S01]  /*193a0*/  LDL.LU.64 R46, [R1+0xa10] ;  /* 0x000a1000012e7983 */ /* 0x000e620000300a00 */
[----:B----4-:R-:W-:-:S03]  /*193b0*/  IMAD.WIDE R20, R229, 0x4, R126 ;  /* 0x00000004e5147825 */ /* 0x010fc600078e027e */
[----:B------:R3:W-:Y:S04]  /*193c0*/  STL.64 [R1+0x10], R36 ;  /* 0x0000102401007387 */ /* 0x0007e80000100a00 */
[----:B------:R4:W-:Y:S04]  /*193d0*/  STL.64 [R1+0x8], R32 ;  /* 0x0000082001007387 */ /* 0x0009e80000100a00 */
[----:B------:R1:W-:Y:S04]  /*193e0*/  STL.64 [R1], R20 ;  /* 0x0000001401007387 */ /* 0x0003e80000100a00 */
[----:B------:R1:W-:Y:S01]  /*193f0*/  LDGSTS.E [R18+0x74008], desc[UR8][R36.64], !P1 ;  /* 0x7400800024127fae */ /* 0x0003e2000c921848 */
[----:B------:R-:W-:-:S03]  /*19400*/  IMAD.WIDE R250, R229, 0x4, R30 ;  /* 0x00000004e5fa7825 */ /* 0x000fc600078e021e */
[----:B---3--:R-:W3:Y:S04]  /*19410*/  LDL.LU.64 R36, [R1+0xa28] ;  /* 0x000a280001247983 */ /* 0x008ee80000300a00 */
[----:B------:R-:W3:Y:S01]  /*19420*/  LDL.LU.64 R58, [R1+0xa50] ;  /* 0x000a5000013a7983 */ /* 0x000ee20000300a00 */
[----:B------:R-:W-:-:S03]  /*19430*/  IMAD.WIDE R246, R229, 0x4, R28 ;  /* 0x00000004e5f67825 */ /* 0x000fc600078e021c */
[----:B------:R-:W3:Y:S04]  /*19440*/  LDL.LU.64 R126, [R1+0xa68] ;  /* 0x000a6800017e7983 */ /* 0x000ee80000300a00 */
[----:B------:R-:W3:Y:S04]  /*19450*/  LDL.LU.64 R28, [R1+0xa80] ;  /* 0x000a8000011c7983 */ /* 0x000ee80000300a00 */
[----:B------:R-:W3:Y:S04]  /*19460*/  LDL.LU.64 R54, [R1+0xa98] ;  /* 0x000a980001367983 */ /* 0x000ee80000300a00 */
[----:B------:R-:W3:Y:S01]  /*19470*/  LDL.LU.64 R30, [R1+0xac0] ;  /* 0x000ac000011e7983 */ /* 0x000ee20000300a00 */
[----:B--2---:R-:W-:-:S03]  /*19480*/  IMAD.WIDE R244, R229, 0x4, R6 ;  /* 0x00000004e5f47825 */ /* 0x004fc600078e0206 */
[----:B------:R-:W-:Y:S04]  /*19490*/  LDGSTS.E [R18+0x78008], desc[UR8][R32.64], !P1 ;  /* 0x7800800020127fae */ /* 0x000fe8000c921848 */
[----:B------:R-:W2:Y:S01]  /*194a0*/  LDL.LU.64 R6, [R1+0xad8] ;  /* 0x000ad80001067983 */ /* 0x000ea20000300a00 */
[----:B------:R-:W-:Y:S02]  /*194b0*/  VIADD R2, R24, 0xffffff08 ;  /* 0xffffff0818027836 */ /* 0x000fe40000000000 */
[----:B------:R-:W-:Y:S01]  /*194c0*/  IMAD.WIDE R248, R229, 0x4, R34 ;  /* 0x00000004e5f87825 */ /* 0x000fe200078e0222 */
[----:B------:R-:W-:Y:S01]  /*194d0*/  STL.64 [R1+0x1da8], R250 ;  /* 0x001da8fa01007387 */ /* 0x000fe20000100a00 */
[----:B------:R-:W2:Y:S01]  /*194e0*/  LDC R24, c[0x0][0x230] ;  /* 0x00008c00ff187b82 */ /* 0x000ea20000000800 */
[----:B------:R-:W-:-:S02]  /*194f0*/  ISETP.GE.U32.AND P0, PT, R2, 0x7ffffe89, PT ;  /* 0x7ffffe890200780c */ /* 0x000fc40003f06070 */
[----:B------:R-:W-:Y:S01]  /*19500*/  IADD3 R2, R26, -0x99, RZ ;  /* 0xffffff671a027810 */ /* 0x000fe20007ffe0ff */
[----:B------:R3:W-:Y:S03]  /*19510*/  LDGSTS.E [R18+0x7c008], desc[UR8][R20.64], !P1 ;  /* 0x7c00800014127fae */ /* 0x0007e6000c921848 */
[----:B------:R-:W-:Y:S01]  /*19520*/  ISETP.GE.U32.AND P3, PT, R2, 0x7ffffee8, PT ;  /* 0x7ffffee80200780c */ /* 0x000fe20003f66070 */
[----:B------:R-:W-:Y:S01]  /*19530*/  STL [R1+0x1dc0], R248 ;  /* 0x001dc0f801007387 */ /* 0x000fe20000100800 */
[----:B------:R-:W-:Y:S01]  /*19540*/  VIADD R2, R25, 0xffffff66 ;  /* 0xffffff6619027836 */ /* 0x000fe20000000000 */
[----:B------:R-:W2:Y:S02]  /*19550*/  LDC R26, c[0x0][0x230] ;  /* 0x00008c00ff1a7b82 */ /* 0x000ea40000000800 */
[----:B------:R-:W-:Y:S04]  /*19560*/  STL [R1+0x1db4], R249 ;  /* 0x001db4f901007387 */ /* 0x000fe80000100800 */
[----:B------:R-:W-:Y:S02]  /*19570*/  STL.64 [R1+0x1db8], R246 ;  /* 0x001db8f601007387 */ /* 0x000fe40000100a00 */
[----:B------:R-:W2:Y:S02]  /*19580*/  LDC R25, c[0x0][0x230] ;  /* 0x00008c00ff197b82 */ /* 0x000ea40000000800 */
[----:B------:R3:W-:Y:S04]  /*19590*/  STL.64 [R1+0x1dd8], R18 ;  /* 0x001dd81201007387 */ /* 0x0007e80000100a00 */
[----:B------:R-:W-:Y:S04]  /*195a0*/  LDGSTS.E [R18+0x7000c], desc[UR8][R250.64], !P0 ;  /* 0x7000c000fa127fae */ /* 0x000fe8000c121848 */
[----:B------:R-:W-:Y:S01]  /*195b0*/  STL.64 [R1+0x1dc8], R244 ;  /* 0x001dc8f401007387 */ /* 0x000fe20000100a00 */
[----:B------:R-:W-:-:S03]  /*195c0*/  ISETP.GE.U32.AND P4, PT, R2, 0x7ffffee7, PT ;  /* 0x7ffffee70200780c */ /* 0x000fc60003f86070 */
[----:B------:R-:W-:Y:S04]  /*195d0*/  LDGSTS.E [R18+0x7400c], desc[UR8][R248.64], !P0 ;  /* 0x7400c000f8127fae */ /* 0x000fe8000c121848 */
[----:B------:R-:W2:Y:S04]  /*195e0*/  LDL.LU.64 R34, [R1+0xaf0] ;  /* 0x000af00001227983 */ /* 0x000ea80000300a00 */
[----:B------:R-:W-:Y:S04]  /*195f0*/  LDGSTS.E [R18+0x7800c], desc[UR8][R246.64], !P0 ;  /* 0x7800c000f6127fae */ /* 0x000fe8000c121848 */
[----:B----4-:R-:W4:Y:S04]  /*19600*/  LDL.LU.64 R32, [R1+0xb08] ;  /* 0x000b080001207983 */ /* 0x010f280000300a00 */
[----:B------:R3:W-:Y:S04]  /*19610*/  LDGSTS.E [R18+0x7c00c], desc[UR8][R244.64], !P0 ;  /* 0x7c00c000f4127fae */ /* 0x0007e8000c121848 */
[----:B------:R-:W4:Y:S01]  /*19620*/  LDL.LU.64 R40, [R1+0xb30] ;  /* 0x000b300001287983 */ /* 0x000f220000300a00 */
[----:B-1----:R-:W-:-:S05]  /*19630*/  IMAD.WIDE R38, R229, 0x4, R46 ;  /* 0x00000004e5267825 */ /* 0x002fca00078e022e */
[----:B------:R-:W-:Y:S04]  /*19640*/  STL.64 [R1+0x4c0], R38 ;  /* 0x0004c02601007387 */ /* 0x000fe80000100a00 */
[----:B------:R-:W4:Y:S04]  /*19650*/  LDL.LU.64 R46, [R1+0xb48] ;  /* 0x000b4800012e7983 */ /* 0x000f280000300a00 */
[----:B------:R-:W-:Y:S01]  /*19660*/  LDGSTS.E [R17+0x40000], desc[UR8][R38.64], !P3 ;  /* 0x4000000026117fae */ /* 0x000fe2000d921848 */
[----:B---3--:R-:W-:-:S04]  /*19670*/  IMAD.WIDE R36, R229, 0x4, R36 ;  /* 0x00000004e5247825 */ /* 0x008fc800078e0224 */
[C---:B------:R-:W-:Y:S01]  /*19680*/  IMAD.WIDE R20, R229.reuse, 0x4, R58 ;  /* 0x00000004e5147825 */ /* 0x040fe200078e023a */
[----:B------:R-:W-:Y:S03]  /*19690*/  STL.64 [R1+0x4b8], R36 ;  /* 0x0004b82401007387 */ /* 0x000fe60000100a00 */
[C---:B------:R-:W-:Y:S01]  /*196a0*/  IMAD.WIDE R18, R229.reuse, 0x4, R126 ;  /* 0x00000004e5127825 */ /* 0x040fe200078e027e */
[----:B------:R-:W-:Y:S03]  /*196b0*/  LDGSTS.E [R17+0x44000], desc[UR8][R36.64], !P3 ;  /* 0x4400000024117fae */ /* 0x000fe6000d921848 */
[C---:B------:R-:W-:Y:S01]  /*196c0*/  IMAD.WIDE R28, R229.reuse, 0x4, R28 ;  /* 0x00000004e51c7825 */ /* 0x040fe200078e021c */
[----:B------:R1:W-:Y:S04]  /*196d0*/  STL.64 [R1+0x4b0], R20 ;  /* 0x0004b01401007387 */ /* 0x0003e80000100a00 */
[----:B------:R1:W-:Y:S04]  /*196e0*/  LDGSTS.E [R17+0x48000], desc[UR8][R20.64], !P3 ;  /* 0x4800000014117fae */ /* 0x0003e8000d921848 */
[----:B------:R3:W-:Y:S04]  /*196f0*/  STL.64 [R1+0x4a8], R18 ;  /* 0x0004a81201007387 */ /* 0x0007e80000100a00 */
[----:B------:R3:W-:Y:S01]  /*19700*/  LDGSTS.E [R17+0x4c000], desc[UR8][R18.64], !P3 ;  /* 0x4c00000012117fae */ /* 0x0007e2000d921848 */
[----:B-1----:R-:W-:-:S03]  /*19710*/  IMAD.WIDE R20, R229, 0x4, R54 ;  /* 0x00000004e5147825 */ /* 0x002fc600078e0236 */
[----:B------:R-:W4:Y:S04]  /*19720*/  LDL.LU.64 R126, [R1+0xb60] ;  /* 0x000b6000017e7983 */ /* 0x000f280000300a00 */
[----:B------:R1:W-:Y:S01]  /*19730*/  STL.64 [R1+0x4a0], R28 ;  /* 0x0004a01c01007387 */ /* 0x0003e20000100a00 */
[----:B---3--:R-:W-:-:S03]  /*19740*/  IMAD.WIDE R18, R229, 0x4, R30 ;  /* 0x00000004e5127825 */ /* 0x008fc600078e021e */
[----:B------:R-:W-:Y:S01]  /*19750*/  LDGSTS.E [R17+0x40004], desc[UR8][R28.64], !P4 ;  /* 0x400040001c117fae */ /* 0x000fe2000e121848 */
[----:B--2---:R-:W-:-:S03]  /*19760*/  IMAD.WIDE R6, R229, 0x4, R6 ;  /* 0x00000004e5067825 */ /* 0x004fc600078e0206 */
[----:B------:R-:W2:Y:S04]  /*19770*/  LDL.LU.64 R30, [R1+0xb78] ;  /* 0x000b7800011e7983 */ /* 0x000ea80000300a00 */
[----:B------:R-:W-:Y:S04]  /*19780*/  STL.64 [R1+0x498], R20 ;  /* 0x0004981401007387 */ /* 0x000fe80000100a00 */
[----:B------:R-:W3:Y:S04]  /*19790*/  LDL.LU.64 R38, [R1+0xba0] ;  /* 0x000ba00001267983 */ /* 0x000ee80000300a00 */
[----:B------:R-:W-:Y:S04]  /*197a0*/  STL.64 [R1+0x490], R18 ;  /* 0x0004901201007387 */ /* 0x000fe80000100a00 */
[----:B------:R-:W3:Y:S04]  /*197b0*/  LDL.LU.64 R54, [R1+0xbb8] ;  /* 0x000bb80001367983 */ /* 0x000ee80000300a00 */
[----:B------:R1:W-:Y:S04]  /*197c0*/  STL.64 [R1+0x488], R6 ;  /* 0x0004880601007387 */ /* 0x0003e80000100a00 */
[----:B------:R4:W-:Y:S04]  /*197d0*/  LDGSTS.E [R17+0x44004], desc[UR8][R20.64], !P4 ;  /* 0x4400400014117fae */ /* 0x0009e8000e121848 */
[----:B------:R4:W-:Y:S04]  /*197e0*/  LDGSTS.E [R17+0x48004], desc[UR8][R18.64], !P4 ;  /* 0x4800400012117fae */ /* 0x0009e8000e121848 */
[----:B-1----:R-:W3:Y:S04]  /*197f0*/  LDL.LU.64 R28, [R1+0xbd0] ;  /* 0x000bd000011c7983 */ /* 0x002ee80000300a00 */
[----:B------:R-:W-:Y:S04]  /*19800*/  LDGSTS.E [R17+0x4c004], desc[UR8][R6.64], !P4 ;  /* 0x4c00400006117fae */ /* 0x000fe8000e121848 */
[----:B------:R-:W3:Y:S01]  /*19810*/  LDL.LU.64 R6, [R1+0xbe8] ;  /* 0x000be80001067983 */ /* 0x000ee20000300a00 */
[----:B------:R-:W-:Y:S01]  /*19820*/  IADD3 R2, R24, -0x9b, RZ ;  /* 0xffffff6518027810 */ /* 0x000fe20007ffe0ff */
[----:B------:R-:W-:Y:S01]  /*19830*/  IMAD.WIDE R34, R229, 0x4, R34 ;  /* 0x00000004e5227825 */ /* 0x000fe200078e0222 */
[----:B------:R-:W1:Y:S02]  /*19840*/  LDC R24, c[0x0][0x230] ;  /* 0x00008c00ff187b82 */ /* 0x000e640000000800 */
[----:B------:R-:W-:Y:S01]  /*19850*/  ISETP.GE.U32.AND P5, PT, R2, 0x7ffffee6, PT ;  /* 0x7ffffee60200780c */ /* 0x000fe20003fa6070 */
[----:B------:R-:W-:-:S02]  /*19860*/  VIADD R2, R26, 0xffffff64 ;  /* 0xffffff641a027836 */ /* 0x000fc40000000000 */
[C---:B----4-:R-:W-:Y:S01]  /*19870*/  IMAD.WIDE R32, R229.reuse, 0x4, R32 ;  /* 0x00000004e5207825 */ /* 0x050fe200078e0220 */
[----:B------:R4:W-:Y:S02]  /*19880*/  STL.64 [R1+0x480], R34 ;  /* 0x0004802201007387 */ /* 0x0009e40000100a00 */
[----:B------:R-:W-:Y:S01]  /*19890*/  ISETP.GE.U32.AND P6, PT, R2, 0x7ffffee5, PT ;  /* 0x7ffffee50200780c */ /* 0x000fe20003fc6070 */
[C---:B------:R-:W-:Y:S01]  /*198a0*/  IMAD.WIDE R20, R229.reuse, 0x4, R40 ;  /* 0x00000004e5147825 */ /* 0x040fe200078e0228 */
[----:B------:R-:W3:Y:S01]  /*198b0*/  LDL.LU.64 R58, [R1+0xbf8] ;  /* 0x000bf800013a7983 */ /* 0x000ee20000300a00 */
[----:B------:R-:W1:Y:S03]  /*198c0*/  LDC R26, c[0x0][0x230] ;  /* 0x00008c00ff1a7b82 */ /* 0x000e660000000800 */
[----:B------:R4:W-:Y:S04]  /*198d0*/  STL.64 [R1+0x478], R32 ;  /* 0x0004782001007387 */ /* 0x0009e80000100a00 */
[----:B------:R-:W-:Y:S04]  /*198e0*/  LDGSTS.E [R17+0x40008], desc[UR8][R34.64], !P5 ;  /* 0x4000800022117fae */ /* 0x000fe8000e921848 */
[----:B------:R-:W-:Y:S04]  /*198f0*/  LDGSTS.E [R17+0x44008], desc[UR8][R32.64], !P5 ;  /* 0x4400800020117fae */ /* 0x000fe8000e921848 */
[----:B------:R3:W-:Y:S01]  /*19900*/  LDGSTS.E [R17+0x48008], desc[UR8][R20.64], !P5 ;  /* 0x4800800014117fae */ /* 0x0007e2000e921848 */
[----:B------:R-:W-:-:S03]  /*19910*/  IMAD.WIDE R18, R229, 0x4, R46 ;  /* 0x00000004e5127825 */ /* 0x000fc600078e022e */
[----:B------:R-:W3:Y:S04]  /*19920*/  LDL.LU.64 R46, [R1+0xc08] ;  /* 0x000c0800012e7983 */ /* 0x000ee80000300a00 */
[----:B------:R3:W-:Y:S04]  /*19930*/  STL.64 [R1+0x470], R20 ;  /* 0x0004701401007387 */ /* 0x0007e80000100a00 */
[----:B------:R1:W-:Y:S04]  /*19940*/  STL.64 [R1+0x468], R18 ;  /* 0x0004681201007387 */ /* 0x0003e80000100a00 */
[----:B----4-:R-:W4:Y:S04]  /*19950*/  LDL.LU.64 R34, [R1+0xc18] ;  /* 0x000c180001227983 */ /* 0x010f280000300a00 */
[----:B------:R1:W-:Y:S04]  /*19960*/  LDGSTS.E [R17+0x4c008], desc[UR8][R18.64], !P5 ;  /* 0x4c00800012117fae */ /* 0x0003e8000e921848 */
[----:B------:R-:W4:Y:S04]  /*19970*/  LDL.LU.64 R32, [R1+0xc28] ;  /* 0x000c280001207983 */ /* 0x000f280000300a00 */
[----:B------:R-:W4:Y:S01]  /*19980*/  LDL.LU.64 R40, [R1+0xc38] ;  /* 0x000c380001287983 */ /* 0x000f220000300a00 */
[----:B------:R-:W-:-:S05]  /*19990*/  IMAD.WIDE R36, R229, 0x4, R126 ;  /* 0x00000004e5247825 */ /* 0x000fca00078e027e */
[----:B------:R-:W-:Y:S04]  /*199a0*/  STL.64 [R1+0x460], R36 ;  /* 0x0004602401007387 */ /* 0x000fe80000100a00 */
[----:B------:R-:W4:Y:S01]  /*199b0*/  LDL.LU.64 R126, [R1+0xc48] ;  /* 0x000c4800017e7983 */ /* 0x000f220000300a00 */
[----:B--2---:R-:W-:-:S03]  /*199c0*/  IMAD.WIDE R30, R229, 0x4, R30 ;  /* 0x00000004e51e7825 */ /* 0x004fc600078e021e */
[----:B------:R-:W-:Y:S01]  /*199d0*/  LDGSTS.E [R17+0x4000c], desc[UR8][R36.64], !P6 ;  /* 0x4000c00024117fae */ /* 0x000fe2000f121848 */
[----:B---3--:R-:W-:-:S03]  /*199e0*/  IMAD.WIDE R20, R229, 0x4, R38 ;  /* 0x00000004e5147825 */ /* 0x008fc600078e0226 */
[----:B------:R2:W-:Y:S01]  /*199f0*/  STL.64 [R1+0x458], R30 ;  /* 0x0004581e01007387 */ /* 0x0005e20000100a00 */
[----:B-1----:R-:W-:-:S03]  /*19a00*/  IMAD.WIDE R18, R229, 0x4, R54 ;  /* 0x00000004e5127825 */ /* 0x002fc600078e0236 */
[----:B------:R1:W-:Y:S04]  /*19a10*/  STL.64 [R1+0x450], R20 ;  /* 0x0004501401007387 */ /* 0x0003e80000100a00 */
[----:B------:R3:W-:Y:S04]  /*19a20*/  STL.64 [R1+0x448], R18 ;  /* 0x0004481201007387 */ /* 0x0007e80000100a00 */
[----:B------:R-:W-:Y:S01]  /*19a30*/  LDGSTS.E [R17+0x4400c], desc[UR8][R30.64], !P6 ;  /* 0x4400c0001e117fae */ /* 0x000fe2000f121848 */
[----:B------:R-:W-:Y:S02]  /*19a40*/  IADD3 R2, R25, -0xb9, RZ ;  /* 0xffffff4719027810 */ /* 0x000fe40007ffe0ff */
[----:B------:R-:W4:Y:S01]  /*19a50*/  LDC R25, c[0x0][0x230] ;  /* 0x00008c00ff197b82 */ /* 0x000f220000000800 */
[----:B------:R1:W-:Y:S01]  /*19a60*/  LDGSTS.E [R17+0x4800c], desc[UR8][R20.64], !P6 ;  /* 0x4800c00014117fae */ /* 0x0003e2000f121848 */
[----:B------:R-:W-:Y:S01]  /*19a70*/  IMAD.WIDE R38, R229, 0x4, R28 ;  /* 0x00000004e5267825 */ /* 0x000fe200078e021c */
[----:B------:R-:W-:-:S02]  /*19a80*/  ISETP.GE.U32.AND P1, PT, R2, 0x7ffffec8, PT ;  /* 0x7ffffec80200780c */ /* 0x000fc40003f26070 */
[----:B------:R3:W-:Y:S01]  /*19a90*/  LDGSTS.E [R17+0x4c00c], desc[UR8][R18.64], !P6 ;  /* 0x4c00c00012117fae */ /* 0x0007e2000f121848 */
[----:B------:R-:W-:-:S10]  /*19aa0*/  IMAD.WIDE R28, R229, 0x4, R6 ;  /* 0x00000004e51c7825 */ /* 0x000fd400078e0206 */
[----:B------:R-:W-:Y:S04]  /*19ab0*/  LDGSTS.E [R17+0x50000], desc[UR8][R38.64], !P1 ;  /* 0x5000000026117fae */ /* 0x000fe8000c921848 */
[----:B------:R-:W4:Y:S04]  /*19ac0*/  LDL.LU.64 R6, [R1+0xc58] ;  /* 0x000c580001067983 */ /* 0x000f280000300a00 */
[----:B--2---:R-:W2:Y:S04]  /*19ad0*/  LDL.LU.64 R30, [R1+0xc68] ;  /* 0x000c6800011e7983 */ /* 0x004ea80000300a00 */
[----:B------:R-:W-:Y:S04]  /*19ae0*/  STL.64 [R1+0x340], R38 ;  /* 0x0003402601007387 */ /* 0x000fe80000100a00 */
[----:B------:R-:W2:Y:S01]  /*19af0*/  LDL.LU.64 R36, [R1+0xc78] ;  /* 0x000c780001247983 */ /* 0x000ea20000300a00 */
[----:B------:R-:W-:-:S02]  /*19b00*/  VIADD R2, R24, 0xffffff46 ;  /* 0xffffff4618027836 */ /* 0x000fc40000000000 */
[----:B-1----:R-:W-:Y:S01]  /*19b10*/  IMAD.WIDE R20, R229, 0x4, R58 ;  /* 0x00000004e5147825 */ /* 0x002fe200078e023a */
[----:B------:R1:W-:Y:S01]  /*19b20*/  STL.64 [R1+0x338], R28 ;  /* 0x0003381c01007387 */ /* 0x0003e20000100a00 */
[----:B------:R-:W2:Y:S01]  /*19b30*/  LDC R24, c[0x0][0x230] ;  /* 0x00008c00ff187b82 */ /* 0x000ea20000000800 */
[----:B------:R-:W-:Y:S02]  /*19b40*/  ISETP.GE.U32.AND P0, PT, R2, 0x7ffffec7, PT ;  /* 0x7ffffec70200780c */ /* 0x000fe40003f06070 */
[----:B------:R-:W-:Y:S01]  /*19b50*/  IADD3 R2, R26, -0xbb, RZ ;  /* 0xffffff451a027810 */ /* 0x000fe20007ffe0ff */
[----:B------:R-:W2:Y:S04]  /*19b60*/  LDL.LU.64 R54, [R1+0xc88] ;  /* 0x000c880001367983 */ /* 0x000ea80000300a00 */
[----:B------:R1:W-:Y:S01]  /*19b70*/  STL.64 [R1+0x330], R20 ;  /* 0x0003301401007387 */ /* 0x0003e20000100a00 */
[----:B------:R-:W-:-:S03]  /*19b80*/  ISETP.GE.U32.AND P3, PT, R2, 0x7ffffec6, PT ;  /* 0x7ffffec60200780c */ /* 0x000fc60003f66070 */
[----:B------:R-:W-:Y:S01]  /*19b90*/  LDGSTS.E [R17+0x54000], desc[UR8][R28.64], !P1 ;  /* 0x540000001c117fae */ /* 0x000fe2000c921848 */
[----:B------:R-:W2:Y:S03]  /*19ba0*/  LDC R26, c[0x0][0x230] ;  /* 0x00008c00ff1a7b82 */ /* 0x000ea60000000800 */
[----:B------:R1:W-:Y:S01]  /*19bb0*/  LDGSTS.E [R17+0x58000], desc[UR8][R20.64], !P1 ;  /* 0x5800000014117fae */ /* 0x0003e2000c921848 */
[----:B---3--:R-:W-:-:S05]  /*19bc0*/  IMAD.WIDE R18, R229, 0x4, R46 ;  /* 0x00000004e5127825 */ /* 0x008fca00078e022e */
[----:B------:R3:W-:Y:S04]  /*19bd0*/  STL.64 [R1+0x328], R18 ;  /* 0x0003281201007387 */ /* 0x0007e80000100a00 */
[----:B------:R-:W2:Y:S01]  /*19be0*/  LDL.LU.64 R46, [R1+0xc98] ;  /* 0x000c9800012e7983 */ /* 0x000ea20000300a00 */
[----:B----4-:R-:W-:-:S03]  /*19bf0*/  IMAD.WIDE R34, R229, 0x4, R34 ;  /* 0x00000004e5227825 */ /* 0x010fc600078e0222 */
[----:B------:R3:W-:Y:S04]  /*19c00*/  LDGSTS.E [R17+0x5c000], desc[UR8][R18.64], !P1 ;  /* 0x5c00000012117fae */ /* 0x0007e8000c921848 */
[----:B-1----:R-:W4:Y:S01]  /*19c10*/  LDL.LU.64 R28, [R1+0xca8] ;  /* 0x000ca800011c7983 */ /* 0x002f220000300a00 */
[----:B------:R-:W-:-:S03]  /*19c20*/  IMAD.WIDE R32, R229, 0x4, R32 ;  /* 0x00000004e5207825 */ /* 0x000fc600078e0220 */
[----:B------:R1:W-:Y:S01]  /*19c30*/  STL.64 [R1+0x320], R34 ;  /* 0x0003202201007387 */ /* 0x0003e20000100a00 */
[----:B------:R-:W-:-:S03]  /*19c40*/  IMAD.WIDE R20, R229, 0x4, R40 ;  /* 0x00000004e5147825 */ /* 0x000fc600078e0228 */
[----:B------:R-:W4:Y:S04]  /*19c50*/  LDL.LU.64 R58, [R1+0xcb8] ;  /* 0x000cb800013a7983 */ /* 0x000f280000300a00 */
[----:B------:R1:W-:Y:S04]  /*19c60*/  STL.64 [R1+0x318], R32 ;  /* 0x0003182001007387 */ /* 0x0003e80000100a00 */
[----:B------:R-:W4:Y:S04]  /*19c70*/  LDL.LU.64 R40, [R1+0xcc8] ;  /* 0x000cc80001287983 */ /* 0x000f280000300a00 */
[----:B------:R-:W-:Y:S04]  /*19c80*/  LDGSTS.E [R17+0x50004], desc[UR8][R34.64], !P0 ;  /* 0x5000400022117fae */ /* 0x000fe8000c121848 */
[----:B------:R2:W-:Y:S04]  /*19c90*/  STL.64 [R1+0x310], R20 ;  /* 0x0003101401007387 */ /* 0x0005e80000100a00 */
[----:B------:R-:W-:Y:S04]  /*19ca0*/  LDGSTS.E [R17+0x54004], desc[UR8][R32.64], !P0 ;  /* 0x5400400020117fae */ /* 0x000fe8000c121848 */
[----:B------:R2:W-:Y:S01]  /*19cb0*/  LDGSTS.E [R17+0x58004], desc[UR8][R20.64], !P0 ;  /* 0x5800400014117fae */ /* 0x0005e2000c121848 */
[----:B---3--:R-:W-:-:S05]  /*19cc0*/  IMAD.WIDE R18, R229, 0x4, R126 ;  /* 0x00000004e5127825 */ /* 0x008fca00078e027e */
[----:B------:R3:W-:Y:S04]  /*19cd0*/  STL.64 [R1+0x308], R18 ;  /* 0x0003081201007387 */ /* 0x0007e80000100a00 */
[----:B-1----:R-:W4:Y:S04]  /*19ce0*/  LDL.LU.64 R34, [R1+0xcd8] ;  /* 0x000cd80001227983 */ /* 0x002f280000300a00 */
[----:B------:R-:W4:Y:S04]  /*19cf0*/  LDL.LU.64 R32, [R1+0xce8] ;  /* 0x000ce80001207983 */ /* 0x000f280000300a00 */
[----:B------:R-:W4:Y:S04]  /*19d00*/  LDL.LU.64 R126, [R1+0xcf8] ;  /* 0x000cf800017e7983 */ /* 0x000f280000300a00 */
[----:B------:R3:W-:Y:S01]  /*19d10*/  LDGSTS.E [R17+0x5c004], desc[UR8][R18.64], !P0 ;  /* 0x5c00400012117fae */ /* 0x0007e2000c121848 */
[----:B------:R-:W-:-:S04]  /*19d20*/  IMAD.WIDE R6, R229, 0x4, R6 ;  /* 0x00000004e5067825 */ /* 0x000fc800078e0206 */
[C---:B--2---:R-:W-:Y:S01]  /*19d30*/  IMAD.WIDE R30, R229.reuse, 0x4, R30 ;  /* 0x00000004e51e7825 */ /* 0x044fe200078e021e */
[----:B------:R1:W-:Y:S03]  /*19d40*/  STL.64 [R1+0x300], R6 ;  /* 0x0003000601007387 */ /* 0x0003e60000100a00 */
[----:B------:R-:W-:Y:S01]  /*19d50*/  IMAD.WIDE R20, R229, 0x4, R36 ;  /* 0x00000004e5147825 */ /* 0x000fe200078e0224 */
[----:B------:R2:W-:Y:S04]  /*19d60*/  STL.64 [R1+0x2f8], R30 ;  /* 0x0002f81e01007387 */ /* 0x0005e80000100a00 */
[----:B------:R-:W-:Y:S04]  /*19d70*/  LDGSTS.E [R17+0x50008], desc[UR8][R6.64], !P3 ;  /* 0x5000800006117fae */ /* 0x000fe8000d921848 */
[----:B------:R4:W-:Y:S01]  /*19d80*/  STL.64 [R1+0x2f0], R20 ;  /* 0x0002f01401007387 */ /* 0x0009e20000100a00 */
[----:B------:R-:W-:-:S02]  /*19d90*/  VIADD R2, R25, 0xffffff44 ;  /* 0xffffff4419027836 */ /* 0x000fc40000000000 */
[----:B---3--:R-:W-:Y:S01]  /*19da0*/  IMAD.WIDE R18, R229, 0x4, R54 ;  /* 0x00000004e5127825 */ /* 0x008fe200078e0236 */
[----:B------:R-:W-:Y:S01]  /*19db0*/  LDGSTS.E [R17+0x54008], desc[UR8][R30.64], !P3 ;  /* 0x540080001e117fae */ /* 0x000fe2000d921848 */
[----:B------:R-:W3:Y:S03]  /*19dc0*/  LDC R25, c[0x0][0x230] ;  /* 0x00008c00ff197b82 */ /* 0x000ee60000000800 */
[----:B-1----:R-:W3:Y:S01]  /*19dd0*/  LDL.LU.64 R6, [R1+0xd00] ;  /* 0x000d000001067983 */ /* 0x002ee20000300a00 */
[----:B------:R-:W-:Y:S02]  /*19de0*/  ISETP.GE.U32.AND P4, PT, R2, 0x7ffffec5, PT ;  /* 0x7ffffec50200780c */ /* 0x000fe40003f86070 */
[----:B------:R-:W-:Y:S01]  /*19df0*/  IADD3 R2, R24, -0xd9, RZ ;  /* 0xffffff2718027810 */ /* 0x000fe20007ffe0ff */
[----:B------:R1:W-:Y:S01]  /*19e00*/  STL.64 [R1+0x2e8], R18 ;  /* 0x0002e81201007387 */ /* 0x0003e20000100a00 */
[----:B------:R-:W3:Y:S03]  /*19e10*/  LDC R24, c[0x0][0x230] ;  /* 0x00008c00ff187b82 */ /* 0x000ee60000000800 */
[----:B------:R1:W-:Y:S01]  /*19e20*/  LDGSTS.E [R17+0x58008], desc[UR8][R20.64], !P3 ;  /* 0x5800800014117fae */ /* 0x0003e2000d921848 */
[----:B------:R-:W-:-:S03]  /*19e30*/  ISETP.GE.U32.AND P5, PT, R2, 0x7ffffea8, PT ;  /* 0x7ffffea80200780c */ /* 0x000fc60003fa6070 */
[----:B--2---:R-:W2:Y:S04]  /*19e40*/  LDL.LU.64 R30, [R1+0xd08] ;  /* 0x000d0800011e7983 */ /* 0x004ea80000300a00 */
[----:B------:R1:W-:Y:S01]  /*19e50*/  LDGSTS.E [R17+0x5c008], desc[UR8][R18.64], !P3 ;  /* 0x5c00800012117fae */ /* 0x0003e2000d921848 */
[----:B------:R-:W-:-:S05]  /*19e60*/  IMAD.WIDE R38, R229, 0x4, R46 ;  /* 0x00000004e5267825 */ /* 0x000fca00078e022e */
[----:B------:R-:W-:Y:S01]  /*19e70*/  LDGSTS.E [R17+0x5000c], desc[UR8][R38.64], !P4 ;  /* 0x5000c00026117fae */ /* 0x000fe2000e121848 */
[----:B----4-:R-:W-:-:S03]  /*19e80*/  IMAD.WIDE R36, R229, 0x4, R28 ;  /* 0x00000004e5247825 */ /* 0x010fc600078e021c */
[----:B------:R-:W4:Y:S04]  /*19e90*/  LDL.LU.64 R28, [R1+0xd98] ;  /* 0x000d9800011c7983 */ /* 0x000f280000300a00 */
[----:B------:R-:W-:Y:S01]  /*19ea0*/  STL.64 [R1+0x2e0], R38 ;  /* 0x0002e02601007387 */ /* 0x000fe20000100a00 */
[----:B-1----:R-:W-:-:S03]  /*19eb0*/  IMAD.WIDE R20, R229, 0x4, R58 ;  /* 0x00000004e5147825 */ /* 0x002fc600078e023a */
[----:B------:R-:W4:Y:S04]  /*19ec0*/  LDL.LU.64 R54, [R1+0xda0] ;  /* 0x000da00001367983 */ /* 0x000f280000300a00 */
[----:B------:R1:W-:Y:S01]  /*19ed0*/  STL.64 [R1+0x2d8], R36 ;  /* 0x0002d82401007387 */ /* 0x0003e20000100a00 */
[----:B------:R-:W-:-:S03]  /*19ee0*/  IMAD.WIDE R18, R229, 0x4, R40 ;  /* 0x00000004e5127825 */ /* 0x000fc600078e0228 */
[----:B------:R-:W4:Y:S04]  /*19ef0*/  LDL.LU.64 R46, [R1+0xda8] ;  /* 0x000da800012e7983 */ /* 0x000f280000300a00 */
[----:B------:R-:W-:Y:S04]  /*19f00*/  LDGSTS.E [R17+0x5400c], desc[UR8][R36.64], !P4 ;  /* 0x5400c00024117fae */ /* 0x000fe8000e121848 */
[----:B------:R1:W-:Y:S04]  /*19f10*/  STL.64 [R1+0x2d0], R20 ;  /* 0x0002d01401007387 */ /* 0x0003e80000100a00 */
[----:B------:R1:W-:Y:S04]  /*19f20*/  LDGSTS.E [R17+0x5800c], desc[UR8][R20.64], !P4 ;  /* 0x5800c00014117fae */ /* 0x0003e8000e121848 */
[----:B------:R1:W-:Y:S04]  /*19f30*/  STL.64 [R1+0x2c8], R18 ;  /* 0x0002c81201007387 */ /* 0x0003e80000100a00 */
[----:B------:R1:W-:Y:S04]  /*19f40*/  LDGSTS.E [R17+0x5c00c], desc[UR8][R18.64], !P4 ;  /* 0x5c00c00012117fae */ /* 0x0003e8000e121848 */
[----:B-1----:R-:W4:Y:S01]  /*19f50*/  LDL.LU.64 R36, [R1+0xdb0] ;  /* 0x000db00001247983 */ /* 0x002f220000300a00 */
[----:B------:R-:W-:-:S04]  /*19f60*/  IMAD.WIDE R34, R229, 0x4, R34 ;  /* 0x00000004e5227825 */ /* 0x000fc800078e0222 */
[C---:B------:R-:W-:Y:S01]  /*19f70*/  IMAD.WIDE R20, R229.reuse, 0x4, R32 ;  /* 0x00000004e5147825 */ /* 0x040fe200078e0220 */
[----:B------:R1:W-:Y:S03]  /*19f80*/  STL.64 [R1+0x1c0], R34 ;  /* 0x0001c02201007387 */ /* 0x0003e60000100a00 */
[C---:B------:R-:W-:Y:S01]  /*19f90*/  IMAD.WIDE R18, R229.reuse, 0x4, R126 ;  /* 0x00000004e5127825 */ /* 0x040fe200078e027e */
[----:B------:R-:W4:Y:S04]  /*19fa0*/  LDL.LU.64 R32, [R1+0xdb8] ;  /* 0x000db80001207983 */ /* 0x000f280000300a00 */
[----:B------:R-:W-:Y:S04]  /*19fb0*/  STL.64 [R1+0x1b8], R20 ;  /* 0x0001b81401007387 */ /* 0x000fe80000100a00 */
[----:B------:R-:W4:Y:S04]  /*19fc0*/  LDL.LU.64 R58, [R1+0xdc0] ;  /* 0x000dc000013a7983 */ /* 0x000f280000300a00 */
[----:B------:R-:W-:Y:S04]  /*19fd0*/  STL.64 [R1+0x1b0], R18 ;  /* 0x0001b01201007387 */ /* 0x000fe80000100a00 */
[----:B------:R-:W4:Y:S04]  /*19fe0*/  LDL.LU.64 R38, [R1+0xdc8] ;  /* 0x000dc80001267983 */ /* 0x000f280000300a00 */
[----:B------:R-:W-:Y:S04]  /*19ff0*/  LDGSTS.E [R17+0x60000], desc[UR8][R34.64], !P5 ;  /* 0x6000000022117fae */ /* 0x000fe8000e921848 */
[----:B------:R4:W-:Y:S04]  /*1a000*/  LDGSTS.E [R17+0x64000], desc[UR8][R20.64], !P5 ;  /* 0x6400000014117fae */ /* 0x0009e8000e921848 */
[----:B------:R4:W-:Y:S01]  /*1a010*/  LDGSTS.E [R17+0x68000], desc[UR8][R18.64], !P5 ;  /* 0x6800000012117fae */ /* 0x0009e2000e921848 */
[----:B---3--:R-:W-:-:S05]  /*1a020*/  IMAD.WIDE R6, R229, 0x4, R6 ;  /* 0x00000004e5067825 */ /* 0x008fca00078e0206 */
[----:B------:R3:W-:Y:S04]  /*1a030*/  STL.64 [R1+0x1a8], R6 ;  /* 0x0001a80601007387 */ /* 0x0007e80000100a00 */
[----:B-1----:R-:W4:Y:S04]  /*1a040*/  LDL.LU.64 R34, [R1+0xdd0] ;  /* 0x000dd00001227983 */ /* 0x002f280000300a00 */
[----:B------:R-:W4:Y:S04]  /*1a050*/  LDL.LU.64 R126, [R1+0xdd8] ;  /* 0x000dd800017e7983 */ /* 0x000f280000300a00 */
[----:B------:R-:W-:Y:S04]  /*1a060*/  LDGSTS.E [R17+0x6c000], desc[UR8][R6.64], !P5 ;  /* 0x6c00000006117fae */ /* 0x000fe8000e921848 */
[----:B---3--:R-:W3:Y:S01]  /*1a070*/  LDL.LU.64 R6, [R1+0xde0] ;  /* 0x000de00001067983 */ /* 0x008ee20000300a00 */
[----:B------:R-:W-:-:S02]  /*1a080*/  VIADD R2, R26, 0xffffff26 ;  /* 0xffffff261a027836 */ /* 0x000fc40000000000 */
[----:B--2---:R-:W-:Y:S01]  /*1a090*/  IMAD.WIDE R30, R229, 0x4, R30 ;  /* 0x00000004e51e7825 */ /* 0x004fe200078e021e */
[----:B------:R-:W1:Y:S02]  /*1a0a0*/  LDC R26, c[0x0][0x230] ;  /* 0x00008c00ff1a7b82 */ /* 0x000e640000000800 */
[----:B------:R-:W-:Y:S02]  /*1a0b0*/  ISETP.GE.U32.AND P6, PT, R2, 0x7ffffea7, PT ;  /* 0x7ffffea70200780c */ /* 0x000fe40003fc6070 */
[----:B------:R-:W-:Y:S01]  /*1a0c0*/  IADD3 R2, R25, -0xdb, RZ ;  /* 0xffffff2519027810 */ /* 0x000fe20007ffe0ff */
[----:B------:R2:W-:Y:S03]  /*1a0d0*/  STL.64 [R1+0x1a0], R30 ;  /* 0x0001a01e01007387 */ /* 0x0005e60000100a00 */
[----:B------:R-:W-:-:S07]  /*1a0e0*/  ISETP.GE.U32.AND P1, PT, R2, 0x7ffffea6, PT ;  /* 0x7ffffea60200780c */ /* 0x000fce0003f26070 */
[----:B------:R-:W-:Y:S01]  /*1a0f0*/  LDGSTS.E [R17+0x60004], desc[UR8][R30.64], !P6 ;  /* 0x600040001e117fae */ /* 0x000fe2000f121848 */
[C---:B----4-:R-:W-:Y:S01]  /*1a100*/  IMAD.WIDE R28, R229.reuse, 0x4, R28 ;  /* 0x00000004e51c7825 */ /* 0x050fe200078e021c */
[----:B------:R-:W4:Y:S03]  /*1a110*/  LDC R25, c[0x0][0x230] ;  /* 0x00008c00ff197b82 */ /* 0x000f260000000800 */
[C---:B------:R-:W-:Y:S01]  /*1a120*/  IMAD.WIDE R20, R229.reuse, 0x4, R54 ;  /* 0x00000004e5147825 */ /* 0x040fe200078e0236 */
[----:B------:R1:W-:Y:S04]  /*1a130*/  STL.64 [R1+0x198], R28 ;  /* 0x0001981c01007387 */ /* 0x0003e80000100a00 */
[----:B------:R1:W-:Y:S01]  /*1a140*/  STL.64 [R1+0x190], R20 ;  /* 0x0001901401007387 */ /* 0x0003e20000100a00 */
[----:B------:R-:W-:-:S03]  /*1a150*/  IMAD.WIDE R18, R229, 0x4, R46 ;  /* 0x00000004e5127825 */ /* 0x000fc600078e022e */
[----:B------:R-:W4:Y:S04]  /*1a160*/  LDL.LU.64 R40, [R1+0xde8] ;  /* 0x000de80001287983 */ /* 0x000f280000300a00 */
[----:B------:R1:W-:Y:S04]  /*1a170*/  STL.64 [R1+0x188], R18 ;  /* 0x0001881201007387 */ /* 0x0003e80000100a00 */
[----:B------:R-:W-:Y:S04]  /*1a180*/  LDGSTS.E [R17+0x64004], desc[UR8][R28.64], !P6 ;  /* 0x640040001c117fae */ /* 0x000fe8000f121848 */
[----:B------:R1:W-:Y:S04]  /*1a190*/  LDGSTS.E [R17+0x68004], desc[UR8][R20.64], !P6 ;  /* 0x6800400014117fae */ /* 0x0003e8000f121848 */
[----:B------:R-:W4:Y:S04]  /*1a1a0*/  LDL.LU.64 R54, [R1+0xdf0] ;  /* 0x000df00001367983 */ /* 0x000f280000300a00 */
[----:B------:R1:W-:Y:S01]  /*1a1b0*/  LDGSTS.E [R17+0x6c004], desc[UR8][R18.64], !P6 ;  /* 0x6c00400012117fae */ /* 0x0003e2000f121848 */
[----:B------:R-:W-:-:S03]  /*1a1c0*/  IMAD.WIDE R36, R229, 0x4, R36 ;  /* 0x00000004e5247825 */ /* 0x000fc600078e0224 */
[----:B--2---:R-:W2:Y:S04]  /*1a1d0*/  LDL.LU.64 R30, [R1+0xdf8] ;  /* 0x000df800011e7983 */ /* 0x004ea80000300a00 */
[----:B------:R-:W2:Y:S04]  /*1a1e0*/  LDL.LU.64 R46, [R1+0xe00] ;  /* 0x000e0000012e7983 */ /* 0x000ea80000300a00 */
[----:B-1----:R-:W2:Y:S04]  /*1a1f0*/  LDL.LU.64 R28, [R1+0xe08] ;  /* 0x000e0800011c7983 */ /* 0x002ea80000300a00 */
[----:B------:R1:W-:Y:S04]  /*1a200*/  STL.64 [R1+0x180], R36 ;  /* 0x0001802401007387 */ /* 0x0003e80000100a00 */
[----:B------:R-:W-:Y:S01]  /*1a210*/  LDGSTS.E [R17+0x60008], desc[UR8][R36.64], !P1 ;  /* 0x6000800024117fae */ /* 0x000fe2000c921848 */
[----:B------:R-:W-:-:S04]  /*1a220*/  IMAD.WIDE R32, R229, 0x4, R32 ;  /* 0x00000004e5207825 */ /* 0x000fc800078e0220 */
[C---:B------:R-:W-:Y:S01]  /*1a230*/  IMAD.WIDE R20, R229.reuse, 0x4, R58 ;  /* 0x00000004e5147825 */ /* 0x040fe200078e023a */
[----:B------:R1:W-:Y:S04]  /*1a240*/  STL.64 [R1+0x178], R32 ;  /* 0x0001782001007387 */ /* 0x0003e80000100a00 */
[----:B------:R1:W-:Y:S01]  /*1a250*/  LDGSTS.E [R17+0x64008], desc[UR8][R32.64], !P1 ;  /* 0x6400800020117fae */ /* 0x0003e2000c921848 */
[----:B------:R-:W-:-:S03]  /*1a260*/  IMAD.WIDE R18, R229, 0x4, R38 ;  /* 0x00000004e5127825 */ /* 0x000fc600078e0226 */
[----:B------:R3:W-:Y:S04]  /*1a270*/  STL.64 [R1+0x170], R20 ;  /* 0x0001701401007387 */ /* 0x0007e80000100a00 */
[----:B------:R4:W-:Y:S04]  /*1a280*/  STL.64 [R1+0x168], R18 ;  /* 0x0001681201007387 */ /* 0x0009e80000100a00 */
[----:B-1----:R-:W2:Y:S04]  /*1a290*/  LDL.LU.64 R36, [R1+0xe10] ;  /* 0x000e100001247983 */ /* 0x002ea80000300a00 */
[----:B------:R3:W-:Y:S04]  /*1a2a0*/  LDGSTS.E [R17+0x68008], desc[UR8][R20.64], !P1 ;  /* 0x6800800014117fae */ /* 0x0007e8000c921848 */
[----:B------:R4:W-:Y:S01]  /*1a2b0*/  LDGSTS.E [R17+0x6c008], desc[UR8][R18.64], !P1 ;  /* 0x6c00800012117fae */ /* 0x0009e2000c921848 */
[----:B------:R-:W-:-:S04]  /*1a2c0*/  IMAD.WIDE R38, R229, 0x4, R34 ;  /* 0x00000004e5267825 */ /* 0x000fc800078e0222 */
[C---:B------:R-:W-:Y:S01]  /*1a2d0*/  IMAD.WIDE R32, R229.reuse, 0x4, R126 ;  /* 0x00000004e5207825 */ /* 0x040fe200078e027e */
[----:B------:R-:W-:Y:S04]  /*1a2e0*/  STL.64 [R1+0x160], R38 ;  /* 0x0001602601007387 */ /* 0x000fe80000100a00 */
[----:B------:R-:W2:Y:S04]  /*1a2f0*/  LDL.LU.64 R34, [R1+0xe20] ;  /* 0x000e200001227983 */ /* 0x000ea80000300a00 */
[----:B------:R1:W-:Y:S04]  /*1a300*/  STL.64 [R1+0x158], R32 ;  /* 0x0001582001007387 */ /* 0x0003e80000100a00 */
[----:B------:R-:W2:Y:S01]  /*1a310*/  LDL.LU.64 R126, [R1+0xe30] ;  /* 0x000e3000017e7983 */ /* 0x000ea20000300a00 */
[----:B---3--:R-:W-:-:S05]  /*1a320*/  IMAD.WIDE R20, R229, 0x4, R6 ;  /* 0x00000004e5147825 */ /* 0x008fca00078e0206 */
[----:B------:R-:W-:Y:S04]  /*1a330*/  STL.64 [R1+0x150], R20 ;  /* 0x0001501401007387 */ /* 0x000fe80000100a00 */
[----:B------:R-:W3:Y:S01]  /*1a340*/  LDL.LU.64 R6, [R1+0xe40] ;  /* 0x000e400001067983 */ /* 0x000ee20000300a00 */
[----:B----4-:R-:W-:Y:S02]  /*1a350*/  IMAD.WIDE R18, R229, 0x4, R40 ;  /* 0x00000004e5127825 */ /* 0x010fe400078e0228 */
[----:B------:R-:W4:Y:S03]  /*1a360*/  LDC R40, c[0x0][0x230] ;  /* 0x00008c00ff287b82 */ /* 0x000f260000000800 */
[----:B------:R-:W-:Y:S01]  /*1a370*/  STL.64 [R1+0x148], R18 ;  /* 0x0001481201007387 */ /* 0x000fe20000100a00 */
[----:B------:R-:W-:-:S04]  /*1a380*/  VIADD R2, R24, 0xffffff24 ;  /* 0xffffff2418027836 */ /* 0x000fc80000000000 */
[----:B------:R-:W1:Y:S01]  /*1a390*/  LDC R24, c[0x0][0x230] ;  /* 0x00008c00ff187b82 */ /* 0x000e620000000800 */
[C---:B------:R-:W-:Y:S02]  /*1a3a0*/  IMAD.WIDE R242, R229.reuse, 0x4, R54 ;  /* 0x00000004e5f27825 */ /* 0x040fe400078e0236 */
[----:B------:R-:W4:Y:S02]  /*1a3b0*/  LDL.LU.64 R54, [R1+0xe50] ;  /* 0x000e500001367983 */ /* 0x000f240000300a00 */
[----:B--2---:R-:W-:-:S03]  /*1a3c0*/  IMAD.WIDE R240, R229, 0x4, R30 ;  /* 0x00000004e5f07825 */ /* 0x004fc600078e021e */
[----:B------:R-:W2:Y:S01]  /*1a3d0*/  LDC R41, c[0x0][0x230] ;  /* 0x00008c00ff297b82 */ /* 0x000ea20000000800 */
[----:B------:R-:W2:Y:S01]  /*1a3e0*/  LDL.LU.64 R30, [R1+0xe68] ;  /* 0x000e6800011e7983 */ /* 0x000ea20000300a00 */
[----:B------:R-:W-:-:S04]  /*1a3f0*/  IMAD.WIDE R238, R229, 0x4, R46 ;  /* 0x00000004e5ee7825 */ /* 0x000fc800078e022e */
[C---:B------:R-:W-:Y:S02]  /*1a400*/  IMAD.WIDE R236, R229.reuse, 0x4, R28 ;  /* 0x00000004e5ec7825 */ /* 0x040fe400078e021c */
[----:B------:R-:W2:Y:S04]  /*1a410*/  LDL.LU.64 R28, [R1+0xe78] ;  /* 0x000e7800011c7983 */ /* 0x000ea80000300a00 */
[----:B------:R-:W2:Y:S04]  /*1a420*/  LDL.LU.64 R46, [R1+0xe88] ;  /* 0x000e8800012e7983 */ /* 0x000ea80000300a00 */
[----:B------:R-:W-:Y:S04]  /*1a430*/  STL.64 [R1+0x1d80], R242 ;  /* 0x001d80f201007387 */ /* 0x000fe80000100a00 */
[----:B------:R-:W-:Y:S04]  /*1a440*/  STL.64 [R1+0x1d88], R240 ;  /* 0x001d88f001007387 */ /* 0x000fe80000100a00 */
[----:B------:R-:W-:Y:S04]  /*1a450*/  STL.64 [R1+0x1d90], R238 ;  /* 0x001d90ee01007387 */ /* 0x000fe80000100a00 */
[----:B------:R-:W-:Y:S01]  /*1a460*/  STL.64 [R1+0x1d98], R236 ;  /* 0x001d98ec01007387 */ /* 0x000fe20000100a00 */
[----:B------:R-:W-:-:S03]  /*1a470*/  IMAD.WIDE R234, R229, 0x4, R36 ;  /* 0x00000004e5ea7825 */ /* 0x000fc600078e0224 */
[----:B------:R-:W2:Y:S01]  /*1a480*/  LDL.LU.64 R36, [R1+0xe98] ;  /* 0x000e980001247983 */ /* 0x000ea20000300a00 */
[----:B------:R-:W-:-:S03]  /*1a490*/  IMAD.WIDE R232, R229, 0x4, R34 ;  /* 0x00000004e5e87825 */ /* 0x000fc600078e0222 */
[----:B------:R-:W2:Y:S01]  /*1a4a0*/  LDL.LU.64 R34, [R1+0xea8] ;  /* 0x000ea80001227983 */ /* 0x000ea20000300a00 */
[----:B------:R-:W-:-:S03]  /*1a4b0*/  IMAD.WIDE R230, R229, 0x4, R126 ;  /* 0x00000004e5e67825 */ /* 0x000fc600078e027e */
[----:B------:R-:W2:Y:S01]  /*1a4c0*/  LDL.LU.64 R126, [R1+0xeb8] ;  /* 0x000eb800017e7983 */ /* 0x000ea20000300a00 */
[----:B---3--:R-:W-:-:S03]  /*1a4d0*/  IMAD.WIDE R226, R229, 0x4, R6 ;  /* 0x00000004e5e27825 */ /* 0x008fc600078e0206 */
[----:B------:R-:W3:Y:S01]  /*1a4e0*/  LDL.LU.64 R6, [R1+0xec8] ;  /* 0x000ec80001067983 */ /* 0x000ee20000300a00 */
[----:B------:R-:W-:Y:S02]  /*1a4f0*/  ISETP.GE.U32.AND P0, PT, R2, 0x7ffffea5, PT ;  /* 0x7ffffea50200780c */ /* 0x000fe40003f06070 */
[----:B------:R-:W-:-:S04]  /*1a500*/  IADD3 R2, R27, -0xf9, RZ ;  /* 0xffffff071b027810 */ /* 0x000fc80007ffe0ff */
[----:B------:R-:W-:Y:S01]  /*1a510*/  ISETP.GE.U32.AND P3, PT, R2, 0x7ffffe88, PT ;  /* 0x7ffffe880200780c */ /* 0x000fe20003f66070 */
[----:B------:R-:W-:Y:S02]  /*1a520*/  VIADD R2, R26, 0xffffff06 ;  /* 0xffffff061a027836 */ /* 0x000fe40000000000 */
[----:B------:R-:W1:Y:S03]  /*1a530*/  LDC R26, c[0x0][0x230] ;  /* 0x00008c00ff1a7b82 */ /* 0x000e660000000800 */
[----:B------:R-:W-:Y:S01]  /*1a540*/  ISETP.GE.U32.AND P4, PT, R2, 0x7ffffe87, PT ;  /* 0x7ffffe870200780c */ /* 0x000fe20003f86070 */
[----:B------:R-:W-:Y:S01]  /*1a550*/  LDGSTS.E [R17+0x6000c], desc[UR8][R38.64], !P0 ;  /* 0x6000c00026117fae */ /* 0x000fe2000c121848 */
[----:B------:R-:W-:-:S03]  /*1a560*/  IADD3 R2, R25, -0xfb, RZ ;  /* 0xffffff0519027810 */ /* 0x000fc60007ffe0ff */
[----:B------:R-:W1:Y:S01]  /*1a570*/  LDC R25, c[0x0][0x230] ;  /* 0x00008c00ff197b82 */ /* 0x000e620000000800 */
[----:B------:R-:W-:Y:S01]  /*1a580*/  ISETP.GE.U32.AND P5, PT, R2, 0x7ffffe86, PT ;  /* 0x7ffffe860200780c */ /* 0x000fe20003fa6070 */
[----:B-1----:R-:W-:Y:S01]  /*1a590*/  VIADD R2, R24, 0xffffff04 ;  /* 0xffffff0418027836 */ /* 0x002fe20000000000 */
[----:B------:R1:W-:Y:S05]  /*1a5a0*/  LDGSTS.E [R17+0x6400c], desc[UR8][R32.64], !P0 ;  /* 0x6400c00020117fae */ /* 0x0003ea000c121848 */
[----:B------:R-:W1:Y:S01]  /*1a5b0*/  LDC R24, c[0x0][0x230] ;  /* 0x00008c00ff187b82 */ /* 0x000e620000000800 */
[----:B------:R-:W-:Y:S01]  /*1a5c0*/  ISETP.GE.U32.AND P6, PT, R2, 0x7ffffe85, PT ;  /* 0x7ffffe850200780c */ /* 0x000fe20003fc6070 */
[----:B------:R-:W-:Y:S04]  /*1a5d0*/  LDGSTS.E [R17+0x6800c], desc[UR8][R20.64], !P0 ;  /* 0x6800c00014117fae */ /* 0x000fe8000c121848 */
[----:B------:R-:W-:Y:S01]  /*1a5e0*/  LDGSTS.E [R17+0x6c00c], desc[UR8][R18.64], !P0 ;  /* 0x6c00c00012117fae */ /* 0x000fe2000c121848 */
[----:B------:R-:W-:Y:S01]  /*1a5f0*/  IADD3 R2, R26, -0x9d, RZ ;  /* 0xffffff631a027810 */ /* 0x000fe20007ffe0ff */
[----:B-1----:R-:W1:Y:S02]  /*1a600*/  LDC R32, c[0x0][0x230] ;  /* 0x00008c00ff207b82 */ /* 0x002e640000000800 */
[----:B------:R-:W-:Y:S06]  /*1a610*/  LDGSTS.E [R17+0x70000], desc[UR8][R242.64], !P3 ;  /* 0x70000000f2117fae */ /* 0x000fec000d921848 */
[----:B------:R-:W1:Y:S01]  /*1a620*/  LDC R26, c[0x0][0x230] ;  /* 0x00008c00ff1a7b82 */ /* 0x000e620000000800 */
[----:B------:R-:W-:Y:S01]  /*1a630*/  ISETP.GE.U32.AND P1, PT, R2, 0x7ffffee4, PT ;  /* 0x7ffffee40200780c */ /* 0x000fe20003f26070 */
[----:B------:R-:W-:Y:S01]  /*1a640*/  VIADD R2, R25, 0xffffff62 ;  /* 0xffffff6219027836 */ /* 0x000fe20000000000 */
[----:B------:R-:W-:Y:S04]  /*1a650*/  LDGSTS.E [R17+0x74000], desc[UR8][R240.64], !P3 ;  /* 0x74000000f0117fae */ /* 0x000fe8000d921848 */
[----:B------:R-:W-:Y:S01]  /*1a660*/  ISETP.GE.U32.AND P0, PT, R2, 0x7ffffee3, PT ;  /* 0x7ffffee30200780c */ /* 0x000fe20003f06070 */
[----:B------:R-:W-:Y:S01]  /*1a670*/  LDGSTS.E [R17+0x78000], desc[UR8][R238.64], !P3 ;  /* 0x78000000ee117fae */ /* 0x000fe2000d921848 */
[----:B------:R-:W-:-:S03]  /*1a680*/  IADD3 R2, R24, -0x9f, RZ ;  /* 0xffffff6118027810 */ /* 0x000fc60007ffe0ff */
[----:B------:R1:W-:Y:S04]  /*1a690*/  STL.64 [R1+0x1da0], R234 ;  /* 0x001da0ea01007387 */ /* 0x0003e80000100a00 */
[----:B------:R-:W-:Y:S01]  /*1a6a0*/  LDGSTS.E [R17+0x7c000], desc[UR8][R236.64], !P3 ;  /* 0x7c000000ec117fae */ /* 0x000fe2000d921848 */
[----:B------:R-:W-:-:S03]  /*1a6b0*/  ISETP.GE.U32.AND P3, PT, R2, 0x7ffffee2, PT ;  /* 0x7ffffee20200780c */ /* 0x000fc60003f66070 */
[----:B------:R-:W-:Y:S04]  /*1a6c0*/  STL.64 [R1+0x1de0], R232 ;  /* 0x001de0e801007387 */ /* 0x000fe80000100a00 */
[----:B------:R-:W-:Y:S01]  /*1a6d0*/  STL.64 [R1+0x1de8], R230 ;  /* 0x001de8e601007387 */ /* 0x000fe20000100a00 */
[----:B-1----:R-:W-:-:S03]  /*1a6e0*/  VIADD R2, R26, 0xffffff60 ;  /* 0xffffff601a027836 */ /* 0x002fc60000000000 */
[----:B------:R-:W-:Y:S04]  /*1a6f0*/  STL.64 [R1+0x1df0], R226 ;  /* 0x001df0e201007387 */ /* 0x000fe80000100a00 */
[----:B------:R-:W3:Y:S04]  /*1a700*/  LDL.LU.64 R50, [R1+0xed0] ;  /* 0x000ed00001327983 */ /* 0x000ee80000300a00 */
[----:B------:R-:W3:Y:S04]  /*1a710*/  LDL.LU.64 R58, [R1+0xee0] ;  /* 0x000ee000013a7983 */ /* 0x000ee80000300a00 */
[----:B------:R1:W-:Y:S04]  /*1a720*/  LDGSTS.E [R17+0x70004], desc[UR8][R234.64], !P4 ;  /* 0x70004000ea117fae */ /* 0x0003e8000e121848 */
[----:B------:R-:W-:Y:S04]  /*1a730*/  LDGSTS.E [R17+0x74004], desc[UR8][R232.64], !P4 ;  /* 0x74004000e8117fae */ /* 0x000fe8000e121848 */
[----:B------:R-:W-:Y:S04]  /*1a740*/  LDGSTS.E [R17+0x78004], desc[UR8][R230.64], !P4 ;  /* 0x78004000e6117fae */ /* 0x000fe8000e121848 */
[----:B------:R-:W-:Y:S01]  /*1a750*/  LDGSTS.E [R17+0x7c004], desc[UR8][R226.64], !P4 ;  /* 0x7c004000e2117fae */ /* 0x000fe2000e121848 */
[----:B------:R-:W-:Y:S01]  /*1a760*/  ISETP.GE.U32.AND P4, PT, R2, 0x7ffffee1, PT ;  /* 0x7ffffee10200780c */ /* 0x000fe20003f86070 */
[C---:B------:R-:W-:Y:S01]  /*1a770*/  IMAD.WIDE R10, R229.reuse, 0x4, R10 ;  /* 0x00000004e50a7825 */ /* 0x040fe200078e020a */
[----:B------:R-:W-:Y:S01]  /*1a780*/  IADD3 R2, R32, -0xbd, RZ ;  /* 0xffffff4320027810 */ /* 0x000fe20007ffe0ff */
[----:B-1----:R-:W1:Y:S02]  /*1a790*/  LDC R234, c[0x0][0x230] ;  /* 0x00008c00ffea7b82 */ /* 0x002e640000000800 */
[----:B----4-:R-:W-:-:S02]  /*1a7a0*/  IMAD.WIDE R24, R229, 0x4, R54 ;  /* 0x00000004e5187825 */ /* 0x010fc400078e0236 */
[----:B------:R-:W4:Y:S04]  /*1a7b0*/  LDL.LU.64 R54, [R1+0xef0] ;  /* 0x000ef00001367983 */ /* 0x000f280000300a00 */
[----:B------:R-:W-:Y:S01]  /*1a7c0*/  LDGSTS.E [R17+0x70008], desc[UR8][R24.64], !P5 ;  /* 0x7000800018117fae */ /* 0x000fe2000e921848 */
[----:B--2---:R-:W-:-:S05]  /*1a7d0*/  IMAD.WIDE R26, R229, 0x4, R30 ;  /* 0x00000004e51a7825 */ /* 0x004fca00078e021e */
[----:B------:R2:W-:Y:S01]  /*1a7e0*/  LDGSTS.E [R17+0x74008], desc[UR8][R26.64], !P5 ;  /* 0x740080001a117fae */ /* 0x0005e2000e921848 */
[----:B------:R-:W-:-:S04]  /*1a7f0*/  IMAD.WIDE R28, R229, 0x4, R28 ;  /* 0x00000004e51c7825 */ /* 0x000fc800078e021c */
[C---:B------:R-:W-:Y:S01]  /*1a800*/  IMAD.WIDE R30, R229.reuse, 0x4, R46 ;  /* 0x00000004e51e7825 */ /* 0x040fe200078e022e */
[----:B------:R-:W-:Y:S04]  /*1a810*/  LDGSTS.E [R17+0x78008], desc[UR8][R28.64], !P5 ;  /* 0x780080001c117fae */ /* 0x000fe8000e921848 */
[----:B------:R-:W4:Y:S04]  /*1a820*/  LDL.LU.64 R46, [R1+0xf00] ;  /* 0x000f0000012e7983 */ /* 0x000f280000300a00 */
[----:B------:R-:W-:Y:S04]  /*1a830*/  STL.64 [R1+0x1df8], R24 ;  /* 0x001df81801007387 */ /* 0x000fe80000100a00 */
[----:B------:R2:W-:Y:S04]  /*1a840*/  STL.64 [R1+0x1e00], R26 ;  /* 0x001e001a01007387 */ /* 0x0005e80000100a00 */
[----:B------:R-:W-:Y:S04]  /*1a850*/  STL.64 [R1+0x1e08], R28 ;  /* 0x001e081c01007387 */ /* 0x000fe80000100a00 */
[----:B------:R-:W-:Y:S04]  /*1a860*/  STL.64 [R1+0x1e10], R30 ;  /* 0x001e101e01007387 */ /* 0x000fe80000100a00 */
[----:B------:R-:W4:Y:S04]  /*1a870*/  LDL.LU.64 R56, [R1+0xf10] ;  /* 0x000f100001387983 */ /* 0x000f280000300a00 */
[----:B------:R-:W-:Y:S01]  /*1a880*/  LDGSTS.E [R17+0x7c008], desc[UR8][R30.64], !P5 ;  /* 0x7c0080001e117fae */ /* 0x000fe2000e921848 */
[----:B------:R-:W-:-:S05]  /*1a890*/  IMAD.WIDE R32, R229, 0x4, R36 ;  /* 0x00000004e5207825 */ /* 0x000fca00078e0224 */
[----:B------:R-:W-:Y:S01]  /*1a8a0*/  LDGSTS.E [R17+0x7000c], desc[UR8][R32.64], !P6 ;  /* 0x7000c00020117fae */ /* 0x000fe2000f121848 */
[----:B------:R-:W-:-:S03]  /*1a8b0*/  IMAD.WIDE R36, R229, 0x4, R126 ;  /* 0x00000004e5247825 */ /* 0x000fc600078e027e */
[----:B------:R-:W4:Y:S01]  /*1a8c0*/  LDL.LU.64 R126, [R1+0xf20] ;  /* 0x000f2000017e7983 */ /* 0x000f220000300a00 */
[----:B---3--:R-:W-:-:S03]  /*1a8d0*/  IMAD.WIDE R38, R229, 0x4, R6 ;  /* 0x00000004e5267825 */ /* 0x008fc600078e0206 */
[----:B------:R-:W3:Y:S01]  /*1a8e0*/  LDL.LU.64 R6, [R1+0xf30] ;  /* 0x000f300001067983 */ /* 0x000ee20000300a00 */
[----:B------:R-:W-:-:S03]  /*1a8f0*/  IMAD.WIDE R34, R229, 0x4, R34 ;  /* 0x00000004e5227825 */ /* 0x000fc600078e0222 */
[----:B------:R-:W3:Y:S04]  /*1a900*/  LDL.LU.64 R60, [R1+0xf40] ;  /* 0x000f4000013c7983 */ /* 0x000ee80000300a00 */
[----:B------:R-:W3:Y:S04]  /*1a910*/  LDL.LU.64 R44, [R1+0xf50] ;  /* 0x000f5000012c7983 */ /* 0x000ee80000300a00 */
[----:B------:R-:W3:Y:S04]  /*1a920*/  LDL.LU.64 R48, [R1+0xf60] ;  /* 0x000f600001307983 */ /* 0x000ee80000300a00 */
[----:B------:R-:W-:Y:S04]  /*1a930*/  STL.64 [R1+0x1e18], R32 ;  /* 0x001e182001007387 */ /* 0x000fe80000100a00 */
[----:B------:R-:W-:Y:S04]  /*1a940*/  STL.64 [R1+0x1e20], R34 ;  /* 0x001e202201007387 */ /* 0x000fe80000100a00 */
[----:B------:R-:W-:Y:S04]  /*1a950*/  STL.64 [R1+0x1e28], R36 ;  /* 0x001e282401007387 */ /* 0x000fe80000100a00 */
[----:B------:R-:W-:Y:S04]  /*1a960*/  LDGSTS.E [R17+0x7400c], desc[UR8][R34.64], !P6 ;  /* 0x7400c00022117fae */ /* 0x000fe8000f121848 */
[----:B------:R-:W-:Y:S04]  /*1a970*/  STL.64 [R1+0x1e30], R38 ;  /* 0x001e302601007387 */ /* 0x000fe80000100a00 */
[----:B------:R-:W-:Y:S04]  /*1a980*/  LDGSTS.E [R17+0x7800c], desc[UR8][R36.64], !P6 ;  /* 0x7800c00024117fae */ /* 0x000fe8000f121848 */
[----:B------:R-:W-:Y:S01]  /*1a990*/  LDGSTS.E [R17+0x7c00c], desc[UR8][R38.64], !P6 ;  /* 0x7c00c00026117fae */ /* 0x000fe2000f121848 */
[----:B--2---:R-:W-:-:S04]  /*1a9a0*/  IMAD.WIDE R26, R229, 0x4, R50 ;  /* 0x00000004e51a7825 */ /* 0x004fc800078e0232 */
[C---:B------:R-:W-:Y:S01]  /*1a9b0*/  IMAD.WIDE R24, R229.reuse, 0x4, R58 ;  /* 0x00000004e5187825 */ /* 0x040fe200078e023a */
[----:B------:R2:W-:Y:S04]  /*1a9c0*/  STL.64 [R1+0x440], R26 ;  /* 0x0004401a01007387 */ /* 0x0005e80000100a00 */
[----:B------:R-:W3:Y:S04]  /*1a9d0*/  LDL.LU.64 R58, [R1+0xf70] ;  /* 0x000f7000013a7983 */ /* 0x000ee80000300a00 */
[----:B------:R1:W-:Y:S04]  /*1a9e0*/  STL.64 [R1+0x438], R24 ;  /* 0x0004381801007387 */ /* 0x0003e80000100a00 */
[----:B------:R2:W-:Y:S04]  /*1a9f0*/  LDGSTS.E [R4+0x40000], desc[UR8][R26.64], !P1 ;  /* 0x400000001a047fae */ /* 0x0005e8000c921848 */
[----:B------:R1:W-:Y:S01]  /*1aa00*/  LDGSTS.E [R4+0x44000], desc[UR8][R24.64], !P1 ;  /* 0x4400000018047fae */ /* 0x0003e2000c921848 */
[----:B----4-:R-:W-:-:S03]  /*1aa10*/  IMAD.WIDE R20, R229, 0x4, R54 ;  /* 0x00000004e5147825 */ /* 0x010fc600078e0236 */
[----:B------:R-:W4:Y:S04]  /*1aa20*/  LDL.LU.64 R54, [R1+0xf80] ;  /* 0x000f800001367983 */ /* 0x000f280000300a00 */
[----:B------:R3:W-:Y:S04]  /*1aa30*/  STL.64 [R1+0x430], R20 ;  /* 0x0004301401007387 */ /* 0x0007e80000100a00 */
[----:B------:R3:W-:Y:S01]  /*1aa40*/  LDGSTS.E [R4+0x48000], desc[UR8][R20.64], !P1 ;  /* 0x4800000014047fae */ /* 0x0007e2000c921848 */
[----:B------:R-:W-:-:S05]  /*1aa50*/  IMAD.WIDE R18, R229, 0x4, R46 ;  /* 0x00000004e5127825 */ /* 0x000fca00078e022e */
[----:B------:R3:W-:Y:S04]  /*1aa60*/  STL.64 [R1+0x428], R18 ;  /* 0x0004281201007387 */ /* 0x0007e80000100a00 */
[----:B------:R-:W4:Y:S04]  /*1aa70*/  LDL.LU.64 R46, [R1+0xf90] ;  /* 0x000f9000012e7983 */ /* 0x000f280000300a00 */
[----:B------:R3:W-:Y:S01]  /*1aa80*/  LDGSTS.E [R4+0x4c000], desc[UR8][R18.64], !P1 ;  /* 0x4c00000012047fae */ /* 0x0007e2000c921848 */
[----:B--2---:R-:W-:-:S03]  /*1aa90*/  IMAD.WIDE R26, R229, 0x4, R56 ;  /* 0x00000004e51a7825 */ /* 0x004fc600078e0238 */
[----:B------:R-:W2:Y:S04]  /*1aaa0*/  LDL.LU.64 R56, [R1+0xfa0] ;  /* 0x000fa00001387983 */ /* 0x000ea80000300a00 */
[----:B------:R3:W-:Y:S04]  /*1aab0*/  STL.64 [R1+0x420], R26 ;  /* 0x0004201a01007387 */ /* 0x0007e80000100a00 */
[----:B------:R3:W-:Y:S01]  /*1aac0*/  LDGSTS.E [R4+0x40004], desc[UR8][R26.64], !P0 ;  /* 0x400040001a047fae */ /* 0x0007e2000c121848 */
[----:B-1----:R-:W-:-:S03]  /*1aad0*/  IMAD.WIDE R24, R229, 0x4, R126 ;  /* 0x00000004e5187825 */ /* 0x002fc600078e027e */
[----:B------:R-:W2:Y:S04]  /*1aae0*/  LDL.LU.64 R126, [R1+0xfb0] ;  /* 0x000fb000017e7983 */ /* 0x000ea80000300a00 */
[----:B------:R1:W-:Y:S04]  /*1aaf0*/  STL.64 [R1+0x418], R24 ;  /* 0x0004181801007387 */ /* 0x0003e80000100a00 */
[----:B------:R1:W-:Y:S01]  /*1ab00*/  LDGSTS.E [R4+0x44004], desc[UR8][R24.64], !P0 ;  /* 0x4400400018047fae */ /* 0x0003e2000c121848 */
[----:B---3--:R-:W-:-:S03]  /*1ab10*/  IMAD.WIDE R20, R229, 0x4, R6 ;  /* 0x00000004e5147825 */ /* 0x008fc600078e0206 */
[----:B------:R-:W3:Y:S01]  /*1ab20*/  LDL.LU.64 R6, [R1+0xfc0] ;  /* 0x000fc00001067983 */ /* 0x000ee20000300a00 */
[----:B------:R-:W-:-:S03]  /*1ab30*/  IMAD.WIDE R18, R229, 0x4, R60 ;  /* 0x00000004e5127825 */ /* 0x000fc600078e023c */
[----:B------:R1:W-:Y:S01]  /*1ab40*/  STL.64 [R1+0x410], R20 ;  /* 0x0004101401007387 */ /* 0x0003e20000100a00 */
[----:B------:R-:W-:-:S03]  /*1ab50*/  IMAD.WIDE R26, R229, 0x4, R44 ;  /* 0x00000004e51a7825 */ /* 0x000fc600078e022c */
[----:B------:R4:W-:Y:S01]  /*1ab60*/  STL.64 [R1+0x408], R18 ;  /* 0x0004081201007387 */ /* 0x0009e20000100a00 */
[----:B------:R-:W-:Y:S01]  /*1ab70*/  ISETP.GE.U32.AND P5, PT, R2, 0x7ffffec4, PT ;  /* 0x7ffffec40200780c */ /* 0x000fe20003fa6070 */
[C---:B-1----:R-:W-:Y:S01]  /*1ab80*/  IMAD.WIDE R24, R229.reuse, 0x4, R48 ;  /* 0x00000004e5187825 */ /* 0x042fe200078e0230 */
[----:B------:R-:W1:Y:S01]  /*1ab90*/  LDC R44, c[0x0][0x230] ;  /* 0x00008c00ff2c7b82 */ /* 0x000e620000000800 */
[----:B------:R-:W3:Y:S04]  /*1aba0*/  LDL.LU.64 R78, [R1+0xfd0] ;  /* 0x000fd000014e7983 */ /* 0x000ee80000300a00 */
[----:B------:R-:W3:Y:S04]  /*1abb0*/  LDL.LU.64 R52, [R1+0xfe0] ;  /* 0x000fe00001347983 */ /* 0x000ee80000300a00 */
[----:B------:R1:W-:Y:S04]  /*1abc0*/  LDGSTS.E [R4+0x48004], desc[UR8][R20.64], !P0 ;  /* 0x4800400014047fae */ /* 0x0003e8000c121848 */
[----:B------:R-:W-:Y:S04]  /*1abd0*/  STL.64 [R1+0x400], R26 ;  /* 0x0004001a01007387 */ /* 0x000fe80000100a00 */
[----:B------:R4:W-:Y:S04]  /*1abe0*/  LDGSTS.E [R4+0x4c004], desc[UR8][R18.64], !P0 ;  /* 0x4c00400012047fae */ /* 0x0009e8000c121848 */
[----:B------:R-:W3:Y:S04]  /*1abf0*/  LDL.LU.64 R60, [R1+0xff0] ;  /* 0x000ff000013c7983 */ /* 0x000ee80000300a00 */
[----:B------:R4:W-:Y:S04]  /*1ac00*/  STL.64 [R1+0x3f8], R24 ;  /* 0x0003f81801007387 */ /* 0x0009e80000100a00 */
[----:B------:R-:W3:Y:S04]  /*1ac10*/  LDL.LU.64 R48, [R1+0x1000] ;  /* 0x0010000001307983 */ /* 0x000ee80000300a00 */
[----:B------:R-:W-:Y:S04]  /*1ac20*/  LDGSTS.E [R4+0x40008], desc[UR8][R26.64], !P3 ;  /* 0x400080001a047fae */ /* 0x000fe8000d921848 */
[----:B------:R4:W-:Y:S01]  /*1ac30*/  LDGSTS.E [R4+0x44008], desc[UR8][R24.64], !P3 ;  /* 0x4400800018047fae */ /* 0x0009e2000d921848 */
[----:B-1----:R-:W-:-:S05]  /*1ac40*/  IMAD.WIDE R20, R229, 0x4, R58 ;  /* 0x00000004e5147825 */ /* 0x002fca00078e023a */
[----:B------:R2:W-:Y:S04]  /*1ac50*/  STL.64 [R1+0x3f0], R20 ;  /* 0x0003f01401007387 */ /* 0x0005e80000100a00 */
[----:B------:R2:W-:Y:S01]  /*1ac60*/  LDGSTS.E [R4+0x48008], desc[UR8][R20.64], !P3 ;  /* 0x4800800014047fae */ /* 0x0005e2000d921848 */
[----:B----4-:R-:W-:-:S05]  /*1ac70*/  IMAD.WIDE R18, R229, 0x4, R54 ;  /* 0x00000004e5127825 */ /* 0x010fca00078e0236 */
[----:B------:R1:W-:Y:S04]  /*1ac80*/  STL.64 [R1+0x3e8], R18 ;  /* 0x0003e81201007387 */ /* 0x0003e80000100a00 */
[----:B------:R1:W-:Y:S04]  /*1ac90*/  LDGSTS.E [R4+0x4c008], desc[UR8][R18.64], !P3 ;  /* 0x4c00800012047fae */ /* 0x0003e8000d921848 */
[----:B------:R-:W4:Y:S04]  /*1aca0*/  LDL.LU.64 R58, [R1+0x1010] ;  /* 0x00101000013a7983 */ /* 0x000f280000300a00 */
[----:B------:R-:W4:Y:S01]  /*1acb0*/  LDL.LU.64 R54, [R1+0x1020] ;  /* 0x0010200001367983 */ /* 0x000f220000300a00 */
[----:B------:R-:W-:-:S03]  /*1acc0*/  IMAD.WIDE R24, R229, 0x4, R46 ;  /* 0x00000004e5187825 */ /* 0x000fc600078e022e */
[----:B------:R-:W4:Y:S04]  /*1acd0*/  LDL.LU.64 R46, [R1+0x1030] ;  /* 0x00103000012e7983 */ /* 0x000f280000300a00 */
[----:B------:R-:W-:Y:S04]  /*1ace0*/  STL.64 [R1+0x3e0], R24 ;  /* 0x0003e01801007387 */ /* 0x000fe80000100a00 */
[----:B------:R3:W-:Y:S01]  /*1acf0*/  LDGSTS.E [R4+0x4000c], desc[UR8][R24.64], !P4 ;  /* 0x4000c00018047fae */ /* 0x0007e2000e121848 */
[----:B--2---:R-:W-:-:S05]  /*1ad00*/  IMAD.WIDE R20, R229, 0x4, R56 ;  /* 0x00000004e5147825 */ /* 0x004fca00078e0238 */
[----:B------:R-:W-:Y:S04]  /*1ad10*/  STL.64 [R1+0x3d8], R20 ;  /* 0x0003d81401007387 */ /* 0x000fe80000100a00 */
[----:B------:R2:W-:Y:S01]  /*1ad20*/  LDGSTS.E [R4+0x4400c], desc[UR8][R20.64], !P4 ;  /* 0x4400c00014047fae */ /* 0x0005e2000e121848 */
[----:B-1----:R-:W-:-:S05]  /*1ad30*/  IMAD.WIDE R18, R229, 0x4, R126 ;  /* 0x00000004e5127825 */ /* 0x002fca00078e027e */
[----:B------:R-:W-:Y:S04]  /*1ad40*/  STL.64 [R1+0x3d0], R18 ;  /* 0x0003d01201007387 */ /* 0x000fe80000100a00 */
[----:B------:R1:W-:Y:S01]  /*1ad50*/  LDGSTS.E [R4+0x4800c], desc[UR8][R18.64], !P4 ;  /* 0x4800c00012047fae */ /* 0x0003e2000e121848 */
[----:B---3--:R-:W-:-:S05]  /*1ad60*/  IMAD.WIDE R6, R229, 0x4, R6 ;  /* 0x00000004e5067825 */ /* 0x008fca00078e0206 */
[----:B------:R3:W-:Y:S04]  /*1ad70*/  STL.64 [R1+0x3c8], R6 ;  /* 0x0003c80601007387 */ /* 0x0007e80000100a00 */
[----:B------:R-:W4:Y:S04]  /*1ad80*/  LDL.LU.64 R50, [R1+0x1040] ;  /* 0x0010400001327983 */ /* 0x000f280000300a00 */
[----:B------:R-:W4:Y:S04]  /*1ad90*/  LDL.LU.64 R56, [R1+0x1050] ;  /* 0x0010500001387983 */ /* 0x000f280000300a00 */
[----:B------:R-:W4:Y:S04]  /*1ada0*/  LDL.LU.64 R126, [R1+0x1060] ;  /* 0x00106000017e7983 */ /* 0x000f280000300a00 */
[----:B------:R-:W-:Y:S04]  /*1adb0*/  LDGSTS.E [R4+0x4c00c], desc[UR8][R6.64], !P4 ;  /* 0x4c00c00006047fae */ /* 0x000fe8000e121848 */
[----:B---3--:R-:W3:Y:S01]  /*1adc0*/  LDL.LU.64 R6, [R1+0x1070] ;  /* 0x0010700001067983 */ /* 0x008ee20000300a00 */
[----:B------:R-:W-:-:S02]  /*1add0*/  VIADD R2, R40, 0xffffff42 ;  /* 0xffffff4228027836 */ /* 0x000fc40000000000 */
[C---:B------:R-:W-:Y:S01]  /*1ade0*/  IMAD.WIDE R26, R229.reuse, 0x4, R78 ;  /* 0x00000004e51a7825 */ /* 0x040fe200078e024e */
[----:B------:R-:W3:Y:S03]  /*1adf0*/  LDC R40, c[0x0][0x230] ;  /* 0x00008c00ff287b82 */ /* 0x000ee60000000800 */
[----:B------:R-:W-:Y:S01]  /*1ae00*/  IMAD.WIDE R24, R229, 0x4, R52 ;  /* 0x00000004e5187825 */ /* 0x000fe200078e0234 */
[----:B------:R-:W-:-:S03]  /*1ae10*/  ISETP.GE.U32.AND P6, PT, R2, 0x7ffffec3, PT ;  /* 0x7ffffec30200780c */ /* 0x000fc60003fc6070 */
[C---:B--2---:R-:W-:Y:S01]  /*1ae20*/  IMAD.WIDE R20, R229.reuse, 0x4, R60 ;  /* 0x00000004e5147825 */ /* 0x044fe200078e023c */
[----:B------:R4:W-:Y:S03]  /*1ae30*/  STL.64 [R1+0x2c0], R26 ;  /* 0x0002c01a01007387 */ /* 0x0009e60000100a00 */
[C---:B-1----:R-:W-:Y:S01]  /*1ae40*/  IMAD.WIDE R18, R229.reuse, 0x4, R48 ;  /* 0x00000004e5127825 */ /* 0x042fe200078e0230 */
[----:B------:R1:W-:Y:S04]  /*1ae50*/  STL.64 [R1+0x2b8], R24 ;  /* 0x0002b81801007387 */ /* 0x0003e80000100a00 */
[----:B------:R2:W-:Y:S04]  /*1ae60*/  STL.64 [R1+0x2b0], R20 ;  /* 0x0002b01401007387 */ /* 0x0005e80000100a00 */
[----:B------:R4:W-:Y:S04]  /*1ae70*/  LDGSTS.E [R4+0x50000], desc[UR8][R26.64], !P5 ;  /* 0x500000001a047fae */ /* 0x0009e8000e921848 */
[----:B------:R2:W-:Y:S04]  /*1ae80*/  STL.64 [R1+0x2a8], R18 ;  /* 0x0002a81201007387 */ /* 0x0005e80000100a00 */
[----:B------:R-:W3:Y:S04]  /*1ae90*/  LDL.LU.64 R60, [R1+0x1080] ;  /* 0x00108000013c7983 */ /* 0x000ee80000300a00 */
[----:B------:R1:W-:Y:S04]  /*1aea0*/  LDGSTS.E [R4+0x54000], desc[UR8][R24.64], !P5 ;  /* 0x5400000018047fae */ /* 0x0003e8000e921848 */
[----:B------:R-:W3:Y:S04]  /*1aeb0*/  LDL.LU.64 R48, [R1+0x1090] ;  /* 0x0010900001307983 */ /* 0x000ee80000300a00 */
[----:B------:R2:W-:Y:S04]  /*1aec0*/  LDGSTS.E [R4+0x58000], desc[UR8][R20.64], !P5 ;  /* 0x5800000014047fae */ /* 0x0005e8000e921848 */
[----:B------:R2:W-:Y:S01]  /*1aed0*/  LDGSTS.E [R4+0x5c000], desc[UR8][R18.64], !P5 ;  /* 0x5c00000012047fae */ /* 0x0005e2000e921848 */
[----:B----4-:R-:W-:-:S03]  /*1aee0*/  IMAD.WIDE R26, R229, 0x4, R58 ;  /* 0x00000004e51a7825 */ /* 0x010fc600078e023a */
[----:B------:R-:W4:Y:S01]  /*1aef0*/  LDL.LU.64 R58, [R1+0x10a0] ;  /* 0x0010a000013a7983 */ /* 0x000f220000300a00 */
[----:B-1----:R-:W-:-:S03]  /*1af00*/  IMAD.WIDE R24, R229, 0x4, R54 ;  /* 0x00000004e5187825 */ /* 0x002fc600078e0236 */
[----:B------:R1:W-:Y:S04]  /*1af10*/  STL.64 [R1+0x2a0], R26 ;  /* 0x0002a01a01007387 */ /* 0x0003e80000100a00 */
[----:B------:R-:W4:Y:S04]  /*1af20*/  LDL.LU.64 R54, [R1+0x10b0] ;  /* 0x0010b00001367983 */ /* 0x000f280000300a00 */
[----:B------:R1:W-:Y:S04]  /*1af30*/  STL.64 [R1+0x298], R24 ;  /* 0x0002981801007387 */ /* 0x0003e80000100a00 */
[----:B------:R1:W-:Y:S01]  /*1af40*/  LDGSTS.E [R4+0x50004], desc[UR8][R26.64], !P6 ;  /* 0x500040001a047fae */ /* 0x0003e2000f121848 */
[----:B--2---:R-:W-:-:S03]  /*1af50*/  IMAD.WIDE R20, R229, 0x4, R46 ;  /* 0x00000004e5147825 */ /* 0x004fc600078e022e */
[----:B------:R-:W2:Y:S04]  /*1af60*/  LDL.LU.64 R46, [R1+0x10c0] ;  /* 0x0010c000012e7983 */ /* 0x000ea80000300a00 */
[----:B------:R1:W-:Y:S04]  /*1af70*/  LDGSTS.E [R4+0x54004], desc[UR8][R24.64], !P6 ;  /* 0x5400400018047fae */ /* 0x0003e8000f121848 */
[----:B------:R3:W-:Y:S04]  /*1af80*/  STL.64 [R1+0x290], R20 ;  /* 0x0002901401007387 */ /* 0x0007e80000100a00 */
[----:B------:R3:W-:Y:S01]  /*1af90*/  LDGSTS.E [R4+0x58004], desc[UR8][R20.64], !P6 ;  /* 0x5800400014047fae */ /* 0x0007e2000f121848 */
[----:B------:R-:W-:-:S04]  /*1afa0*/  IMAD.WIDE R18, R229, 0x4, R50 ;  /* 0x00000004e5127825 */ /* 0x000fc800078e0232 */
[C---:B-1----:R-:W-:Y:S01]  /*1afb0*/  IMAD.WIDE R26, R229.reuse, 0x4, R56 ;  /* 0x00000004e51a7825 */ /* 0x042fe200078e0238 */
[----:B------:R1:W-:Y:S03]  /*1afc0*/  STL.64 [R1+0x288], R18 ;  /* 0x0002881201007387 */ /* 0x0003e60000100a00 */
[----:B------:R-:W-:Y:S01]  /*1afd0*/  IMAD.WIDE R24, R229, 0x4, R126 ;  /* 0x00000004e5187825 */ /* 0x000fe200078e027e */
[----:B------:R-:W2:Y:S04]  /*1afe0*/  LDL.LU.64 R66, [R1+0x10c8] ;  /* 0x0010c80001427983 */ /* 0x000ea80000300a00 */
[----:B------:R1:W-:Y:S01]  /*1aff0*/  STL.64 [R1+0x280], R26 ;  /* 0x0002801a01007387 */ /* 0x0003e20000100a00 */
[----:B------:R-:W-:-:S02]  /*1b000*/  IADD3 R2, R41, -0xbf, RZ ;  /* 0xffffff4129027810 */ /* 0x000fc40007ffe0ff */
[----:B------:R-:W2:Y:S01]  /*1b010*/  LDC R41, c[0x0][0x230] ;  /* 0x00008c00ff297b82 */ /* 0x000ea20000000800 */
[----:B------:R1:W-:Y:S01]  /*1b020*/  LDGSTS.E [R4+0x5c004], desc[UR8][R18.64], !P6 ;  /* 0x5c00400012047fae */ /* 0x0003e2000f121848 */
[----:B---3--:R-:W-:-:S03]  /*1b030*/  IMAD.WIDE R20, R229, 0x4, R6 ;  /* 0x00000004e5147825 */ /* 0x008fc600078e0206 */
[----:B------:R-:W3:Y:S04]  /*1b040*/  LDL.LU.64 R6, [R1+0x10d0] ;  /* 0x0010d00001067983 */ /* 0x000ee80000300a00 */
[----:B------:R4:W-:Y:S04]  /*1b050*/  STL.64 [R1+0x278], R24 ;  /* 0x0002781801007387 */ /* 0x0009e80000100a00 */
[----:B------:R-:W3:Y:S04]  /*1b060*/  LDL.LU.64 R78, [R1+0x10d8] ;  /* 0x0010d800014e7983 */ /* 0x000ee80000300a00 */
[----:B------:R4:W-:Y:S04]  /*1b070*/  STL.64 [R1+0x270], R20 ;  /* 0x0002701401007387 */ /* 0x0009e80000100a00 */
[----:B------:R-:W3:Y:S01]  /*1b080*/  LDL.LU.64 R126, [R1+0x10e0] ;  /* 0x0010e000017e7983 */ /* 0x000ee20000300a00 */
[----:B------:R-:W-:Y:S01]  /*1b090*/  ISETP.GE.U32.AND P1, PT, R2, 0x7ffffec2, PT ;  /* 0x7ffffec20200780c */ /* 0x000fe20003f26070 */
[----:B------:R-:W-:-:S02]  /*1b0a0*/  VIADD R2, R43, 0xffffff40 ;  /* 0xffffff402b027836 */ /* 0x000fc40000000000 */
[C---:B------:R-:W-:Y:S01]  /*1b0b0*/  IMAD.WIDE R8, R229.reuse, 0x4, R8 ;  /* 0x00000004e5087825 */ /* 0x040fe200078e0208 */
[----:B------:R-:W3:Y:S02]  /*1b0c0*/  LDC R43, c[0x0][0x230] ;  /* 0x00008c00ff2b7b82 */ /* 0x000ee40000000800 */
[----:B------:R-:W-:Y:S02]  /*1b0d0*/  ISETP.GE.U32.AND P0, PT, R2, 0x7ffffec1, PT ;  /* 0x7ffffec10200780c */ /* 0x000fe40003f06070 */
[----:B------:R-:W-:Y:S01]  /*1b0e0*/  IADD3 R2, R42, -0xdd, RZ ;  /* 0xffffff232a027810 */ /* 0x000fe20007ffe0ff */
[----:B-1----:R-:W-:-:S04]  /*1b0f0*/  IMAD.WIDE R18, R229, 0x4, R60 ;  /* 0x00000004e5127825 */ /* 0x002fc800078e023c */
[----:B------:R1:W-:Y:S01]  /*1b100*/  LDGSTS.E [R4+0x50008], desc[UR8][R26.64], !P1 ;  /* 0x500080001a047fae */ /* 0x0003e2000c921848 */
[----:B------:R-:W-:Y:S01]  /*1b110*/  IADD3 R241, R23, 0x100000, RZ ;  /* 0x0010000017f17810 */ /* 0x000fe20007ffe0ff */
[----:B------:R-:W3:Y:S02]  /*1b120*/  LDC R42, c[0x0][0x230] ;  /* 0x00008c00ff2a7b82 */ /* 0x000ee40000000800 */
[----:B------:R4:W-:Y:S04]  /*1b130*/  LDGSTS.E [R4+0x54008], desc[UR8][R24.64], !P1 ;  /* 0x5400800018047fae */ /* 0x0009e8000c921848 */
[----:B------:R2:W-:Y:S01]  /*1b140*/  STL.64 [R1+0x268], R18 ;  /* 0x0002681201007387 */ /* 0x0005e20000100a00 */
[----:B-1----:R-:W-:-:S03]  /*1b150*/  IMAD.WIDE R26, R229, 0x4, R48 ;  /* 0x00000004e51a7825 */ /* 0x002fc600078e0230 */
[----:B------:R1:W-:Y:S01]  /*1b160*/  LDGSTS.E [R4+0x58008], desc[UR8][R20.64], !P1 ;  /* 0x5800800014047fae */ /* 0x0003e2000c921848 */
[----:B------:R-:W-:-:S03]  /*1b170*/  ISETP.GE.U32.AND P3, PT, R2, 0x7ffffea4, PT ;  /* 0x7ffffea40200780c */ /* 0x000fc60003f66070 */
[----:B------:R-:W3:Y:S04]  /*1b180*/  LDL.LU.64 R52, [R1+0x10e8] ;  /* 0x0010e80001347983 */ /* 0x000ee80000300a00 */
[----:B------:R2:W-:Y:S04]  /*1b190*/  LDGSTS.E [R4+0x5c008], desc[UR8][R18.64], !P1 ;  /* 0x5c00800012047fae */ /* 0x0005e8000c921848 */
[----:B------:R-:W3:Y:S04]  /*1b1a0*/  LDL.LU.64 R50, [R1+0x10f0] ;  /* 0x0010f00001327983 */ /* 0x000ee80000300a00 */
[----:B------:R-:W3:Y:S04]  /*1b1b0*/  LDL.LU.64 R56, [R1+0x10f8] ;  /* 0x0010f80001387983 */ /* 0x000ee80000300a00 */
[----:B------:R-:W-:Y:S04]  /*1b1c0*/  STL.64 [R1+0x260], R26 ;  /* 0x0002601a01007387 */ /* 0x000fe80000100a00 */
[----:B------:R-:W3:Y:S04]  /*1b1d0*/  LDL.LU.64 R60, [R1+0x1100] ;  /* 0x00110000013c7983 */ /* 0x000ee80000300a00 */
[----:B------:R-:W-:Y:S01]  /*1b1e0*/  LDGSTS.E [R4+0x5000c], desc[UR8][R26.64], !P0 ;  /* 0x5000c0001a047fae */ /* 0x000fe2000c121848 */
[----:B----4-:R-:W-:-:S04]  /*1b1f0*/  IMAD.WIDE R24, R229, 0x4, R58 ;  /* 0x00000004e5187825 */ /* 0x010fc800078e023a */
[C---:B-1----:R-:W-:Y:S01]  /*1b200*/  IMAD.WIDE R20, R229.reuse, 0x4, R54 ;  /* 0x00000004e5147825 */ /* 0x042fe200078e0236 */
[----:B------:R1:W-:Y:S04]  /*1b210*/  STL.64 [R1+0x258], R24 ;  /* 0x0002581801007387 */ /* 0x0003e80000100a00 */
[----:B------:R4:W-:Y:S04]  /*1b220*/  STL.64 [R1+0x250], R20 ;  /* 0x0002501401007387 */ /* 0x0009e80000100a00 */
[----:B------:R1:W-:Y:S01]  /*1b230*/  LDGSTS.E [R4+0x5400c], desc[UR8][R24.64], !P0 ;  /* 0x5400c00018047fae */ /* 0x0003e2000c121848 */
[----:B--2---:R-:W-:-:S03]  /*1b240*/  IMAD.WIDE R18, R229, 0x4, R46 ;  /* 0x00000004e5127825 */ /* 0x004fc600078e022e */
[----:B------:R4:W-:Y:S04]  /*1b250*/  LDGSTS.E [R4+0x5800c], desc[UR8][R20.64], !P0 ;  /* 0x5800c00014047fae */ /* 0x0009e8000c121848 */
[----:B------:R2:W-:Y:S04]  /*1b260*/  STL.64 [R1+0x248], R18 ;  /* 0x0002481201007387 */ /* 0x0005e80000100a00 */
[----:B------:R-:W2:Y:S04]  /*1b270*/  LDL.LU.64 R48, [R1+0x1108] ;  /* 0x0011080001307983 */ /* 0x000ea80000300a00 */
[----:B------:R-:W2:Y:S04]  /*1b280*/  LDL.LU.64 R58, [R1+0x1110] ;  /* 0x00111000013a7983 */ /* 0x000ea80000300a00 */
[----:B------:R-:W2:Y:S04]  /*1b290*/  LDL.LU.64 R54, [R1+0x1118] ;  /* 0x0011180001367983 */ /* 0x000ea80000300a00 */
[----:B------:R2:W-:Y:S04]  /*1b2a0*/  LDGSTS.E [R4+0x5c00c], desc[UR8][R18.64], !P0 ;  /* 0x5c00c00012047fae */ /* 0x0005e8000c121848 */
[----:B------:R-:W2:Y:S01]  /*1b2b0*/  LDL.LU.64 R46, [R1+0x1120] ;  /* 0x00112000012e7983 */ /* 0x000ea20000300a00 */
[----:B-1----:R-:W-:-:S05]  /*1b2c0*/  IMAD.WIDE R24, R229, 0x4, R66 ;  /* 0x00000004e5187825 */ /* 0x002fca00078e0242 */
[----:B------:R-:W-:Y:S04]  /*1b2d0*/  STL.64 [R1+0x140], R24 ;  /* 0x0001401801007387 */ /* 0x000fe80000100a00 */
[----:B------:R1:W-:Y:S01]  /*1b2e0*/  LDGSTS.E [R4+0x60000], desc[UR8][R24.64], !P3 ;  /* 0x6000000018047fae */ /* 0x0003e2000d921848 */
[----:B---3--:R-:W-:-:S05]  /*1b2f0*/  IMAD.WIDE R6, R229, 0x4, R6 ;  /* 0x00000004e5067825 */ /* 0x008fca00078e0206 */
[----:B------:R-:W-:Y:S01]  /*1b300*/  LDGSTS.E [R4+0x64000], desc[UR8][R6.64], !P3 ;  /* 0x6400000006047fae */ /* 0x000fe2000d921848 */
[----:B----4-:R-:W-:-:S04]  /*1b310*/  IMAD.WIDE R20, R229, 0x4, R78 ;  /* 0x00000004e5147825 */ /* 0x010fc800078e024e */
[----:B------:R-:W-:Y:S01]  /*1b320*/  VIADD R2, R41, 0xffffff22 ;  /* 0xffffff2229027836 */ /* 0x000fe20000000000 */
[----:B------:R3:W-:Y:S01]  /*1b330*/  LDGSTS.E [R4+0x68000], desc[UR8][R20.64], !P3 ;  /* 0x6800000014047fae */ /* 0x0007e2000d921848 */
[----:B------:R-:W4:Y:S01]  /*1b340*/  LDC R41, c[0x0][0x230] ;  /* 0x00008c00ff297b82 */ /* 0x000f220000000800 */
[----:B--2---:R-:W-:Y:S02]  /*1b350*/  IMAD.WIDE R18, R229, 0x4, R126 ;  /* 0x00000004e5127825 */ /* 0x004fe400078e027e */
[----:B------:R-:W2:Y:S04]  /*1b360*/  LDL.LU.64 R126, [R1+0x1128] ;  /* 0x00112800017e7983 */ /* 0x000ea80000300a00 */
[----:B------:R1:W-:Y:S04]  /*1b370*/  STL.64 [R1+0x138], R6 ;  /* 0x0001380601007387 */ /* 0x0003e80000100a00 */
[----:B------:R3:W-:Y:S04]  /*1b380*/  STL.64 [R1+0x130], R20 ;  /* 0x0001301401007387 */ /* 0x0007e80000100a00 */
[----:B------:R3:W-:Y:S04]  /*1b390*/  STL.64 [R1+0x128], R18 ;  /* 0x0001281201007387 */ /* 0x0007e80000100a00 */
[----:B-1----:R-:W4:Y:S01]  /*1b3a0*/  LDL.LU.64 R6, [R1+0x1140] ;  /* 0x0011400001067983 */ /* 0x002f220000300a00 */
[----:B------:R-:W-:-:S02]  /*1b3b0*/  ISETP.GE.U32.AND P4, PT, R2, 0x7ffffea3, PT ;  /* 0x7ffffea30200780c */ /* 0x000fc40003f86070 */
[----:B------:R-:W-:Y:S01]  /*1b3c0*/  IADD3 R2, R40, -0xdf, RZ ;  /* 0xffffff2128027810 */ /* 0x000fe20007ffe0ff */
[----:B------:R1:W-:Y:S01]  /*1b3d0*/  LDGSTS.E [R4+0x6c000], desc[UR8][R18.64], !P3 ;  /* 0x6c00000012047fae */ /* 0x0003e2000d921848 */
[----:B------:R-:W4:Y:S02]  /*1b3e0*/  LDC R40, c[0x0][0x230] ;  /* 0x00008c00ff287b82 */ /* 0x000f240000000800 */
[----:B------:R-:W-:Y:S01]  /*1b3f0*/  ISETP.GE.U32.AND P5, PT, R2, 0x7ffffea2, PT ;  /* 0x7ffffea20200780c */ /* 0x000fe20003fa6070 */
[----:B------:R-:W-:Y:S02]  /*1b400*/  VIADD R2, R44, 0xffffff20 ;  /* 0xffffff202c027836 */ /* 0x000fe40000000000 */
[----:B------:R-:W-:-:S04]  /*1b410*/  IMAD.WIDE R26, R229, 0x4, R52 ;  /* 0x00000004e51a7825 */ /* 0x000fc800078e0234 */
[C---:B------:R-:W-:Y:S01]  /*1b420*/  IMAD.WIDE R24, R229.reuse, 0x4, R50 ;  /* 0x00000004e5187825 */ /* 0x040fe200078e0232 */
[----:B------:R1:W-:Y:S03]  /*1b430*/  STL.64 [R1+0x120], R26 ;  /* 0x0001201a01007387 */ /* 0x0003e60000100a00 */
[C---:B---3--:R-:W-:Y:S01]  /*1b440*/  IMAD.WIDE R20, R229.reuse, 0x4, R56 ;  /* 0x00000004e5147825 */ /* 0x048fe200078e0238 */
[----:B------:R3:W-:Y:S04]  /*1b450*/  LDGSTS.E [R4+0x60004], desc[UR8][R26.64], !P4 ;  /* 0x600040001a047fae */ /* 0x0007e8000e121848 */
[----:B------:R3:W-:Y:S01]  /*1b460*/  STL.64 [R1+0x118], R24 ;  /* 0x0001181801007387 */ /* 0x0007e20000100a00 */
[----:B-1----:R-:W-:-:S03]  /*1b470*/  IMAD.WIDE R18, R229, 0x4, R60 ;  /* 0x00000004e5127825 */ /* 0x002fc600078e023c */
[----:B------:R1:W-:Y:S04]  /*1b480*/  LDGSTS.E [R4+0x64004], desc[UR8][R24.64], !P4 ;  /* 0x6400400018047fae */ /* 0x0003e8000e121848 */
[----:B------:R1:W-:Y:S04]  /*1b490*/  STL.64 [R1+0x110], R20 ;  /* 0x0001101401007387 */ /* 0x0003e80000100a00 */
[----:B------:R1:W-:Y:S01]  /*1b4a0*/  LDGSTS.E [R4+0x68004], desc[UR8][R20.64], !P4 ;  /* 0x6800400014047fae */ /* 0x0003e2000e121848 */
[----:B------:R-:W-:-:S03]  /*1b4b0*/  ISETP.GE.U32.AND P6, PT, R2, 0x7ffffea1, PT ;  /* 0x7ffffea10200780c */ /* 0x000fc60003fc6070 */
[----:B------:R1:W-:Y:S04]  /*1b4c0*/  STL.64 [R1+0x108], R18 ;  /* 0x0001081201007387 */ /* 0x0003e80000100a00 */
[----:B------:R1:W-:Y:S01]  /*1b4d0*/  LDGSTS.E [R4+0x6c004], desc[UR8][R18.64], !P4 ;  /* 0x6c00400012047fae */ /* 0x0003e2000e121848 */
[----:B---3--:R-:W-:-:S04]  /*1b4e0*/  IMAD.WIDE R26, R229, 0x4, R48 ;  /* 0x00000004e51a7825 */ /* 0x008fc800078e0230 */
[C---:B-1----:R-:W-:Y:S01]  /*1b4f0*/  IMAD.WIDE R24, R229.reuse, 0x4, R58 ;  /* 0x00000004e5187825 */ /* 0x042fe200078e023a */
[----:B------:R-:W-:Y:S03]  /*1b500*/  STL.64 [R1+0x100], R26 ;  /* 0x0001001a01007387 */ /* 0x000fe60000100a00 */
[C---:B------:R-:W-:Y:S01]  /*1b510*/  IMAD.WIDE R20, R229.reuse, 0x4, R54 ;  /* 0x00000004e5147825 */ /* 0x040fe200078e0236 */
[----:B------:R-:W-:Y:S04]  /*1b520*/  LDGSTS.E [R4+0x60008], desc[UR8][R26.64], !P5 ;  /* 0x600080001a047fae */ /* 0x000fe8000e921848 */
[----:B------:R-:W-:Y:S01]  /*1b530*/  STL.64 [R1+0xf8], R24 ;  /* 0x0000f81801007387 */ /* 0x000fe20000100a00 */
[----:B------:R-:W-:-:S03]  /*1b540*/  IMAD.WIDE R18, R229, 0x4, R46 ;  /* 0x00000004e5127825 */ /* 0x000fc600078e022e */
[----:B------:R-:W-:Y:S04]  /*1b550*/  LDGSTS.E [R4+0x64008], desc[UR8][R24.64], !P5 ;  /* 0x6400800018047fae */ /* 0x000fe8000e921848 */
[----:B------:R-:W-:Y:S04]  /*1b560*/  STL.64 [R1+0xf0], R20 ;  /* 0x0000f01401007387 */ /* 0x000fe80000100a00 */
[----:B------:R-:W-:Y:S04]  /*1b570*/  LDGSTS.E [R4+0x68008], desc[UR8][R20.64], !P5 ;  /* 0x6800800014047fae */ /* 0x000fe8000e921848 */
[----:B------:R2:W-:Y:S04]  /*1b580*/  STL.64 [R1+0xe8], R18 ;  /* 0x0000e81201007387 */ /* 0x0005e80000100a00 */
[----:B------:R2:W-:Y:S02]  /*1b590*/  LDGSTS.E [R4+0x6c008], desc[UR8][R18.64], !P5 ;  /* 0x6c00800012047fae */ /* 0x0005e4000e921848 */
[----:B--2---:R-:W-:-:S05]  /*1b5a0*/  IMAD.WIDE R18, R229, 0x4, R126 ;  /* 0x00000004e5127825 */ /* 0x004fca00078e027e */
[----:B------:R-:W-:Y:S04]  /*1b5b0*/  STL.64 [R1+0xe0], R18 ;  /* 0x0000e01201007387 */ /* 0x000fe80000100a00 */
[----:B------:R-:W-:Y:S04]  /*1b5c0*/  LDGSTS.E [R4+0x6000c], desc[UR8][R18.64], !P6 ;  /* 0x6000c00012047fae */ /* 0x000fe8000f121848 */
[----:B------:R-:W-:Y:S01]  /*1b5d0*/  LDGSTS.E [R4+0x6400c], desc[UR8][R10.64], !P6 ;  /* 0x6400c0000a047fae */ /* 0x000fe2000f121848 */
[----:B----4-:R-:W-:-:S03]  /*1b5e0*/  IMAD.WIDE R6, R229, 0x4, R6 ;  /* 0x00000004e5067825 */ /* 0x010fc600078e0206 */
[----:B------:R1:W-:Y:S04]  /*1b5f0*/  LDGSTS.E [R4+0x6800c], desc[UR8][R8.64], !P6 ;  /* 0x6800c00008047fae */ /* 0x0003e8000f121848 */
[----:B------:R2:W-:Y:S04]  /*1b600*/  STL.64 [R1+0xc8], R6 ;  /* 0x0000c80601007387 */ /* 0x0005e80000100a00 */
[----:B------:R-:W-:Y:S04]  /*1b610*/  STL.64 [R1+0x1e38], R10 ;  /* 0x001e380a01007387 */ /* 0x000fe80000100a00 */
[----:B------:R1:W-:Y:S04]  /*1b620*/  STL.64 [R1+0x1e40], R8 ;  /* 0x001e400801007387 */ /* 0x0003e80000100a00 */
[----:B------:R-:W3:Y:S04]  /*1b630*/  LDL.LU.64 R90, [R1+0x1158] ;  /* 0x00115800015a7983 */ /* 0x000ee80000300a00 */
[----:B------:R-:W4:Y:S04]  /*1b640*/  LDL.LU.64 R86, [R1+0x1168] ;  /* 0x0011680001567983 */ /* 0x000f280000300a00 */
[----:B------:R-:W3:Y:S04]  /*1b650*/  LDL.LU.64 R48, [R1+0x1178] ;  /* 0x0011780001307983 */ /* 0x000ee80000300a00 */
[----:B------:R1:W-:Y:S04]  /*1b660*/  LDGSTS.E [R4+0x6c00c], desc[UR8][R6.64], !P6 ;  /* 0x6c00c00006047fae */ /* 0x0003e8000f121848 */
[----:B------:R-:W4:Y:S04]  /*1b670*/  LDL.LU.64 R46, [R1+0x1188] ;  /* 0x00118800012e7983 */ /* 0x000f280000300a00 */
[----:B--2---:R-:W2:Y:S01]  /*1b680*/  LDL.LU.64 R6, [R1+0x1198] ;  /* 0x0011980001067983 */ /* 0x004ea20000300a00 */
[----:B------:R-:W-:Y:S01]  /*1b690*/  IADD3 R2, R43, -0xfd, RZ ;  /* 0xffffff032b027810 */ /* 0x000fe20007ffe0ff */
[----:B------:R-:W-:Y:S01]  /*1b6a0*/  VIADD R240, R23, 0x100000 ;  /* 0x0010000017f07836 */ /* 0x000fe20000000000 */
[----:B------:R-:W1:Y:S01]  /*1b6b0*/  LDC R43, c[0x0][0x230] ;  /* 0x00008c00ff2b7b82 */ /* 0x000e620000000800 */
[----:B------:R-:W4:Y:S01]  /*1b6c0*/  LDL.LU.64 R50, [R1+0x11a8] ;  /* 0x0011a80001327983 */ /* 0x000f220000300a00 */
[----:B------:R-:W-:Y:S01]  /*1b6d0*/  ISETP.GE.U32.AND P1, PT, R2, 0x7ffffe84, PT ;  /* 0x7ffffe840200780c */ /* 0x000fe20003f26070 */
[----:B------:R-:W-:-:S02]  /*1b6e0*/  VIADD R2, R40, 0xffffff02 ;  /* 0xffffff0228027836 */ /* 0x000fc40000000000 */
[----:B------:R-:W-:Y:S01]  /*1b6f0*/  VIADD R40, R41, 0xffffff00 ;  /* 0xffffff0029287836 */ /* 0x000fe20000000000 */
[----:B------:R-:W4:Y:S02]  /*1b700*/  LDL.LU.64 R52, [R1+0x11b8] ;  /* 0x0011b80001347983 */ /* 0x000f240000300a00 */
[----:B------:R-:W1:Y:S02]  /*1b710*/  LDC R41, c[0x0][0x230] ;  /* 0x00008c00ff297b82 */ /* 0x000e640000000800 */
[----:B------:R-:W4:Y:S04]  /*1b720*/  LDL.LU.64 R54, [R1+0x11d0] ;  /* 0x0011d00001367983 */ /* 0x000f280000300a00 */
        /* <DEDUP_REMOVED lines=10> */
[----:B------:R-:W4:Y:S01]  /*1b7d0*/  LDL.LU.64 R78, [R1+0x7f0] ;  /* 0x0007f000014e7983 */ /* 0x000f220000300a00 */
[----:B-1----:R-:W-:-:S03]  /*1b7e0*/  VIADD R235, R41, 0xfffffefe ;  /* 0xfffffefe29eb7836 */ /* 0x002fc60000000000 */
[----:B------:R-:W4:Y:S04]  /*1b7f0*/  LDL.LU.64 R126, [R1+0x800] ;  /* 0x00080000017e7983 */ /* 0x000f280000300a00 */
[----:B------:R-:W-:Y:S04]  /*1b800*/  STL.64 [R1+0x1e48], R234 ;  /* 0x001e48ea01007387 */ /* 0x000fe80000100a00 */
[----:B------:R-:W-:Y:S04]  /*1b810*/  STL.64 [R1+0x1e50], R240 ;  /* 0x001e50f001007387 */ /* 0x000fe80000100a00 */
[----:B------:R-:W-:Y:S04]  /*1b820*/  STL.64 [R1+0x1e60], R22 ;  /* 0x001e601601007387 */ /* 0x000fe80000100a00 */
[----:B------:R-:W4:Y:S01]  /*1b830*/  LDL.LU.64 R80, [R1+0x808] ;  /* 0x0008080001507983 */ /* 0x000f220000300a00 */
[----:B---3--:R-:W-:-:S04]  /*1b840*/  IMAD.WIDE R44, R229, 0x4, R48 ;  /* 0x00000004e52c7825 */ /* 0x008fc800078e0230 */
[----:B--2---:R-:W-:Y:S02]  /*1b850*/  IMAD.WIDE R48, R229, 0x4, R6 ;  /* 0x00000004e5307825 */ /* 0x004fe400078e0206 */
[----:B------:R-:W2:Y:S01]  /*1b860*/  LDL.LU.64 R6, [R1+0x810] ;  /* 0x0008100001067983 */ /* 0x000ea20000300a00 */
[----:B------:R-:W-:Y:S01]  /*1b870*/  ISETP.GE.U32.AND P0, PT, R2, 0x7ffffe83, PT ;  /* 0x7ffffe830200780c */ /* 0x000fe20003f06070 */
[----:B------:R-:W-:Y:S01]  /*1b880*/  UISETP.GT.AND UP1, UPT, UR6, 0x17f, UPT ;  /* 0x0000017f0600788c */ /* 0x000fe2000bf24270 */
[----:B------:R-:W-:Y:S01]  /*1b890*/  IADD3 R2, R42, -0xff, RZ ;  /* 0xffffff012a027810 */ /* 0x000fe20007ffe0ff */
[----:B------:R-:W3:Y:S01]  /*1b8a0*/  LDL.LU.64 R84, [R1+0x818] ;  /* 0x0008180001547983 */ /* 0x000ee20000300a00 */
[----:B------:R-:W-:Y:S02]  /*1b8b0*/  ISETP.GE.AND P3, PT, R3, R40, PT ;  /* 0x000000280300720c */ /* 0x000fe40003f66270 */
[----:B------:R-:W-:Y:S02]  /*1b8c0*/  ISETP.GE.U32.AND P4, PT, R2, 0x7ffffe82, PT ;  /* 0x7ffffe820200780c */ /* 0x000fe40003f86070 */
[----:B------:R-:W-:Y:S01]  /*1b8d0*/  ISETP.GE.U32.AND P5, PT, R40, 0x7ffffe81, PT ;  /* 0x7ffffe812800780c */ /* 0x000fe20003fa6070 */
[----:B------:R-:W-:Y:S01]  /*1b8e0*/  VIADD R228, R23, 0x100000 ;  /* 0x0010000017e47836 */ /* 0x000fe20000000000 */
[----:B------:R-:W-:-:S02]  /*1b8f0*/  SEL R2, RZ, 0x4, P3 ;  /* 0x00000004ff027807 */ /* 0x000fc40001800000 */
[----:B------:R-:W-:Y:S01]  /*1b900*/  IADD3 R252, R23, 0x100000, RZ ;  /* 0x0010000017fc7810 */ /* 0x000fe20007ffe0ff */
[----:B----4-:R-:W-:Y:S01]  /*1b910*/  IMAD.WIDE R46, R229, 0x4, R46 ;  /* 0x00000004e52e7825 */ /* 0x010fe200078e022e */
[----:B------:R-:W-:Y:S01]  /*1b920*/  PLOP3.LUT P3, PT, PT, PT, UP1, 0x80, 0x0 ;  /* 0x000000000000781c */ /* 0x000fe20003f6f018 */
[----:B------:R-:W1:Y:S03]  /*1b930*/  LDC R3, c[0x0][0x230] ;  /* 0x00008c00ff037b82 */ /* 0x000e660000000800 */
[----:B------:R-:W-:-:S04]  /*1b940*/  SEL R2, R2, RZ, P3 ;  /* 0x000000ff02027207 */ /* 0x000fc80001800000 */
[----:B------:R-:W-:Y:S02]  /*1b950*/  ISETP.NE.U32.AND P3, PT, R2, RZ, PT ;  /* 0x000000ff0200720c */ /* 0x000fe40003f65070 */
[----:B------:R-:W-:Y:S01]  /*1b960*/  IADD3 R2, R43, -0x101, RZ ;  /* 0xfffffeff2b027810 */ /* 0x000fe20007ffe0ff */
[C---:B------:R-:W-:Y:S02]  /*1b970*/  IMAD.WIDE R42, R229.reuse, 0x4, R86 ;  /* 0x00000004e52a7825 */ /* 0x040fe400078e0256 */
[----:B------:R-:W4:Y:S01]  /*1b980*/  LDL.LU.64 R86, [R1+0x828] ;  /* 0x0008280001567983 */ /* 0x000f220000300a00 */
[----:B------:R-:W-:Y:S02]  /*1b990*/  ISETP.GE.U32.AND P6, PT, R2, 0x7ffffe80, PT ;  /* 0x7ffffe800200780c */ /* 0x000fe40003fc6070 */
[----:B------:R-:W-:Y:S01]  /*1b9a0*/  MOV R2, UR7 ;  /* 0x0000000700027c02 */ /* 0x000fe20008000f00 */
[C---:B------:R-:W-:Y:S01]  /*1b9b0*/  IMAD.WIDE R40, R229.reuse, 0x4, R90 ;  /* 0x00000004e5287825 */ /* 0x040fe200078e025a */
[----:B------:R-:W4:Y:S04]  /*1b9c0*/  LDL.LU.64 R88, [R1+0x830] ;  /* 0x0008300001587983 */ /* 0x000f280000300a00 */
[----:B------:R-:W4:Y:S04]  /*1b9d0*/  LDL.LU.64 R90, [R1+0x840] ;  /* 0x00084000015a7983 */ /* 0x000f280000300a00 */
[----:B------:R-:W4:Y:S01]  /*1b9e0*/  LDL.LU.64 R92, [R1+0x848] ;  /* 0x00084800015c7983 */ /* 0x000f220000300a00 */
[----:B------:R-:W-:-:S03]  /*1b9f0*/  IMAD.WIDE R50, R229, 0x4, R50 ;  /* 0x00000004e5327825 */ /* 0x000fc600078e0232 */
[----:B------:R-:W-:Y:S01]  /*1ba00*/  LDGSTS.E [R4+0x70000], desc[UR8][R40.64], !P1 ;  /* 0x7000000028047fae */ /* 0x000fe2000c921848 */
[----:B------:R-:W-:-:S03]  /*1ba10*/  IMAD.WIDE R52, R229, 0x4, R52 ;  /* 0x00000004e5347825 */ /* 0x000fc600078e0234 */
[----:B------:R-:W-:Y:S01]  /*1ba20*/  LDGSTS.E [R4+0x74000], desc[UR8][R42.64], !P1 ;  /* 0x740000002a047fae */ /* 0x000fe2000c921848 */
[----:B------:R-:W-:-:S03]  /*1ba30*/  IMAD.WIDE R74, R2, 0x4, R74 ;  /* 0x00000004024a7825 */ /* 0x000fc600078e024a */
[----:B------:R-:W-:Y:S01]  /*1ba40*/  LDGSTS.E [R4+0x78000], desc[UR8][R44.64], !P1 ;  /* 0x780000002c047fae */ /* 0x000fe2000c921848 */
[----:B------:R-:W-:-:S03]  /*1ba50*/  IMAD.WIDE R76, R2, 0x4, R78 ;  /* 0x00000004024c7825 */ /* 0x000fc600078e024e */
[----:B------:R-:W-:Y:S04]  /*1ba60*/  STL.64 [R1+0x1f20], R74 ;  /* 0x001f204a01007387 */ /* 0x000fe80000100a00 */
[----:B------:R-:W4:Y:S04]  /*1ba70*/  LDL.LU.64 R94, [R1+0x858] ;  /* 0x00085800015e7983 */ /* 0x000f280000300a00 */
[----:B------:R-:W4:Y:S01]  /*1ba80*/  LDL.LU.64 R96, [R1+0x860] ;  /* 0x0008600001607983 */ /* 0x000f220000300a00 */
[----:B------:R-:W-:-:S03]  /*1ba90*/  IMAD.WIDE R78, R2, 0x4, R126 ;  /* 0x00000004024e7825 */ /* 0x000fc600078e027e */
[----:B------:R-:W-:Y:S04]  /*1baa0*/  STL.64 [R1+0x1ee8], R76 ;  /* 0x001ee84c01007387 */ /* 0x000fe80000100a00 */
[----:B------:R-:W4:Y:S01]  /*1bab0*/  LDL.LU.64 R98, [R1+0x870] ;  /* 0x0008700001627983 */ /* 0x000f220000300a00 */
[----:B------:R-:W-:-:S03]  /*1bac0*/  IMAD.WIDE R80, R2, 0x4, R80 ;  /* 0x0000000402507825 */ /* 0x000fc600078e0250 */
[----:B------:R-:W4:Y:S04]  /*1bad0*/  LDL.LU.64 R126, [R1+0x878] ;  /* 0x00087800017e7983 */ /* 0x000f280000300a00 */
[----:B------:R-:W-:Y:S04]  /*1bae0*/  STL.64 [R1+0x1ec0], R78 ;  /* 0x001ec04e01007387 */ /* 0x000fe80000100a00 */
[----:B------:R-:W4:Y:S04]  /*1baf0*/  LDL.LU.64 R104, [R1+0x880] ;  /* 0x0008800001687983 */ /* 0x000f280000300a00 */
[----:B------:R-:W-:Y:S01]  /*1bb00*/  STL.64 [R1+0x1e88], R80 ;  /* 0x001e885001007387 */ /* 0x000fe20000100a00 */
[----:B------:R-:W-:-:S03]  /*1bb10*/  IMAD.WIDE R54, R229, 0x4, R54 ;  /* 0x00000004e5367825 */ /* 0x000fc600078e0236 */
[----:B------:R-:W-:Y:S01]  /*1bb20*/  LDGSTS.E [R4+0x7c000], desc[UR8][R46.64], !P1 ;  /* 0x7c0000002e047fae */ /* 0x000fe2000c921848 */
        /* <DEDUP_REMOVED lines=10> */
[----:B--2---:R-:W-:-:S03]  /*1bbd0*/  IMAD.WIDE R82, R2, 0x4, R6 ;  /* 0x0000000402527825 */ /* 0x004fc600078e0206 */
[----:B------:R-:W-:Y:S04]  /*1bbe0*/  LDGSTS.E [R4+0x74008], desc[UR8][R58.64], !P4 ;  /* 0x740080003a047fae */ /* 0x000fe8000e121848 */
[----:B------:R-:W2:Y:S01]  /*1bbf0*/  LDL.LU.64 R6, [R1+0x888] ;  /* 0x0008880001067983 */ /* 0x000ea20000300a00 */
[----:B---3--:R-:W-:-:S03]  /*1bc00*/  IMAD.WIDE R84, R2, 0x4, R84 ;  /* 0x0000000402547825 */ /* 0x008fc600078e0254 */
[----:B------:R-:W3:Y:S04]  /*1bc10*/  LDL.LU.64 R106, [R1+0x898] ;  /* 0x00089800016a7983 */ /* 0x000ee80000300a00 */
[----:B------:R-:W-:Y:S04]  /*1bc20*/  STL.64 [R1+0x1e68], R82 ;  /* 0x001e685201007387 */ /* 0x000fe80000100a00 */
[----:B------:R-:W3:Y:S04]  /*1bc30*/  LDL.LU.64 R108, [R1+0x8a0] ;  /* 0x0008a000016c7983 */ /* 0x000ee80000300a00 */
[----:B------:R-:W3:Y:S04]  /*1bc40*/  LDL.LU.64 R110, [R1+0x8b0] ;  /* 0x0008b000016e7983 */ /* 0x000ee80000300a00 */
[----:B------:R-:W-:Y:S01]  /*1bc50*/  STL.64 [R1+0x1e70], R84 ;  /* 0x001e705401007387 */ /* 0x000fe20000100a00 */
[----:B----4-:R-:W-:-:S03]  /*1bc60*/  IMAD.WIDE R86, R2, 0x4, R86 ;  /* 0x0000000402567825 */ /* 0x010fc600078e0256 */
[----:B------:R-:W4:Y:S04]  /*1bc70*/  LDL.LU.64 R112, [R1+0x8b8] ;  /* 0x0008b80001707983 */ /* 0x000f280000300a00 */
[----:B------:R-:W-:Y:S04]  /*1bc80*/  STL.64 [R1+0x1e78], R86 ;  /* 0x001e785601007387 */ /* 0x000fe80000100a00 */
[----:B------:R-:W4:Y:S01]  /*1bc90*/  LDL.LU.64 R114, [R1+0x8c8] ;  /* 0x0008c80001727983 */ /* 0x000f220000300a00 */
[----:B------:R-:W-:-:S03]  /*1bca0*/  IMAD.WIDE R90, R2, 0x4, R90 ;  /* 0x00000004025a7825 */ /* 0x000fc600078e025a */
[----:B------:R-:W4:Y:S01]  /*1bcb0*/  LDL.LU.64 R120, [R1+0x8d0] ;  /* 0x0008d00001787983 */ /* 0x000f220000300a00 */
[----:B------:R-:W-:-:S03]  /*1bcc0*/  IMAD.WIDE R92, R2, 0x4, R92 ;  /* 0x00000004025c7825 */ /* 0x000fc600078e025c */
[----:B------:R-:W4:Y:S04]  /*1bcd0*/  LDL.LU.64 R118, [R1+0x8e0] ;  /* 0x0008e00001767983 */ /* 0x000f280000300a00 */
[----:B------:R-:W-:Y:S04]  /*1bce0*/  STL.64 [R1+0x1f28], R90 ;  /* 0x001f285a01007387 */ /* 0x000fe80000100a00 */
[----:B------:R-:W4:Y:S04]  /*1bcf0*/  LDL.LU.64 R124, [R1+0x8e8] ;  /* 0x0008e800017c7983 */ /* 0x000f280000300a00 */
[----:B------:R-:W4:Y:S01]  /*1bd00*/  LDL.LU.64 R122, [R1+0x8f0] ;  /* 0x0008f000017a7983 */ /* 0x000f220000300a00 */
[----:B------:R-:W-:-:S03]  /*1bd10*/  IMAD.WIDE R94, R2, 0x4, R94 ;  /* 0x00000004025e7825 */ /* 0x000fc600078e025e */
[----:B------:R-:W-:Y:S01]  /*1bd20*/  STL.64 [R1+0x1ef0], R92 ;  /* 0x001ef05c01007387 */ /* 0x000fe20000100a00 */
[----:B------:R-:W-:-:S03]  /*1bd30*/  IMAD.WIDE R96, R2, 0x4, R96 ;  /* 0x0000000402607825 */ /* 0x000fc600078e0260 */
[----:B------:R-:W-:Y:S01]  /*1bd40*/  STL.64 [R1+0x1ec8], R94 ;  /* 0x001ec85e01007387 */ /* 0x000fe20000100a00 */
[----:B------:R-:W-:-:S03]  /*1bd50*/  IMAD.WIDE R98, R2, 0x4, R98 ;  /* 0x0000000402627825 */ /* 0x000fc600078e0262 */
[----:B------:R-:W-:Y:S01]  /*1bd60*/  STL.64 [R1+0x1e90], R96 ;  /* 0x001e906001007387 */ /* 0x000fe20000100a00 */
[----:B------:R-:W-:-:S03]  /*1bd70*/  IMAD.WIDE R100, R2, 0x4, R126 ;  /* 0x0000000402647825 */ /* 0x000fc600078e027e */
[----:B------:R-:W-:Y:S04]  /*1bd80*/  STL.64 [R1+0x1e80], R98 ;  /* 0x001e806201007387 */ /* 0x000fe80000100a00 */
[----:B------:R-:W4:Y:S01]  /*1bd90*/  LDL.LU.64 R126, [R1+0x8f8] ;  /* 0x0008f800017e7983 */ /* 0x000f220000300a00 */
[----:B------:R-:W-:-:S03]  /*1bda0*/  IMAD.WIDE R102, R2, 0x4, R104 ;  /* 0x0000000402667825 */ /* 0x000fc600078e0268 */
[----:B------:R-:W-:Y:S04]  /*1bdb0*/  STL.64 [R1+0x1e98], R100 ;  /* 0x001e986401007387 */ /* 0x000fe80000100a00 */
        /* <DEDUP_REMOVED lines=10> */
[----:B------:R-:W-:Y:S04]  /*1be60*/  LDGSTS.E [R4+0x7800c], desc[UR8][R68.64], !P5 ;  /* 0x7800c00044047fae */ /* 0x000fe8000e921848 */
[----:B------:R-:W-:Y:S04]  /*1be70*/  LDGSTS.E [R4+0x7c00c], desc[UR8][R70.64], !P5 ;  /* 0x7c00c00046047fae */ /* 0x000fe8000e921848 */
[----:B------:R-:W0:Y:S04]  /*1be80*/  LDGDEPBAR ;  /* 0x00000000000079af */ /* 0x000e280000000000 */
[----:B------:R-:W-:Y:S04]  /*1be90*/  LDGSTS.E [R16+-0x30000], desc[UR8][R72.64], P2 ;  /* 0xd000000048107fae */ /* 0x000fe80009121848 */
[----:B------:R-:W-:Y:S01]  /*1bea0*/  LDGSTS.E [R16+-0x2fc00], desc[UR8][R88.64], P2 ;  /* 0xd040000058107fae */ /* 0x000fe20009121848 */
[----:B--2---:R-:W-:-:S03]  /*1beb0*/  IMAD.WIDE R104, R2, 0x4, R6 ;  /* 0x0000000402687825 */ /* 0x004fc600078e0206 */
[----:B------:R-:W2:Y:S01]  /*1bec0*/  LDL.LU.64 R6, [R1+0x908] ;  /* 0x0009080001067983 */ /* 0x000ea20000300a00 */
[----:B---3--:R-:W-:-:S03]  /*1bed0*/  IMAD.WIDE R106, R2, 0x4, R106 ;  /* 0x00000004026a7825 */ /* 0x008fc600078e026a */
[----:B------:R-:W-:Y:S01]  /*1bee0*/  LDGSTS.E [R16+-0x2f800], desc[UR8][R104.64], P2 ;  /* 0xd080000068107fae */ /* 0x000fe20009121848 */
[----:B------:R-:W-:-:S03]  /*1bef0*/  IMAD.WIDE R108, R2, 0x4, R108 ;  /* 0x00000004026c7825 */ /* 0x000fc600078e026c */
[----:B------:R-:W-:Y:S01]  /*1bf00*/  STL.64 [R1+0x1f30], R106 ;  /* 0x001f306a01007387 */ /* 0x000fe20000100a00 */
[----:B------:R-:W-:-:S03]  /*1bf10*/  IMAD.WIDE R110, R2, 0x4, R110 ;  /* 0x00000004026e7825 */ /* 0x000fc600078e026e */
[----:B------:R-:W-:Y:S04]  /*1bf20*/  STL.64 [R1+0x1ef8], R108 ;  /* 0x001ef86c01007387 */ /* 0x000fe80000100a00 */
[----:B------:R-:W3:Y:S01]  /*1bf30*/  LDL.LU.64 R128, [R1+0x910] ;  /* 0x0009100001807983 */ /* 0x000ee20000300a00 */
[----:B----4-:R-:W-:-:S03]  /*1bf40*/  IMAD.WIDE R112, R2, 0x4, R112 ;  /* 0x0000000402707825 */ /* 0x010fc600078e0270 */
[----:B------:R-:W-:Y:S01]  /*1bf50*/  STL.64 [R1+0x1ed0], R110 ;  /* 0x001ed06e01007387 */ /* 0x000fe20000100a00 */
[----:B------:R-:W-:-:S03]  /*1bf60*/  IMAD.WIDE R114, R2, 0x4, R114 ;  /* 0x0000000402727825 */ /* 0x000fc600078e0272 */
[----:B------:R-:W-:Y:S01]  /*1bf70*/  STL.64 [R1+0x1ea8], R112 ;  /* 0x001ea87001007387 */ /* 0x000fe20000100a00 */
[----:B------:R-:W-:-:S03]  /*1bf80*/  IMAD.WIDE R116, R2, 0x4, R120 ;  /* 0x0000000402747825 */ /* 0x000fc600078e0278 */
[----:B------:R-:W-:Y:S01]  /*1bf90*/  STL.64 [R1+0x1eb0], R114 ;  /* 0x001eb07201007387 */ /* 0x000fe20000100a00 */
[----:B------:R-:W-:-:S03]  /*1bfa0*/  IMAD.WIDE R118, R2, 0x4, R118 ;  /* 0x0000000402767825 */ /* 0x000fc600078e0276 */
[----:B------:R-:W-:Y:S04]  /*1bfb0*/  STL.64 [R1+0x1ed8], R116 ;  /* 0x001ed87401007387 */ /* 0x000fe80000100a00 */
[----:B------:R-:W4:Y:S04]  /*1bfc0*/  LDL.LU.64 R130, [R1+0x920] ;  /* 0x0009200001827983 */ /* 0x000f280000300a00 */
[----:B------:R1:W-:Y:S04]  /*1bfd0*/  STL.64 [R1+0x1ee0], R118 ;  /* 0x001ee07601007387 */ /* 0x0003e80000100a00 */
[----:B------:R-:W4:Y:S01]  /*1bfe0*/  LDL.LU.64 R132, [R1+0x928] ;  /* 0x0009280001847983 */ /* 0x000f220000300a00 */
[----:B------:R-:W-:-:S03]  /*1bff0*/  IMAD.WIDE R122, R2, 0x4, R122 ;  /* 0x00000004027a7825 */ /* 0x000fc600078e027a */
[----:B------:R-:W4:Y:S01]  /*1c000*/  LDL.LU.64 R134, [R1+0x938] ;  /* 0x0009380001867983 */ /* 0x000f220000300a00 */
[----:B------:R-:W-:-:S03]  /*1c010*/  IMAD.WIDE R120, R2, 0x4, R124 ;  /* 0x0000000402787825 */ /* 0x000fc600078e027c */
[----:B------:R-:W4:Y:S04]  /*1c020*/  LDL.LU.64 R136, [R1+0x940] ;  /* 0x0009400001887983 */ /* 0x000f280000300a00 */
[----:B------:R-:W4:Y:S04]  /*1c030*/  LDL.LU.64 R138, [R1+0x950] ;  /* 0x00095000018a7983 */ /* 0x000f280000300a00 */
[----:B------:R-:W4:Y:S04]  /*1c040*/  LDL.LU.64 R140, [R1+0x958] ;  /* 0x00095800018c7983 */ /* 0x000f280000300a00 */
[----:B------:R-:W4:Y:S01]  /*1c050*/  LDL.LU.64 R142, [R1+0x960] ;  /* 0x00096000018e7983 */ /* 0x000f220000300a00 */
[----:B------:R-:W-:-:S03]  /*1c060*/  IMAD.WIDE R124, R2, 0x4, R126 ;  /* 0x00000004027c7825 */ /* 0x000fc600078e027e */
[----:B------:R-:W4:Y:S04]  /*1c070*/  LDL.LU.64 R144, [R1+0x968] ;  /* 0x0009680001907983 */ /* 0x000f280000300a00 */
[----:B------:R-:W-:Y:S04]  /*1c080*/  STL.64 [R1+0x1f38], R122 ;  /* 0x001f387a01007387 */ /* 0x000fe80000100a00 */
[----:B------:R-:W4:Y:S04]  /*1c090*/  LDL.LU.64 R146, [R1+0x978] ;  /* 0x0009780001927983 */ /* 0x000f280000300a00 */
[----:B------:R-:W4:Y:S04]  /*1c0a0*/  LDL.LU.64 R148, [R1+0x980] ;  /* 0x0009800001947983 */ /* 0x000f280000300a00 */
[----:B------:R-:W-:Y:S04]  /*1c0b0*/  STL.64 [R1+0x1f00], R124 ;  /* 0x001f007c01007387 */ /* 0x000fe80000100a00 */
[----:B------:R-:W4:Y:S04]  /*1c0c0*/  LDL.LU.64 R150, [R1+0x990] ;  /* 0x0009900001967983 */ /* 0x000f280000300a00 */
[----:B------:R-:W4:Y:S04]  /*1c0d0*/  LDL.LU.64 R152, [R1+0x998] ;  /* 0x0009980001987983 */ /* 0x000f280000300a00 */
[----:B------:R-:W4:Y:S04]  /*1c0e0*/  LDL.LU.64 R154, [R1+0x9a8] ;  /* 0x0009a800019a7983 */ /* 0x000f280000300a00 */
[----:B------:R-:W-:Y:S01]  /*1c0f0*/  LDGSTS.E [R16+-0x2f400], desc[UR8][R120.64], P2 ;  /* 0xd0c0000078107fae */ /* 0x000fe20009121848 */
[----:B--2---:R-:W-:-:S03]  /*1c100*/  IMAD.WIDE R126, R2, 0x4, R6 ;  /* 0x00000004027e7825 */ /* 0x004fc600078e0206 */
[----:B------:R-:W2:Y:S04]  /*1c110*/  LDL.LU.64 R6, [R1+0x9b0] ;  /* 0x0009b00001067983 */ /* 0x000ea80000300a00 */
[----:B------:R-:W-:Y:S04]  /*1c120*/  STL.64 [R1+0x1f08], R126 ;  /* 0x001f087e01007387 */ /* 0x000fe80000100a00 */
[----:B------:R-:W2:Y:S04]  /*1c130*/  LDL.LU.64 R158, [R1+0x9c0] ;  /* 0x0009c000019e7983 */ /* 0x000ea80000300a00 */
[----:B------:R-:W2:Y:S04]  /*1c140*/  LDL.LU.64 R160, [R1+0x9c8] ;  /* 0x0009c80001a07983 */ /* 0x000ea80000300a00 */
[----:B------:R-:W2:Y:S01]  /*1c150*/  LDL.LU.64 R162, [R1+0x9d0] ;  /* 0x0009d00001a27983 */ /* 0x000ea20000300a00 */
[----:B---3--:R-:W-:-:S03]  /*1c160*/  IMAD.WIDE R128, R2, 0x4, R128 ;  /* 0x0000000402807825 */ /* 0x008fc600078e0280 */
[----:B------:R-:W3:Y:S04]  /*1c170*/  LDL.LU.64 R164, [R1+0x9d8] ;  /* 0x0009d80001a47983 */ /* 0x000ee80000300a00 */
[----:B------:R-:W3:Y:S04]  /*1c180*/  LDL.LU.64 R166, [R1+0x9e8] ;  /* 0x0009e80001a67983 */ /* 0x000ee80000300a00 */
[----:B------:R-:W3:Y:S04]  /*1c190*/  LDL.LU.64 R168, [R1+0x9f0] ;  /* 0x0009f00001a87983 */ /* 0x000ee80000300a00 */
[----:B------:R-:W3:Y:S04]  /*1c1a0*/  LDL.LU.64 R170, [R1+0xa00] ;  /* 0x000a000001aa7983 */ /* 0x000ee80000300a00 */
[----:B------:R-:W3:Y:S01]  /*1c1b0*/  LDL.LU.64 R172, [R1+0xa08] ;  /* 0x000a080001ac7983 */ /* 0x000ee20000300a00 */
[----:B----4-:R-:W-:-:S03]  /*1c1c0*/  IMAD.WIDE R130, R2, 0x4, R130 ;  /* 0x0000000402827825 */ /* 0x010fc600078e0282 */
[----:B------:R-:W-:Y:S04]  /*1c1d0*/  STL.64 [R1+0x1f10], R128 ;  /* 0x001f108001007387 */ /* 0x000fe80000100a00 */
[----:B------:R-:W4:Y:S04]  /*1c1e0*/  LDL.LU.64 R174, [R1+0xa18] ;  /* 0x000a180001ae7983 */ /* 0x000f280000300a00 */
[----:B------:R1:W-:Y:S04]  /*1c1f0*/  STL.64 [R1+0x1f40], R130 ;  /* 0x001f408201007387 */ /* 0x0003e80000100a00 */
[----:B------:R-:W4:Y:S04]  /*1c200*/  LDL.LU.64 R176, [R1+0xa20] ;  /* 0x000a200001b07983 */ /* 0x000f280000300a00 */
[----:B------:R-:W4:Y:S04]  /*1c210*/  LDL.LU.64 R178, [R1+0xa30] ;  /* 0x000a300001b27983 */ /* 0x000f280000300a00 */
[----:B------:R-:W4:Y:S04]  /*1c220*/  LDL.LU.64 R180, [R1+0xa38] ;  /* 0x000a380001b47983 */ /* 0x000f280000300a00 */
[----:B------:R-:W4:Y:S04]  /*1c230*/  LDL.LU.64 R182, [R1+0xa40] ;  /* 0x000a400001b67983 */ /* 0x000f280000300a00 */
[----:B------:R-:W4:Y:S01]  /*1c240*/  LDL.LU.64 R184, [R1+0xa48] ;  /* 0x000a480001b87983 */ /* 0x000f220000300a00 */
[----:B--2---:R-:W-:-:S03]  /*1c250*/  IMAD.WIDE R156, R2, 0x4, R6 ;  /* 0x00000004029c7825 */ /* 0x004fc600078e0206 */
[----:B------:R-:W2:Y:S04]  /*1c260*/  LDL.LU.64 R6, [R1+0xa58] ;  /* 0x000a580001067983 */ /* 0x000ea80000300a00 */
[----:B------:R-:W4:Y:S04]  /*1c270*/  LDL.LU.64 R188, [R1+0xa60] ;  /* 0x000a600001bc7983 */ /* 0x000f280000300a00 */
[----:B------:R-:W4:Y:S04]  /*1c280*/  LDL.LU.64 R190, [R1+0xa70] ;  /* 0x000a700001be7983 */ /* 0x000f280000300a00 */
[----:B------:R-:W3:Y:S04]  /*1c290*/  LDL.LU.64 R20, [R1+0xa78] ;  /* 0x000a780001147983 */ /* 0x000ee80000300a00 */
        /* <DEDUP_REMOVED lines=18> */
[----:B------:R-:W4:Y:S01]  /*1c3c0*/  LDL.LU.64 R230, [R1+0xb40] ;  /* 0x000b400001e67983 */ /* 0x000f220000300a00 */
[----:B---3--:R-:W-:-:S03]  /*1c3d0*/  IMAD.WIDE R192, R2, 0x4, R20 ;  /* 0x0000000402c07825 */ /* 0x008fc600078e0214 */
[----:B------:R-:W3:Y:S04]  /*1c3e0*/  LDL.LU.64 R238, [R1+0xb50] ;  /* 0x000b500001ee7983 */ /* 0x000ee80000300a00 */
[----:B------:R-:W3:Y:S04]  /*1c3f0*/  LDL.LU.64 R242, [R1+0xb58] ;  /* 0x000b580001f27983 */ /* 0x000ee80000300a00 */
[----:B------:R-:W3:Y:S04]  /*1c400*/  LDL.LU.64 R244, [R1+0xb68] ;  /* 0x000b680001f47983 */ /* 0x000ee80000300a00 */
[----:B------:R-:W1:Y:S04]  /*1c410*/  LDL.LU.64 R20, [R1+0xb70] ;  /* 0x000b700001147983 */ /* 0x000e680000300a00 */
[----:B------:R-:W3:Y:S04]  /*1c420*/  LDL.LU.64 R232, [R1+0xb80] ;  /* 0x000b800001e87983 */ /* 0x000ee80000300a00 */
[----:B------:R-:W3:Y:S04]  /*1c430*/  LDL.LU.64 R18, [R1+0xb88] ;  /* 0x000b880001127983 */ /* 0x000ee80000300a00 */
[----:B------:R-:W3:Y:S04]  /*1c440*/  LDL.LU.64 R236, [R1+0xb90] ;  /* 0x000b900001ec7983 */ /* 0x000ee80000300a00 */
[----:B------:R-:W3:Y:S04]  /*1c450*/  LDL.LU.64 R248, [R1+0xb98] ;  /* 0x000b980001f87983 */ /* 0x000ee80000300a00 */
[----:B------:R-:W3:Y:S04]  /*1c460*/  LDL.LU.64 R246, [R1+0xba8] ;  /* 0x000ba80001f67983 */ /* 0x000ee80000300a00 */
[----:B------:R-:W3:Y:S01]  /*1c470*/  LDL.LU.64 R250, [R1+0xbb0] ;  /* 0x000bb00001fa7983 */ /* 0x000ee20000300a00 */
[----:B--2---:R-:W-:-:S03]  /*1c480*/  IMAD.WIDE R222, R2, 0x4, R6 ;  /* 0x0000000402de7825 */ /* 0x004fc600078e0206 */
[----:B------:R-:W2:Y:S01]  /*1c490*/  LDL.LU.64 R6, [R1+0xbc0] ;  /* 0x000bc00001067983 */ /* 0x000ea20000300a00 */
[----:B----4-:R-:W-:-:S04]  /*1c4a0*/  IMAD.WIDE R8, R2, 0x4, R226 ;  /* 0x0000000402087825 */ /* 0x010fc800078e02e2 */
[C---:B------:R-:W-:Y:S01]  /*1c4b0*/  IMAD.WIDE R34, R2.reuse, 0x4, R230 ;  /* 0x0000000402227825 */ /* 0x040fe200078e02e6 */
[----:B------:R4:W-:Y:S03]  /*1c4c0*/  STL.64 [R1+0x548], R8 ;  /* 0x0005480801007387 */ /* 0x0009e60000100a00 */
[C---:B---3--:R-:W-:Y:S01]  /*1c4d0*/  IMAD.WIDE R28, R2.reuse, 0x4, R238 ;  /* 0x00000004021c7825 */ /* 0x048fe200078e02ee */
[----:B------:R-:W3:Y:S04]  /*1c4e0*/  LDL.LU.64 R226, [R1+0xbc8] ;  /* 0x000bc80001e27983 */ /* 0x000ee80000300a00 */
[----:B------:R-:W-:Y:S04]  /*1c4f0*/  STL.64 [R1+0x558], R34 ;  /* 0x0005582201007387 */ /* 0x000fe80000100a00 */
[----:B------:R-:W4:Y:S01]  /*1c500*/  LDL.LU.64 R238, [R1+0xbd8] ;  /* 0x000bd80001ee7983 */ /* 0x000f220000300a00 */
[----:B-1----:R-:W-:-:S03]  /*1c510*/  IMAD.WIDE R118, R2, 0x4, R20 ;  /* 0x0000000402767825 */ /* 0x002fc600078e0214 */
[----:B------:R-:W3:Y:S01]  /*1c520*/  LDL.LU.64 R20, [R1+0xbe0] ;  /* 0x000be00001147983 */ /* 0x000ee20000300a00 */
[----:B------:R-:W-:-:S03]  /*1c530*/  IMAD.WIDE R130, R2, 0x4, R242 ;  /* 0x0000000402827825 */ /* 0x000fc600078e02f2 */
[----:B------:R-:W3:Y:S01]  /*1c540*/  LDL.LU.64 R242, [R1+0xd90] ;  /* 0x000d900001f27983 */ /* 0x000ee20000300a00 */
[----:B------:R-:W-:-:S03]  /*1c550*/  IMAD.WIDE R128, R2, 0x4, R244 ;  /* 0x0000000402807825 */ /* 0x000fc600078e02f4 */
[----:B------:R-:W3:Y:S01]  /*1c560*/  LDL.LU.64 R244, [R1+0xbf0] ;  /* 0x000bf00001f47983 */ /* 0x000ee20000300a00 */
[----:B------:R-:W-:-:S03]  /*1c570*/  IMAD.WIDE R114, R2, 0x4, R232 ;  /* 0x0000000402727825 */ /* 0x000fc600078e02e8 */
[----:B------:R1:W-:Y:S01]  /*1c580*/  STL.64 [R1+0x570], R130 ;  /* 0x0005708201007387 */ /* 0x0003e20000100a00 */
[----:B------:R-:W-:-:S03]  /*1c590*/  IMAD.WIDE R98, R2, 0x4, R18 ;  /* 0x0000000402627825 */ /* 0x000fc600078e0212 */
[----:B------:R-:W-:Y:S04]  /*1c5a0*/  STL.64 [R1+0x560], R28 ;  /* 0x0005601c01007387 */ /* 0x000fe80000100a00 */
[----:B------:R-:W-:Y:S01]  /*1c5b0*/  STL.64 [R1+0x578], R128 ;  /* 0x0005788001007387 */ /* 0x000fe20000100a00 */
[----:B------:R-:W-:-:S03]  /*1c5c0*/  IMAD.WIDE R240, R2, 0x4, R236 ;  /* 0x0000000402f07825 */ /* 0x000fc600078e02ec */
[----:B------:R-:W3:Y:S01]  /*1c5d0*/  LDL.LU.64 R18, [R1+0xd88] ;  /* 0x000d880001127983 */ /* 0x000ee20000300a00 */
[----:B------:R-:W-:-:S03]  /*1c5e0*/  IMAD.WIDE R32, R2, 0x4, R248 ;  /* 0x0000000402207825 */ /* 0x000fc600078e02f8 */
[----:B------:R-:W-:Y:S04]  /*1c5f0*/  STL.64 [R1+0x588], R118 ;  /* 0x0005887601007387 */ /* 0x000fe80000100a00 */
[----:B------:R-:W3:Y:S04]  /*1c600*/  LDL.LU.64 R230, [R1+0xc00] ;  /* 0x000c000001e67983 */ /* 0x000ee80000300a00 */
[----:B------:R-:W3:Y:S04]  /*1c610*/  LDL.LU.64 R248, [R1+0xd80] ;  /* 0x000d800001f87983 */ /* 0x000ee80000300a00 */
[----:B------:R-:W-:Y:S04]  /*1c620*/  STL.64 [R1+0x590], R114 ;  /* 0x0005907201007387 */ /* 0x000fe80000100a00 */
[----:B------:R-:W-:Y:S01]  /*1c630*/  STL.64 [R1+0x5a0], R98 ;  /* 0x0005a06201007387 */ /* 0x000fe20000100a00 */
[----:B------:R-:W-:-:S03]  /*1c640*/  IMAD.WIDE R26, R2, 0x4, R246 ;  /* 0x00000004021a7825 */ /* 0x000fc600078e02f6 */
[----:B------:R-:W3:Y:S04]  /*1c650*/  LDL.LU.64 R232, [R1+0xc10] ;  /* 0x000c100001e87983 */ /* 0x000ee80000300a00 */
[----:B------:R-:W-:Y:S04]  /*1c660*/  STL.64 [R1+0x5a8], R240 ;  /* 0x0005a8f001007387 */ /* 0x000fe80000100a00 */
[----:B------:R-:W3:Y:S04]  /*1c670*/  LDL.LU.64 R236, [R1+0xd78] ;  /* 0x000d780001ec7983 */ /* 0x000ee80000300a00 */
[----:B------:R-:W3:Y:S01]  /*1c680*/  LDL.LU.64 R246, [R1+0xc20] ;  /* 0x000c200001f67983 */ /* 0x000ee20000300a00 */
[----:B------:R-:W-:-:S04]  /*1c690*/  IMAD.WIDE R122, R2, 0x4, R250 ;  /* 0x00000004027a7825 */ /* 0x000fc800078e02fa */
[C---:B--2---:R-:W-:Y:S02]  /*1c6a0*/  IMAD.WIDE R126, R2.reuse, 0x4, R6 ;  /* 0x00000004027e7825 */ /* 0x044fe400078e0206 */
[----:B------:R-:W2:Y:S04]  /*1c6b0*/  LDL.LU.64 R6, [R1+0xd70] ;  /* 0x000d700001067983 */ /* 0x000ea80000300a00 */
[----:B------:R-:W2:Y:S04]  /*1c6c0*/  LDL.LU.64 R250, [R1+0xc30] ;  /* 0x000c300001fa7983 */ /* 0x000ea80000300a00 */
[----:B------:R-:W-:Y:S04]  /*1c6d0*/  STL.64 [R1+0x5b8], R32 ;  /* 0x0005b82001007387 */ /* 0x000fe80000100a00 */
[----:B------:R1:W-:Y:S04]  /*1c6e0*/  STL.64 [R1+0x5d0], R122 ;  /* 0x0005d07a01007387 */ /* 0x0003e80000100a00 */
[----:B------:R-:W-:Y:S04]  /*1c6f0*/  STL.64 [R1+0x5c0], R26 ;  /* 0x0005c01a01007387 */ /* 0x000fe80000100a00 */
[----:B------:R-:W-:Y:S01]  /*1c700*/  STL.64 [R1+0x5d8], R126 ;  /* 0x0005d87e01007387 */ /* 0x000fe20000100a00 */
[----:B----4-:R-:W-:-:S03]  /*1c710*/  IMAD.WIDE R112, R2, 0x4, R238 ;  /* 0x0000000402707825 */ /* 0x010fc600078e02ee */
[----:B------:R-:W4:Y:S01]  /*1c720*/  LDL.LU.64 R238, [R1+0xc40] ;  /* 0x000c400001ee7983 */ /* 0x000f220000300a00 */
[----:B---3--:R-:W-:-:S03]  /*1c730*/  IMAD.WIDE R86, R2, 0x4, R20 ;  /* 0x0000000402567825 */ /* 0x008fc600078e0214 */
[----:B------:R-:W3:Y:S01]  /*1c740*/  LDL.LU.64 R20, [R1+0xd60] ;  /* 0x000d600001147983 */ /* 0x000ee20000300a00 */
[----:B------:R-:W-:-:S04]  /*1c750*/  IMAD.WIDE R116, R2, 0x4, R226 ;  /* 0x0000000402747825 */ /* 0x000fc800078e02e2 */
[C---:B------:R-:W-:Y:S01]  /*1c760*/  IMAD.WIDE R234, R2.reuse, 0x4, R242 ;  /* 0x0000000402ea7825 */ /* 0x040fe200078e02f2 */
[----:B------:R-:W-:Y:S03]  /*1c770*/  STL.64 [R1+0x5e8], R116 ;  /* 0x0005e87401007387 */ /* 0x000fe60000100a00 */
[C---:B------:R-:W-:Y:S01]  /*1c780*/  IMAD.WIDE R30, R2.reuse, 0x4, R244 ;  /* 0x00000004021e7825 */ /* 0x040fe200078e02f4 */
[----:B------:R-:W4:Y:S04]  /*1c790*/  LDL.LU.64 R242, [R1+0xc50] ;  /* 0x000c500001f27983 */ /* 0x000f280000300a00 */
[----:B------:R-:W-:Y:S04]  /*1c7a0*/  STL.64 [R1+0x5f0], R112 ;  /* 0x0005f07001007387 */ /* 0x000fe80000100a00 */
[----:B------:R-:W4:Y:S01]  /*1c7b0*/  LDL.LU.64 R244, [R1+0xd58] ;  /* 0x000d580001f47983 */ /* 0x000f220000300a00 */
[----:B------:R-:W-:-:S03]  /*1c7c0*/  IMAD.WIDE R24, R2, 0x4, R18 ;  /* 0x0000000402187825 */ /* 0x000fc600078e0212 */
[----:B------:R-:W4:Y:S04]  /*1c7d0*/  LDL.LU.64 R18, [R1+0xc60] ;  /* 0x000c600001127983 */ /* 0x000f280000300a00 */
[----:B------:R-:W-:Y:S01]  /*1c7e0*/  STL.64 [R1+0x600], R86 ;  /* 0x0006005601007387 */ /* 0x000fe20000100a00 */
[----:B------:R-:W-:-:S03]  /*1c7f0*/  IMAD.WIDE R106, R2, 0x4, R230 ;  /* 0x00000004026a7825 */ /* 0x000fc600078e02e6 */
[----:B------:R-:W-:Y:S01]  /*1c800*/  STL.64 [R1+0x608], R234 ;  /* 0x000608ea01007387 */ /* 0x000fe20000100a00 */
[----:B------:R-:W-:-:S03]  /*1c810*/  IMAD.WIDE R124, R2, 0x4, R248 ;  /* 0x00000004027c7825 */ /* 0x000fc600078e02f8 */
[----:B------:R-:W4:Y:S04]  /*1c820*/  LDL.LU.64 R248, [R1+0xd50] ;  /* 0x000d500001f87983 */ /* 0x000f280000300a00 */
[----:B------:R-:W-:Y:S04]  /*1c830*/  STL.64 [R1+0x618], R30 ;  /* 0x0006181e01007387 */ /* 0x000fe80000100a00 */
[----:B------:R1:W-:Y:S01]  /*1c840*/  STL.64 [R1+0x630], R106 ;  /* 0x0006306a01007387 */ /* 0x0003e20000100a00 */
[----:B------:R-:W-:-:S03]  /*1c850*/  IMAD.WIDE R110, R2, 0x4, R232 ;  /* 0x00000004026e7825 */ /* 0x000fc600078e02e8 */
[----:B------:R-:W-:Y:S04]  /*1c860*/  STL.64 [R1+0x620], R24 ;  /* 0x0006201801007387 */ /* 0x000fe80000100a00 */
[----:B------:R-:W-:Y:S01]  /*1c870*/  STL.64 [R1+0x638], R124 ;  /* 0x0006387c01007387 */ /* 0x000fe20000100a00 */
[----:B------:R-:W-:-:S03]  /*1c880*/  IMAD.WIDE R102, R2, 0x4, R236 ;  /* 0x0000000402667825 */ /* 0x000fc600078e02ec */
[----:B------:R-:W-:Y:S01]  /*1c890*/  STL.64 [R1+0x648], R110 ;  /* 0x0006486e01007387 */ /* 0x000fe20000100a00 */
[----:B------:R-:W-:-:S04]  /*1c8a0*/  IMAD.WIDE R226, R2, 0x4, R14 ;  /* 0x0000000402e27825 */ /* 0x000fc800078e020e */
[----:B------:R-:W-:-:S04]  /*1c8b0*/  IMAD.WIDE R84, R2, 0x4, R246 ;  /* 0x0000000402547825 */ /* 0x000fc800078e02f6 */
[C---:B--2---:R-:W-:Y:S02]  /*1c8c0*/  IMAD.WIDE R8, R2.reuse, 0x4, R6 ;  /* 0x0000000402087825 */ /* 0x044fe400078e0206 */
[----:B------:R-:W2:Y:S04]  /*1c8d0*/  LDL.LU.64 R6, [R1+0xc80] ;  /* 0x000c800001067983 */ /* 0x000ea80000300a00 */
[----:B------:R-:W-:Y:S04]  /*1c8e0*/  STL.64 [R1+0x650], R102 ;  /* 0x0006506601007387 */ /* 0x000fe80000100a00 */
[----:B------:R-:W2:Y:S04]  /*1c8f0*/  LDL.LU.64 R14, [R1+0x1f48] ;  /* 0x001f4800010e7983 */ /* 0x000ea80000300a00 */
[----:B------:R-:W2:Y:S04]  /*1c900*/  LDL.LU.64 R246, [R1+0xd40] ;  /* 0x000d400001f67983 */ /* 0x000ea80000300a00 */
[----:B------:R-:W-:Y:S04]  /*1c910*/  STL.64 [R1+0x660], R84 ;  /* 0x0006605401007387 */ /* 0x000fe80000100a00 */
[----:B------:R-:W-:Y:S01]  /*1c920*/  STL.64 [R1+0x668], R8 ;  /* 0x0006680801007387 */ /* 0x000fe20000100a00 */
[----:B---3--:R-:W-:-:S03]  /*1c930*/  IMAD.WIDE R108, R2, 0x4, R20 ;  /* 0x00000004026c7825 */ /* 0x008fc600078e0214 */
[----:B------:R-:W3:Y:S01]  /*1c940*/  LDL.LU.64 R20, [R1+0xc90] ;  /* 0x000c900001147983 */ /* 0x000ee20000300a00 */
[----:B------:R-:W-:-:S04]  /*1c950*/  IMAD.WIDE R250, R2, 0x4, R250 ;  /* 0x0000000402fa7825 */ /* 0x000fc800078e02fa */
[C---:B----4-:R-:W-:Y:S01]  /*1c960*/  IMAD.WIDE R90, R2.reuse, 0x4, R238 ;  /* 0x00000004025a7825 */ /* 0x050fe200078e02ee */
[----:B------:R-:W-:Y:S04]  /*1c970*/  STL.64 [R1+0x678], R250 ;  /* 0x000678fa01007387 */ /* 0x000fe80000100a00 */
[----:B------:R4:W-:Y:S01]  /*1c980*/  STL.64 [R1+0x690], R90 ;  /* 0x0006905a01007387 */ /* 0x0009e20000100a00 */
[----:B------:R-:W-:-:S03]  /*1c990*/  IMAD.WIDE R94, R2, 0x4, R242 ;  /* 0x00000004025e7825 */ /* 0x000fc600078e02f2 */
[----:B------:R-:W-:Y:S04]  /*1c9a0*/  STL.64 [R1+0x680], R226 ;  /* 0x000680e201007387 */ /* 0x000fe80000100a00 */
[----:B------:R-:W-:Y:S01]  /*1c9b0*/  STL.64 [R1+0x698], R108 ;  /* 0x0006986c01007387 */ /* 0x000fe20000100a00 */
[----:B------:R-:W-:-:S03]  /*1c9c0*/  IMAD.WIDE R100, R2, 0x4, R244 ;  /* 0x0000000402647825 */ /* 0x000fc600078e02f4 */
[----:B------:R-:W4:Y:S04]  /*1c9d0*/  LDL.LU.64 R96, [R1+0xd38] ;  /* 0x000d380001607983 */ /* 0x000f280000300a00 */
[----:B------:R-:W4:Y:S01]  /*1c9e0*/  LDL.LU.64 R22, [R1+0xca0] ;  /* 0x000ca00001167983 */ /* 0x000f220000300a00 */
[----:B------:R-:W-:-:S03]  /*1c9f0*/  IMAD.WIDE R82, R2, 0x4, R18 ;  /* 0x0000000402527825 */ /* 0x000fc600078e0212 */
[----:B------:R-:W4:Y:S01]  /*1ca00*/  LDL.LU.64 R38, [R1+0xd30] ;  /* 0x000d300001267983 */ /* 0x000f220000300a00 */
[----:B------:R-:W-:-:S03]  /*1ca10*/  IMAD.WIDE R10, R2, 0x4, R248 ;  /* 0x00000004020a7825 */ /* 0x000fc600078e02f8 */
[----:B------:R-:W4:Y:S04]  /*1ca20*/  LDL.LU.64 R238, [R1+0xcb0] ;  /* 0x000cb00001ee7983 */ /* 0x000f280000300a00 */
[----:B------:R-:W-:Y:S01]  /*1ca30*/  STL.64 [R1+0x6a8], R94 ;  /* 0x0006a85e01007387 */ /* 0x000fe20000100a00 */
[----:B------:R-:W-:-:S03]  /*1ca40*/  IMAD.WIDE R230, R2, 0x4, R12 ;  /* 0x0000000402e67825 */ /* 0x000fc600078e020c */
[----:B------:R-:W4:Y:S01]  /*1ca50*/  LDL.LU.64 R232, [R1+0xd28] ;  /* 0x000d280001e87983 */ /* 0x000f220000300a00 */
[----:B--2---:R-:W-:-:S04]  /*1ca60*/  IMAD.WIDE R74, R2, 0x4, R6 ;  /* 0x00000004024a7825 */ /* 0x004fc800078e0206 */
[C---:B------:R-:W-:Y:S02]  /*1ca70*/  IMAD.WIDE R248, R2.reuse, 0x4, R14 ;  /* 0x0000000402f87825 */ /* 0x040fe400078e020e */
[----:B------:R-:W2:Y:S04]  /*1ca80*/  LDL.LU.64 R14, [R1+0xcc0] ;  /* 0x000cc000010e7983 */ /* 0x000ea80000300a00 */
[----:B------:R-:W2:Y:S04]  /*1ca90*/  LDL.LU.64 R76, [R1+0xd20] ;  /* 0x000d2000014c7983 */ /* 0x000ea80000300a00 */
[----:B------:R-:W-:Y:S04]  /*1caa0*/  STL.64 [R1+0x6b0], R100 ;  /* 0x0006b06401007387 */ /* 0x000fe80000100a00 */
[----:B------:R-:W2:Y:S04]  /*1cab0*/  LDL.LU.64 R12, [R1+0xcd0] ;  /* 0x000cd000010c7983 */ /* 0x000ea80000300a00 */
[----:B------:R-:W-:Y:S04]  /*1cac0*/  STL.64 [R1+0x6c0], R82 ;  /* 0x0006c05201007387 */ /* 0x000fe80000100a00 */
[----:B------:R-:W2:Y:S04]  /*1cad0*/  LDL.LU.64 R80, [R1+0xd18] ;  /* 0x000d180001507983 */ /* 0x000ea80000300a00 */
[----:B------:R-:W2:Y:S04]  /*1cae0*/  LDL.LU.64 R6, [R1+0xce0] ;  /* 0x000ce00001067983 */ /* 0x000ea80000300a00 */
[----:B------:R-:W-:Y:S04]  /*1caf0*/  STL.64 [R1+0x6c8], R10 ;  /* 0x0006c80a01007387 */ /* 0x000fe80000100a00 */
[----:B------:R-:W2:Y:S04]  /*1cb00*/  LDL.LU.64 R36, [R1+0xd10] ;  /* 0x000d100001247983 */ /* 0x000ea80000300a00 */
[----:B------:R-:W2:Y:S04]  /*1cb10*/  LDL.LU.64 R236, [R1+0xcf0] ;  /* 0x000cf00001ec7983 */ /* 0x000ea80000300a00 */
[----:B------:R-:W2:Y:S01]  /*1cb20*/  LDL.LU.64 R18, [R1+0xe58] ;  /* 0x000e580001127983 */ /* 0x000ea20000300a00 */
[----:B------:R-:W-:-:S03]  /*1cb30*/  IMAD.WIDE R92, R2, 0x4, R246 ;  /* 0x00000004025c7825 */ /* 0x000fc600078e02f6 */
[----:B------:R-:W2:Y:S01]  /*1cb40*/  LDL.LU.64 R244, [R1+0x19c8] ;  /* 0x0019c80001f47983 */ /* 0x000ea20000300a00 */
[----:B---3--:R-:W-:-:S03]  /*1cb50*/  IMAD.WIDE R78, R2, 0x4, R20 ;  /* 0x00000004024e7825 */ /* 0x008fc600078e0214 */
[----:B------:R-:W-:Y:S04]  /*1cb60*/  STL.64 [R1+0x6d8], R248 ;  /* 0x0006d8f801007387 */ /* 0x000fe80000100a00 */
[----:B------:R3:W-:Y:S04]  /*1cb70*/  STL.64 [R1+0x6f0], R74 ;  /* 0x0006f04a01007387 */ /* 0x0007e80000100a00 */
[----:B------:R-:W3:Y:S04]  /*1cb80*/  LDL.LU.64 R242, [R1+0x19c0] ;  /* 0x0019c00001f27983 */ /* 0x000ee80000300a00 */
[----:B------:R-:W3:Y:S04]  /*1cb90*/  LDL.LU.64 R246, [R1+0x19b8] ;  /* 0x0019b80001f67983 */ /* 0x000ee80000300a00 */
        /* <DEDUP_REMOVED lines=16> */
[----:B------:R-:W-:Y:S01]  /*1cca0*/  LDGSTS.E [R16+-0x2f000], desc[UR8][R136.64], P2 ;  /* 0xd100000088107fae */ /* 0x000fe20009121848 */
[----:B------:R-:W-:-:S03]  /*1ccb0*/  IMAD.WIDE R184, R2, 0x4, R184 ;  /* 0x0000000402b87825 */ /* 0x000fc600078e02b8 */
[----:B------:R-:W-:Y:S01]  /*1ccc0*/  LDGSTS.E [R16+-0x2ec00], desc[UR8][R152.64], P2 ;  /* 0xd140000098107fae */ /* 0x000fe20009121848 */
[----:B------:R-:W-:-:S03]  /*1ccd0*/  IMAD.WIDE R200, R2, 0x4, R200 ;  /* 0x0000000402c87825 */ /* 0x000fc600078e02c8 */
[----:B------:R-:W-:Y:S01]  /*1cce0*/  LDGSTS.E [R16+-0x2e800], desc[UR8][R168.64], P2 ;  /* 0xd1800000a8107fae */ /* 0x000fe20009121848 */
[----:B------:R-:W-:-:S03]  /*1ccf0*/  IMAD.WIDE R216, R2, 0x4, R216 ;  /* 0x0000000402d87825 */ /* 0x000fc600078e02d8 */
[----:B------:R-:W-:Y:S04]  /*1cd00*/  LDGSTS.E [R16+-0x2e400], desc[UR8][R184.64], P2 ;  /* 0xd1c00000b8107fae */ /* 0x000fe80009121848 */
[----:B------:R-:W-:Y:S04]  /*1cd10*/  LDGSTS.E [R16+-0x2e000], desc[UR8][R200.64], P2 ;  /* 0xd2000000c8107fae */ /* 0x000fe80009121848 */
[----:B------:R-:W-:Y:S04]  /*1cd20*/  LDGSTS.E [R16+-0x2dc00], desc[UR8][R216.64], P2 ;  /* 0xd2400000d8107fae */ /* 0x000fe80009121848 */
[----:B------:R-:W-:Y:S04]  /*1cd30*/  LDGSTS.E [R16+-0x2d800], desc[UR8][R130.64], P2 ;  /* 0xd280000082107fae */ /* 0x000fe80009121848 */
[----:B------:R-:W-:Y:S04]  /*1cd40*/  LDGSTS.E [R16+-0x2d400], desc[UR8][R122.64], P2 ;  /* 0xd2c000007a107fae */ /* 0x000fe80009121848 */
[----:B------:R-:W-:Y:S04]  /*1cd50*/  LDGSTS.E [R16+-0x2d000], desc[UR8][R106.64], P2 ;  /* 0xd30000006a107fae */ /* 0x000fe80009121848 */
[----:B------:R-:W-:Y:S04]  /*1cd60*/  LDGSTS.E [R16+-0x2cc00], desc[UR8][R90.64], P2 ;  /* 0xd34000005a107fae */ /* 0x000fe80009121848 */
[----:B------:R-:W-:Y:S01]  /*1cd70*/  LDGSTS.E [R16+-0x2c800], desc[UR8][R74.64], P2 ;  /* 0xd38000004a107fae */ /* 0x000fe20009121848 */
[----:B--2---:R-:W-:-:S04]  /*1cd80*/  IMAD.WIDE R14, R2, 0x4, R14 ;  /* 0x00000004020e7825 */ /* 0x004fc800078e020e */
[C---:B------:R-:W-:Y:S01]  /*1cd90*/  IMAD.WIDE R76, R2.reuse, 0x4, R76 ;  /* 0x00000004024c7825 */ /* 0x040fe200078e024c */
[----:B------:R2:W-:Y:S04]  /*1cda0*/  STL.64 [R1+0x750], R14 ;  /* 0x0007500e01007387 */ /* 0x0005e80000100a00 */
[----:B------:R-:W-:Y:S01]  /*1cdb0*/  STL.64 [R1+0x740], R232 ;  /* 0x000740e801007387 */ /* 0x000fe20000100a00 */
[----:B------:R-:W-:-:S03]  /*1cdc0*/  IMAD.WIDE R12, R2, 0x4, R12 ;  /* 0x00000004020c7825 */ /* 0x000fc600078e020c */
[----:B------:R4:W-:Y:S01]  /*1cdd0*/  STL.64 [R1+0x758], R76 ;  /* 0x0007584c01007387 */ /* 0x0009e20000100a00 */
[----:B------:R-:W-:-:S03]  /*1cde0*/  IMAD.WIDE R80, R2, 0x4, R80 ;  /* 0x0000000402507825 */ /* 0x000fc600078e0250 */
[----:B------:R4:W-:Y:S01]  /*1cdf0*/  STL.64 [R1+0x768], R12 ;  /* 0x0007680c01007387 */ /* 0x0009e20000100a00 */
        /* <DEDUP_REMOVED lines=10> */
[----:B------:R-:W-:Y:S04]  /*1cea0*/  STL.64 [R1+0x19c8], R244 ;  /* 0x0019c8f401007387 */ /* 0x000fe80000100a00 */
[----:B------:R-:W-:Y:S01]  /*1ceb0*/  LDGSTS.E [R16+-0x2c400], desc[UR8][R14.64], P2 ;  /* 0xd3c000000e107fae */ /* 0x000fe20009121848 */
[----:B---3--:R-:W-:-:S04]  /*1cec0*/  IMAD.WIDE R242, R229, 0x4, R242 ;  /* 0x00000004e5f27825 */ /* 0x008fc800078e02f2 */
[C---:B------:R-:W-:Y:S01]  /*1ced0*/  IMAD.WIDE R246, R229.reuse, 0x4, R246 ;  /* 0x00000004e5f67825 */ /* 0x040fe200078e02f6 */
[----:B------:R-:W-:Y:S03]  /*1cee0*/  STL.64 [R1+0x19c0], R242 ;  /* 0x0019c0f201007387 */ /* 0x000fe60000100a00 */
[----:B------:R-:W-:Y:S01]  /*1cef0*/  IMAD.WIDE R20, R229, 0x4, R20 ;  /* 0x00000004e5147825 */ /* 0x000fe200078e0214 */
[----:B------:R-:W-:Y:S04]  /*1cf00*/  STL.64 [R1+0x19b8], R246 ;  /* 0x0019b8f601007387 */ /* 0x000fe80000100a00 */
[----:B------:R-:W-:Y:S04]  /*1cf10*/  STL.64 [R1+0x19b0], R20 ;  /* 0x0019b01401007387 */ /* 0x000fe80000100a00 */
[----:B-1----:R-:W3:Y:S04]  /*1cf20*/  LDL.LU.64 R130, [R1+0x1f40] ;  /* 0x001f400001827983 */ /* 0x002ee80000300a00 */
[----:B------:R-:W4:Y:S04]  /*1cf30*/  LDL.LU.64 R122, [R1+0x1f38] ;  /* 0x001f3800017a7983 */ /* 0x000f280000300a00 */
[----:B------:R-:W3:Y:S04]  /*1cf40*/  LDL.LU.64 R106, [R1+0x1f30] ;  /* 0x001f3000016a7983 */ /* 0x000ee80000300a00 */
[----:B------:R-:W4:Y:S04]  /*1cf50*/  LDL.LU.64 R90, [R1+0x1f28] ;  /* 0x001f2800015a7983 */ /* 0x000f280000300a00 */
[----:B------:R-:W3:Y:S04]  /*1cf60*/  LDL.LU.64 R74, [R1+0x1f20] ;  /* 0x001f2000014a7983 */ /* 0x000ee80000300a00 */
[----:B--2---:R-:W3:Y:S01]  /*1cf70*/  LDL.LU.64 R14, [R1+0x1f18] ;  /* 0x001f1800010e7983 */ /* 0x004ee20000300a00 */
[----:B------:R-:W-:-:S04]  /*1cf80*/  IMAD.WIDE R138, R2, 0x4, R138 ;  /* 0x00000004028a7825 */ /* 0x000fc800078e028a */
[----:B------:R-:W-:-:S04]  /*1cf90*/  IMAD.WIDE R154, R2, 0x4, R154 ;  /* 0x00000004029a7825 */ /* 0x000fc800078e029a */
[----:B------:R-:W-:-:S04]  /*1cfa0*/  IMAD.WIDE R170, R2, 0x4, R170 ;  /* 0x0000000402aa7825 */ /* 0x000fc800078e02aa */
[----:B------:R-:W-:-:S04]  /*1cfb0*/  IMAD.WIDE R202, R2, 0x4, R202 ;  /* 0x0000000402ca7825 */ /* 0x000fc800078e02ca */
[C---:B------:R-:W-:Y:S01]  /*1cfc0*/  IMAD.WIDE R218, R2.reuse, 0x4, R218 ;  /* 0x0000000402da7825 */ /* 0x040fe200078e02da */
[----:B---3--:R-:W-:Y:S04]  /*1cfd0*/  LDGSTS.E [R15+-0x2ff80], desc[UR8][R74.64], P2 ;  /* 0xd00800004a0f7fae */ /* 0x008fe80009121848 */
[----:B----4-:R-:W-:Y:S04]  /*1cfe0*/  LDGSTS.E [R15+-0x2fb80], desc[UR8][R90.64], P2 ;  /* 0xd04800005a0f7fae */ /* 0x010fe80009121848 */
        /* <DEDUP_REMOVED lines=11> */
[----:B------:R-:W2:Y:S04]  /*1d0a0*/  LDL.LU.64 R128, [R1+0x1f10] ;  /* 0x001f100001807983 */ /* 0x000ea80000300a00 */
[----:B------:R-:W3:Y:S04]  /*1d0b0*/  LDL.LU.64 R126, [R1+0x1f08] ;  /* 0x001f0800017e7983 */ /* 0x000ee80000300a00 */
[----:B------:R-:W4:Y:S04]  /*1d0c0*/  LDL.LU.64 R124, [R1+0x1f00] ;  /* 0x001f0000017c7983 */ /* 0x000f280000300a00 */
[----:B------:R-:W-:Y:S04]  /*1d0d0*/  LDGSTS.E [R15+-0x2cb80], desc[UR8][R108.64], P2 ;  /* 0xd34800006c0f7fae */ /* 0x000fe80009121848 */
[----:B------:R-:W-:Y:S04]  /*1d0e0*/  LDGSTS.E [R15+-0x2c780], desc[UR8][R92.64], P2 ;  /* 0xd38800005c0f7fae */ /* 0x000fe80009121848 */
[----:B------:R-:W-:Y:S04]  /*1d0f0*/  LDGSTS.E [R15+-0x2c380], desc[UR8][R76.64], P2 ;  /* 0xd3c800004c0f7fae */ /* 0x000fe80009121848 */
[----:B------:R-:W2:Y:S04]  /*1d100*/  LDL.LU.64 R108, [R1+0x1ef8] ;  /* 0x001ef800016c7983 */ /* 0x000ea80000300a00 */
[----:B------:R-:W3:Y:S04]  /*1d110*/  LDL.LU.64 R92, [R1+0x1ef0] ;  /* 0x001ef000015c7983 */ /* 0x000ee80000300a00 */
[----:B------:R-:W4:Y:S01]  /*1d120*/  LDL.LU.64 R76, [R1+0x1ee8] ;  /* 0x001ee800014c7983 */ /* 0x000f220000300a00 */
[----:B------:R-:W-:-:S04]  /*1d130*/  IMAD.WIDE R140, R2, 0x4, R140 ;  /* 0x00000004028c7825 */ /* 0x000fc800078e028c */
[----:B------:R-:W-:-:S04]  /*1d140*/  IMAD.WIDE R172, R2, 0x4, R172 ;  /* 0x0000000402ac7825 */ /* 0x000fc800078e02ac */
[----:B------:R-:W-:-:S04]  /*1d150*/  IMAD.WIDE R188, R2, 0x4, R188 ;  /* 0x0000000402bc7825 */ /* 0x000fc800078e02bc */
[----:B------:R-:W-:-:S04]  /*1d160*/  IMAD.WIDE R204, R2, 0x4, R204 ;  /* 0x0000000402cc7825 */ /* 0x000fc800078e02cc */
[C---:B------:R-:W-:Y:S01]  /*1d170*/  IMAD.WIDE R220, R2.reuse, 0x4, R220 ;  /* 0x0000000402dc7825 */ /* 0x040fe200078e02dc */
[----:B----4-:R-:W-:Y:S04]  /*1d180*/  LDGSTS.E [R14+-0x2ff00], desc[UR8][R76.64], P2 ;  /* 0xd01000004c0e7fae */ /* 0x010fe80009121848 */
[----:B---3--:R-:W-:Y:S04]  /*1d190*/  LDGSTS.E [R14+-0x2fb00], desc[UR8][R92.64], P2 ;  /* 0xd05000005c0e7fae */ /* 0x008fe80009121848 */
[----:B--2---:R-:W-:Y:S04]  /*1d1a0*/  LDGSTS.E [R14+-0x2f700], desc[UR8][R108.64], P2 ;  /* 0xd09000006c0e7fae */ /* 0x004fe80009121848 */
        /* <DEDUP_REMOVED lines=18> */
[----:B------:R-:W3:Y:S01]  /*1d2d0*/  LDL.LU.64 R12, [R1+0x1eb8] ;  /* 0x001eb800010c7983 */ /* 0x000ee20000300a00 */
[----:B------:R-:W-:-:S04]  /*1d2e0*/  IMAD.WIDE R142, R2, 0x4, R142 ;  /* 0x00000004028e7825 */ /* 0x000fc800078e028e */
[----:B------:R-:W-:-:S04]  /*1d2f0*/  IMAD.WIDE R158, R2, 0x4, R158 ;  /* 0x00000004029e7825 */ /* 0x000fc800078e029e */
[----:B------:R-:W-:-:S04]  /*1d300*/  IMAD.WIDE R174, R2, 0x4, R174 ;  /* 0x0000000402ae7825 */ /* 0x000fc800078e02ae */
[----:B------:R-:W-:-:S04]  /*1d310*/  IMAD.WIDE R190, R2, 0x4, R190 ;  /* 0x0000000402be7825 */ /* 0x000fc800078e02be */
[C---:B------:R-:W-:Y:S01]  /*1d320*/  IMAD.WIDE R206, R2.reuse, 0x4, R206 ;  /* 0x0000000402ce7825 */ /* 0x040fe200078e02ce */
[----:B------:R1:W-:Y:S04]  /*1d330*/  STL.64 [R1+0x1d30], R14 ;  /* 0x001d300e01007387 */ /* 0x0003e80000100a00 */
[----:B---3--:R-:W-:Y:S04]  /*1d340*/  LDGSTS.E [R13+-0x2fe80], desc[UR8][R78.64], P2 ;  /* 0xd01800004e0d7fae */ /* 0x008fe80009121848 */
[----:B--2---:R-:W-:Y:S04]  /*1d350*/  LDGSTS.E [R13+-0x2fa80], desc[UR8][R94.64], P2 ;  /* 0xd05800005e0d7fae */ /* 0x004fe80009121848 */
        /* <DEDUP_REMOVED lines=13> */
[----:B-1----:R-:W4:Y:S04]  /*1d430*/  LDL.64 R14, [R1+0x548] ;  /* 0x00054800010e7983 */ /* 0x002f280000100a00 */
[----:B------:R-:W4:Y:S04]  /*1d440*/  LDL.LU.64 R102, [R1+0x1ea0] ;  /* 0x001ea00001667983 */ /* 0x000f280000300a00 */
[----:B------:R-:W-:Y:S04]  /*1d450*/  LDGSTS.E [R13+-0x2ca80], desc[UR8][R100.64], P2 ;  /* 0xd3580000640d7fae */ /* 0x000fe80009121848 */
[----:B------:R-:W-:Y:S04]  /*1d460*/  LDGSTS.E [R13+-0x2c680], desc[UR8][R96.64], P2 ;  /* 0xd3980000600d7fae */ /* 0x000fe80009121848 */
[----:B------:R-:W-:Y:S04]  /*1d470*/  LDGSTS.E [R13+-0x2c280], desc[UR8][R80.64], P2 ;  /* 0xd3d80000500d7fae */ /* 0x000fe80009121848 */
[----:B------:R-:W4:Y:S04]  /*1d480*/  LDL.LU.64 R100, [R1+0x1e98] ;  /* 0x001e980001647983 */ /* 0x000f280000300a00 */
[----:B------:R-:W2:Y:S04]  /*1d490*/  LDL.LU.64 R96, [R1+0x1e90] ;  /* 0x001e900001607983 */ /* 0x000ea80000300a00 */
[----:B------:R-:W3:Y:S01]  /*1d4a0*/  LDL.LU.64 R80, [R1+0x1e88] ;  /* 0x001e880001507983 */ /* 0x000ee20000300a00 */
[----:B------:R-:W-:-:S04]  /*1d4b0*/  IMAD.WIDE R144, R2, 0x4, R144 ;  /* 0x0000000402907825 */ /* 0x000fc800078e0290 */
[----:B------:R-:W-:-:S04]  /*1d4c0*/  IMAD.WIDE R160, R2, 0x4, R160 ;  /* 0x0000000402a07825 */ /* 0x000fc800078e02a0 */
[----:B------:R-:W-:-:S04]  /*1d4d0*/  IMAD.WIDE R176, R2, 0x4, R176 ;  /* 0x0000000402b07825 */ /* 0x000fc800078e02b0 */
[----:B------:R-:W-:-:S04]  /*1d4e0*/  IMAD.WIDE R208, R2, 0x4, R208 ;  /* 0x0000000402d07825 */ /* 0x000fc800078e02d0 */
[C---:B------:R-:W-:Y:S01]  /*1d4f0*/  IMAD.WIDE R224, R2.reuse, 0x4, R224 ;  /* 0x0000000402e07825 */ /* 0x040fe200078e02e0 */
        /* <DEDUP_REMOVED lines=15> */
[----:B------:R-:W3:Y:S04]  /*1d5f0*/  LDL.LU.64 R84, [R1+0x1e70] ;  /* 0x001e700001547983 */ /* 0x000ee80000300a00 */
[----:B------:R-:W-:Y:S04]  /*1d600*/  LDGSTS.E [R12+-0x2ca00], desc[UR8][R82.64], P2 ;  /* 0xd3600000520c7fae */ /* 0x000fe80009121848 */
[----:B------:R-:W-:Y:S04]  /*1d610*/  LDGSTS.E [R12+-0x2c600], desc[UR8][R22.64], P2 ;  /* 0xd3a00000160c7fae */ /* 0x000fe80009121848 */
[----:B------:R-:W-:Y:S04]  /*1d620*/  LDGSTS.E [R12+-0x2c200], desc[UR8][R6.64], P2 ;  /* 0xd3e00000060c7fae */ /* 0x000fe80009121848 */
[----:B------:R-:W4:Y:S04]  /*1d630*/  LDL.LU.64 R82, [R1+0x1e68] ;  /* 0x001e680001527983 */ /* 0x000f280000300a00 */
[----:B------:R-:W3:Y:S04]  /*1d640*/  LDL.LU.64 R22, [R1+0x1e60] ;  /* 0x001e600001167983 */ /* 0x000ee80000300a00 */
[----:B------:R-:W4:Y:S01]  /*1d650*/  LDL.LU.64 R6, [R1+0x1e58] ;  /* 0x001e580001067983 */ /* 0x000f220000300a00 */
[----:B------:R-:W-:-:S04]  /*1d660*/  IMAD.WIDE R146, R2, 0x4, R146 ;  /* 0x0000000402927825 */ /* 0x000fc800078e0292 */
[----:B------:R-:W-:-:S04]  /*1d670*/  IMAD.WIDE R162, R2, 0x4, R162 ;  /* 0x0000000402a27825 */ /* 0x000fc800078e02a2 */
[----:B------:R-:W-:-:S04]  /*1d680*/  IMAD.WIDE R178, R2, 0x4, R178 ;  /* 0x0000000402b27825 */ /* 0x000fc800078e02b2 */
[----:B------:R-:W-:-:S04]  /*1d690*/  IMAD.WIDE R194, R2, 0x4, R194 ;  /* 0x0000000402c27825 */ /* 0x000fc800078e02c2 */
[----:B------:R-:W-:-:S04]  /*1d6a0*/  IMAD.WIDE R210, R2, 0x4, R210 ;  /* 0x0000000402d27825 */ /* 0x000fc800078e02d2 */
[----:B------:R-:W-:-:S04]  /*1d6b0*/  IMAD.WIDE R132, R2, 0x4, R132 ;  /* 0x0000000402847825 */ /* 0x000fc800078e0284 */
[----:B------:R-:W-:-:S04]  /*1d6c0*/  IMAD.WIDE R148, R2, 0x4, R148 ;  /* 0x0000000402947825 */ /* 0x000fc800078e0294 */
[C---:B------:R-:W-:Y:S01]  /*1d6d0*/  IMAD.WIDE R164, R2.reuse, 0x4, R164 ;  /* 0x0000000402a47825 */ /* 0x040fe200078e02a4 */
[----:B------:R-:W-:Y:S03]  /*1d6e0*/  STL.64 [R1+0x1d08], R12 ;  /* 0x001d080c01007387 */ /* 0x000fe60000100a00 */
[----:B------:R-:W-:-:S04]  /*1d6f0*/  IMAD.WIDE R180, R2, 0x4, R180 ;  /* 0x0000000402b47825 */ /* 0x000fc800078e02b4 */
[----:B------:R-:W-:-:S04]  /*1d700*/  IMAD.WIDE R196, R2, 0x4, R196 ;  /* 0x0000000402c47825 */ /* 0x000fc800078e02c4 */
[C---:B------:R-:W-:Y:S01]  /*1d710*/  IMAD.WIDE R212, R2.reuse, 0x4, R212 ;  /* 0x0000000402d47825 */ /* 0x040fe200078e02d4 */
[----:B----4-:R-:W-:Y:S04]  /*1d720*/  LDGSTS.E [R7+-0x2fd80], desc[UR8][R82.64], P2 ;  /* 0xd028000052077fae */ /* 0x010fe80009121848 */
        /* <DEDUP_REMOVED lines=14> */
[----:B------:R1:W-:Y:S04]  /*1d810*/  LDGSTS.E [R7+-0x2c180], desc[UR8][R36.64], P2 ;  /* 0xd3e8000024077fae */ /* 0x0003e80009121848 */
[----:B---3--:R-:W-:Y:S04]  /*1d820*/  LDGSTS.E [R5+-0x2fd00], desc[UR8][R84.64], P2 ;  /* 0xd030000054057fae */ /* 0x008fe80009121848 */
[----:B------:R-:W-:Y:S04]  /*1d830*/  LDGSTS.E [R5+-0x2f900], desc[UR8][R100.64], P2 ;  /* 0xd070000064057fae */ /* 0x000fe80009121848 */
[----:B------:R-:W-:Y:S04]  /*1d840*/  LDGSTS.E [R5+-0x2f500], desc[UR8][R116.64], P2 ;  /* 0xd0b0000074057fae */ /* 0x000fe80009121848 */
[----:B------:R-:W-:Y:S04]  /*1d850*/  LDGSTS.E [R5+-0x2f100], desc[UR8][R132.64], P2 ;  /* 0xd0f0000084057fae */ /* 0x000fe80009121848 */
[----:B------:R-:W-:Y:S04]  /*1d860*/  LDGSTS.E [R5+-0x2ed00], desc[UR8][R148.64], P2 ;  /* 0xd130000094057fae */ /* 0x000fe80009121848 */
[----:B------:R-:W2:Y:S04]  /*1d870*/  LDL.LU.64 R240, [R1+0x1e50] ;  /* 0x001e500001f07983 */ /* 0x000ea80000300a00 */
[----:B------:R-:W-:Y:S04]  /*1d880*/  LDGSTS.E [R5+-0x2e900], desc[UR8][R164.64], P2 ;  /* 0xd1700000a4057fae */ /* 0x000fe80009121848 */
[----:B------:R-:W3:Y:S04]  /*1d890*/  LDL.LU.64 R234, [R1+0x1e48] ;  /* 0x001e480001ea7983 */ /* 0x000ee80000300a00 */
        /* <DEDUP_REMOVED lines=9> */
[----:B------:R1:W-:Y:S04]  /*1d930*/  STL.64 [R1+0x1d10], R6 ;  /* 0x001d100601007387 */ /* 0x0003e80000100a00 */
[----:B------:R-:W-:Y:S04]  /*1d940*/  LDGSTS.E [R5+-0x2d100], desc[UR8][R30.64], P2 ;  /* 0xd2f000001e057fae */ /* 0x000fe80009121848 */
[----:B------:R-:W4:Y:S04]  /*1d950*/  LDL.LU.64 R34, [R1+0x1e20] ;  /* 0x001e200001227983 */ /* 0x000f280000300a00 */
[----:B------:R-:W-:Y:S01]  /*1d960*/  LDGSTS.E [R5+-0x2cd00], desc[UR8][R250.64], P2 ;  /* 0xd3300000fa057fae */ /* 0x000fe20009121848 */
[C---:B------:R-:W-:Y:S01]  /*1d970*/  IMAD.WIDE R134, R2.reuse, 0x4, R134 ;  /* 0x0000000402867825 */ /* 0x040fe200078e0286 */
[----:B------:R-:W-:Y:S01]  /*1d980*/  IADD3 R3, R3, -0x104, RZ ;  /* 0xfffffefc03037810 */ /* 0x000fe20007ffe0ff */
[----:B-1----:R-:W1:Y:S01]  /*1d990*/  LDC R7, c[0x0][0x230] ;  /* 0x00008c00ff077b82 */ /* 0x002e620000000800 */
[----:B------:R-:W4:Y:S04]  /*1d9a0*/  LDL.LU.64 R32, [R1+0x1e18] ;  /* 0x001e180001207983 */ /* 0x000f280000300a00 */
[----:B------:R-:W-:Y:S04]  /*1d9b0*/  LDGSTS.E [R5+-0x2c900], desc[UR8][R248.64], P2 ;  /* 0xd3700000f8057fae */ /* 0x000fe80009121848 */
[----:B------:R-:W4:Y:S04]  /*1d9c0*/  LDL.LU.64 R30, [R1+0x1e10] ;  /* 0x001e1000011e7983 */ /* 0x000f280000300a00 */
[----:B------:R1:W-:Y:S04]  /*1d9d0*/  LDGSTS.E [R5+-0x2c500], desc[UR8][R238.64], P2 ;  /* 0xd3b00000ee057fae */ /* 0x0003e80009121848 */
[----:B------:R1:W-:Y:S01]  /*1d9e0*/  LDGSTS.E [R5+-0x2c100], desc[UR8][R236.64], P2 ;  /* 0xd3f00000ec057fae */ /* 0x0003e20009121848 */
[----:B------:R-:W-:-:S03]  /*1d9f0*/  IMAD.WIDE R150, R2, 0x4, R150 ;  /* 0x0000000402967825 */ /* 0x000fc600078e0296 */
[----:B------:R-:W-:Y:S04]  /*1da00*/  LDGSTS.E [R0+-0x2fc80], desc[UR8][R86.64], P2 ;  /* 0xd038000056007fae */ /* 0x000fe80009121848 */
[----:B------:R-:W1:Y:S04]  /*1da10*/  LDL.LU.64 R238, [R1+0x19a8] ;  /* 0x0019a80001ee7983 */ /* 0x000e680000300a00 */
[----:B------:R-:W4:Y:S04]  /*1da20*/  LDL.LU.64 R236, [R1+0x19a0] ;  /* 0x0019a00001ec7983 */ /* 0x000f280000300a00 */
[----:B------:R-:W4:Y:S04]  /*1da30*/  LDL.LU.64 R248, [R1+0x1998] ;  /* 0x0019980001f87983 */ /* 0x000f280000300a00 */
[----:B------:R-:W4:Y:S01]  /*1da40*/  LDL.LU.64 R250, [R1+0x1990] ;  /* 0x0019900001fa7983 */ /* 0x000f220000300a00 */
        /* <DEDUP_REMOVED lines=19> */
[----:B------:R-:W0:Y:S01]  /*1db80*/  LDGDEPBAR ;  /* 0x00000000000079af */ /* 0x000e220000000000 */
[----:B------:R-:W-:Y:S06]  /*1db90*/  BAR.SYNC.DEFER_BLOCKING 0x0 ;  /* 0x0000000000007b1d */ /* 0x000fec0000010000 */
[----:B------:R-:W4:Y:S04]  /*1dba0*/  LDL.LU.64 R28, [R1+0x1e08] ;  /* 0x001e0800011c7983 */ /* 0x000f280000300a00 */
[----:B------:R-:W4:Y:S04]  /*1dbb0*/  LDL.LU.64 R26, [R1+0x1e00] ;  /* 0x001e0000011a7983 */ /* 0x000f280000300a00 */
[----:B------:R-:W4:Y:S04]  /*1dbc0*/  LDL.LU.64 R24, [R1+0x1df8] ;  /* 0x001df80001187983 */ /* 0x000f280000300a00 */
[----:B------:R-:W4:Y:S04]  /*1dbd0*/  LDL.LU.64 R226, [R1+0x1df0] ;  /* 0x001df00001e27983 */ /* 0x000f280000300a00 */
[----:B------:R-:W4:Y:S04]  /*1dbe0*/  LDL.LU.64 R230, [R1+0x1de8] ;  /* 0x001de80001e67983 */ /* 0x000f280000300a00 */
[----:B------:R-:W4:Y:S04]  /*1dbf0*/  LDL.LU.64 R232, [R1+0x1de0] ;  /* 0x001de00001e87983 */ /* 0x000f280000300a00 */
[----:B------:R-:W4:Y:S04]  /*1dc00*/  LDL.LU.64 R18, [R1+0x1dd8] ;  /* 0x001dd80001127983 */ /* 0x000f280000300a00 */
[----:B------:R-:W-:Y:S01]  /*1dc10*/  @!PT LDS RZ, [RZ] ;  /* 0x00000000fffff984 */ /* 0x000fe20000000800 */
[----:B------:R-:W-:Y:S01]  /*1dc20*/  @!PT LDS RZ, [RZ] ;  /* 0x00000000fffff984 */ /* 0x000fe20000000800 */
[----:B------:R-:W-:Y:S01]  /*1dc30*/  @!PT LDS RZ, [RZ] ;  /* 0x00000000fffff984 */ /* 0x000fe20000000800 */
[----:B--2---:R-:W-:Y:S04]  /*1dc40*/  LDGSTS.E [R241+-0x80000], desc[UR8][R244.64], !P6 ;  /* 0x80000000f4f17fae */ /* 0x004fe8000f121848 */
[----:B------:R-:W-:Y:S01]  /*1dc50*/  LDGSTS.E [R240+-0x7c000], desc[UR8][R242.64], !P6 ;  /* 0x84000000f2f07fae */ /* 0x000fe2000f121848 */
[----:B---3--:R-:W-:-:S03]  /*1dc60*/  ISETP.GE.U32.AND P0, PT, R235, 0x7ffffe7f, PT ;  /* 0x7ffffe7feb00780c */ /* 0x008fc60003f06070 */
[----:B------:R2:W-:Y:S04]  /*1dc70*/  LDGSTS.E [R252+-0x78000], desc[UR8][R246.64], !P6 ;  /* 0x88000000f6fc7fae */ /* 0x0005e8000f121848 */
[----:B------:R-:W3:Y:S04]  /*1dc80*/  LDL.LU.64 R242, [R1+0x1988] ;  /* 0x0019880001f27983 */ /* 0x000ee80000300a00 */
[----:B------:R-:W3:Y:S04]  /*1dc90*/  LDL.LU.64 R240, [R1+0x1980] ;  /* 0x0019800001f07983 */ /* 0x000ee80000300a00 */
[----:B------:R-:W3:Y:S01]  /*1dca0*/  LDL.LU.64 R244, [R1+0x1978] ;  /* 0x0019780001f47983 */ /* 0x000ee20000300a00 */
[----:B------:R-:W-:-:S03]  /*1dcb0*/  IADD3 R235, R23, 0x100000, RZ ;  /* 0x0010000017eb7810 */ /* 0x000fc60007ffe0ff */
[----:B------:R-:W3:Y:S01]  /*1dcc0*/  LDL.LU.64 R246, [R1+0x1970] ;  /* 0x0019700001f67983 */ /* 0x000ee20000300a00 */
[----:B------:R-:W-:Y:S02]  /*1dcd0*/  VIADD R6, R234, 0xfffffefd ;  /* 0xfffffefdea067836 */ /* 0x000fe40000000000 */
[----:B------:R-:W-:Y:S01]  /*1dce0*/  VIADD R234, R23, 0x100000 ;  /* 0x0010000017ea7836 */ /* 0x000fe20000000000 */
[----:B------:R2:W-:Y:S04]  /*1dcf0*/  LDGSTS.E [R228+-0x74000], desc[UR8][R20.64], !P6 ;  /* 0x8c00000014e47fae */ /* 0x0005e8000f121848 */
[----:B------:R-:W3:Y:S01]  /*1dd00*/  LDL.LU.64 R20, [R1+0x1dd0] ;  /* 0x001dd00001147983 */ /* 0x000ee20000300a00 */
[----:B-1----:R-:W-:-:S04]  /*1dd10*/  IMAD.WIDE R238, R229, 0x4, R238 ;  /* 0x00000004e5ee7825 */ /* 0x002fc800078e02ee */
[C---:B----4-:R-:W-:Y:S01]  /*1dd20*/  IMAD.WIDE R236, R229.reuse, 0x4, R236 ;  /* 0x00000004e5ec7825 */ /* 0x050fe200078e02ec */
[----:B------:R1:W-:Y:S03]  /*1dd30*/  STL.64 [R1+0x19a8], R238 ;  /* 0x0019a8ee01007387 */ /* 0x0003e60000100a00 */
[C---:B------:R-:W-:Y:S01]  /*1dd40*/  IMAD.WIDE R14, R229.reuse, 0x4, R248 ;  /* 0x00000004e50e7825 */ /* 0x040fe200078e02f8 */
[----:B------:R4:W-:Y:S03]  /*1dd50*/  STL.64 [R1+0x19a0], R236 ;  /* 0x0019a0ec01007387 */ /* 0x0009e60000100a00 */
[----:B------:R-:W-:Y:S01]  /*1dd60*/  IMAD.WIDE R12, R229, 0x4, R250 ;  /* 0x00000004e50c7825 */ /* 0x000fe200078e02fa */
[----:B------:R-:W-:Y:S04]  /*1dd70*/  LDGSTS.E [R235+-0x7fffc], desc[UR8][R238.64], !P0 ;  /* 0x80004000eeeb7fae */ /* 0x000fe8000c121848 */
[----:B------:R3:W-:Y:S04]  /*1dd80*/  STL.64 [R1+0x1998], R14 ;  /* 0x0019980e01007387 */ /* 0x0007e80000100a00 */
[----:B------:R-:W-:Y:S04]  /*1dd90*/  LDGSTS.E [R234+-0x7bffc], desc[UR8][R236.64], !P0 ;  /* 0x84004000ecea7fae */ /* 0x000fe8000c121848 */
[----:B-1----:R-:W3:Y:S04]  /*1dda0*/  LDL.LU.64 R238, [R1+0x1968] ;  /* 0x0019680001ee7983 */ /* 0x002ee80000300a00 */
[----:B------:R1:W-:Y:S04]  /*1ddb0*/  STL.64 [R1+0x1990], R12 ;  /* 0x0019900c01007387 */ /* 0x0003e80000100a00 */
[----:B----4-:R-:W4:Y:S04]  /*1ddc0*/  LDL.LU.64 R236, [R1+0x1960] ;  /* 0x0019600001ec7983 */ /* 0x010f280000300a00 */
[----:B------:R-:W4:Y:S04]  /*1ddd0*/  LDL.LU.64 R248, [R1+0x1958] ;  /* 0x0019580001f87983 */ /* 0x000f280000300a00 */
[----:B------:R-:W4:Y:S01]  /*1dde0*/  LDL.LU.64 R250, [R1+0x1950] ;  /* 0x0019500001fa7983 */ /* 0x000f220000300a00 */
[----:B------:R-:W-:-:S02]  /*1ddf0*/  ISETP.GE.U32.AND P1, PT, R6, 0x7ffffe7e, PT ;  /* 0x7ffffe7e0600780c */ /* 0x000fc40003f26070 */
[C---:B--2---:R-:W-:Y:S01]  /*1de00*/  IADD3 R252, R23.reuse, 0x100000, RZ ;  /* 0x0010000017fc7810 */ /* 0x044fe20007ffe0ff */
[----:B------:R-:W-:Y:S01]  /*1de10*/  VIADD R228, R23, 0x100000 ;  /* 0x0010000017e47836 */ /* 0x000fe20000000000 */
[----:B------:R-:W2:Y:S03]  /*1de20*/  LDC R6, c[0x0][0x230] ;  /* 0x00008c00ff067b82 */ /* 0x000ea60000000800 */
[----:B------:R1:W-:Y:S04]  /*1de30*/  LDGSTS.E [R252+-0x77ffc], desc[UR8][R14.64], !P0 ;  /* 0x880040000efc7fae */ /* 0x0003e8000c121848 */
[----:B------:R1:W-:Y:S01]  /*1de40*/  LDGSTS.E [R228+-0x73ffc], desc[UR8][R12.64], !P0 ;  /* 0x8c0040000ce47fae */ /* 0x0003e2000c121848 */
[----:B------:R-:W-:Y:S01]  /*1de50*/  ISETP.GE.U32.AND P0, PT, R3, 0x7ffffe7d, PT ;  /* 0x7ffffe7d0300780c */ /* 0x000fe20003f06070 */
[----:B------:R-:W-:Y:S01]  /*1de60*/  VIADD R7, R7, 0xfffffedf ;  /* 0xfffffedf07077836 */ /* 0x000fe20000000000 */
[----:B------:R-:W2:Y:S01]  /*1de70*/  LDC R3, c[0x0][0x230] ;  /* 0x00008c00ff037b82 */ /* 0x000ea20000000800 */
[----:B---3--:R-:W-:-:S04]  /*1de80*/  IMAD.WIDE R242, R229, 0x4, R242 ;  /* 0x00000004e5f27825 */ /* 0x008fc800078e02f2 */
[C---:B------:R-:W-:Y:S01]  /*1de90*/  IMAD.WIDE R240, R229.reuse, 0x4, R240 ;  /* 0x00000004e5f07825 */ /* 0x040fe200078e02f0 */
[----:B------:R3:W-:Y:S03]  /*1dea0*/  STL.64 [R1+0x1988], R242 ;  /* 0x001988f201007387 */ /* 0x0007e60000100a00 */
[C---:B-1----:R-:W-:Y:S01]  /*1deb0*/  IMAD.WIDE R14, R229.reuse, 0x4, R244 ;  /* 0x00000004e50e7825 */ /* 0x042fe200078e02f4 */
[----:B------:R1:W-:Y:S03]  /*1dec0*/  STL.64 [R1+0x1980], R240 ;  /* 0x001980f001007387 */ /* 0x0003e60000100a00 */
[C---:B------:R-:W-:Y:S01]  /*1ded0*/  IMAD.WIDE R12, R229.reuse, 0x4, R246 ;  /* 0x00000004e50c7825 */ /* 0x040fe200078e02f6 */
[----:B------:R-:W-:Y:S04]  /*1dee0*/  LDGSTS.E [R235+-0x7fff8], desc[UR8][R242.64], !P1 ;  /* 0x80008000f2eb7fae */ /* 0x000fe8000c921848 */
[----:B------:R2:W-:Y:S04]  /*1def0*/  STL.64 [R1+0x1978], R14 ;  /* 0x0019780e01007387 */ /* 0x0005e80000100a00 */
[----:B------:R-:W-:Y:S04]  /*1df00*/  LDGSTS.E [R234+-0x7bff8], desc[UR8][R240.64], !P1 ;  /* 0x84008000f0ea7fae */ /* 0x000fe8000c921848 */
[----:B---3--:R-:W3:Y:S04]  /*1df10*/  LDL.LU.64 R242, [R1+0x1940] ;  /* 0x0019400001f27983 */ /* 0x008ee80000300a00 */
[----:B------:R2:W-:Y:S04]  /*1df20*/  STL.64 [R1+0x1970], R12 ;  /* 0x0019700c01007387 */ /* 0x0005e80000100a00 */
[----:B-1----:R-:W3:Y:S04]  /*1df30*/  LDL.LU.64 R240, [R1+0x1938] ;  /* 0x0019380001f07983 */ /* 0x002ee80000300a00 */
[----:B------:R-:W3:Y:S04]  /*1df40*/  LDL.LU.64 R244, [R1+0x1930] ;  /* 0x0019300001f47983 */ /* 0x000ee80000300a00 */
[----:B------:R-:W3:Y:S04]  /*1df50*/  LDL.LU.64 R246, [R1+0x1928] ;  /* 0x0019280001f67983 */ /* 0x000ee80000300a00 */
[----:B------:R2:W-:Y:S04]  /*1df60*/  LDGSTS.E [R252+-0x77ff8], desc[UR8][R14.64], !P1 ;  /* 0x880080000efc7fae */ /* 0x0005e8000c921848 */
[----:B------:R1:W-:Y:S01]  /*1df70*/  LDGSTS.E [R228+-0x73ff8], desc[UR8][R12.64], !P1 ;  /* 0x8c0080000ce47fae */ /* 0x0003e2000c921848 */
[----:B------:R-:W-:-:S04]  /*1df80*/  IMAD.WIDE R238, R229, 0x4, R238 ;  /* 0x00000004e5ee7825 */ /* 0x000fc800078e02ee */
[C---:B----4-:R-:W-:Y:S01]  /*1df90*/  IMAD.WIDE R236, R229.reuse, 0x4, R236 ;  /* 0x00000004e5ec7825 */ /* 0x050fe200078e02ec */
[----:B------:R4:W-:Y:S03]  /*1dfa0*/  STL.64 [R1+0x1968], R238 ;  /* 0x001968ee01007387 */ /* 0x0009e60000100a00 */
[C---:B--2---:R-:W-:Y:S01]  /*1dfb0*/  IMAD.WIDE R14, R229.reuse, 0x4, R248 ;  /* 0x00000004e50e7825 */ /* 0x044fe200078e02f8 */
[----:B------:R2:W-:Y:S03]  /*1dfc0*/  STL.64 [R1+0x1960], R236 ;  /* 0x001960ec01007387 */ /* 0x0005e60000100a00 */
[----:B-1----:R-:W-:Y:S01]  /*1dfd0*/  IMAD.WIDE R12, R229, 0x4, R250 ;  /* 0x00000004e50c7825 */ /* 0x002fe200078e02fa */
[----:B------:R-:W-:Y:S04]  /*1dfe0*/  LDGSTS.E [R235+-0x7fff4], desc[UR8][R238.64], !P0 ;  /* 0x8000c000eeeb7fae */ /* 0x000fe8000c121848 */
[----:B------:R1:W-:Y:S04]  /*1dff0*/  STL.64 [R1+0x1958], R14 ;  /* 0x0019580e01007387 */ /* 0x0003e80000100a00 */
[----:B------:R-:W-:Y:S04]  /*1e000*/  LDGSTS.E [R234+-0x7bff4], desc[UR8][R236.64], !P0 ;  /* 0x8400c000ecea7fae */ /* 0x000fe8000c121848 */
[----:B----4-:R-:W4:Y:S04]  /*1e010*/  LDL.LU.64 R238, [R1+0x1920] ;  /* 0x0019200001ee7983 */ /* 0x010f280000300a00 */
[----:B------:R1:W-:Y:S04]  /*1e020*/  STL.64 [R1+0x1950], R12 ;  /* 0x0019500c01007387 */ /* 0x0003e80000100a00 */
[----:B--2---:R-:W2:Y:S04]  /*1e030*/  LDL.LU.64 R236, [R1+0x1918] ;  /* 0x0019180001ec7983 */ /* 0x004ea80000300a00 */
[----:B------:R-:W2:Y:S04]  /*1e040*/  LDL.LU.64 R248, [R1+0x1910] ;  /* 0x0019100001f87983 */ /* 0x000ea80000300a00 */
[----:B------:R-:W2:Y:S01]  /*1e050*/  LDL.LU.64 R250, [R1+0x1908] ;  /* 0x0019080001fa7983 */ /* 0x000ea20000300a00 */
[----:B------:R-:W-:-:S02]  /*1e060*/  ISETP.GE.U32.AND P1, PT, R7, 0x7ffffe60, PT ;  /* 0x7ffffe600700780c */ /* 0x000fc40003f26070 */
[----:B------:R-:W-:Y:S01]  /*1e070*/  IADD3 R6, R6, -0x122, RZ ;  /* 0xfffffede06067810 */ /* 0x000fe20007ffe0ff */
[----:B------:R1:W-:Y:S01]  /*1e080*/  LDGSTS.E [R252+-0x77ff4], desc[UR8][R14.64], !P0 ;  /* 0x8800c0000efc7fae */ /* 0x0003e2000c121848 */
[----:B------:R-:W2:Y:S03]  /*1e090*/  LDC R7, c[0x0][0x230] ;  /* 0x00008c00ff077b82 */ /* 0x000ea60000000800 */
[----:B------:R1:W-:Y:S01]  /*1e0a0*/  LDGSTS.E [R228+-0x73ff4], desc[UR8][R12.64], !P0 ;  /* 0x8c00c0000ce47fae */ /* 0x0003e2000c121848 */
[----:B------:R-:W-:Y:S01]  /*1e0b0*/  ISETP.GE.U32.AND P0, PT, R6, 0x7ffffe5f, PT ;  /* 0x7ffffe5f0600780c */ /* 0x000fe20003f06070 */
[----:B------:R-:W-:-:S03]  /*1e0c0*/  VIADD R3, R3, 0xfffffedd ;  /* 0xfffffedd03037836 */ /* 0x000fc60000000000 */
        /* <DEDUP_REMOVED lines=17> */
[----:B----4-:R-:W-:-:S04]  /*1e1e0*/  IMAD.WIDE R238, R229, 0x4, R238 ;  /* 0x00000004e5ee7825 */ /* 0x010fc800078e02ee */
[C---:B--2---:R-:W-:Y:S01]  /*1e1f0*/  IMAD.WIDE R236, R229.reuse, 0x4, R236 ;  /* 0x00000004e5ec7825 */ /* 0x044fe200078e02ec */
[----:B------:R2:W-:Y:S03]  /*1e200*/  STL.64 [R1+0x860], R238 ;  /* 0x000860ee01007387 */ /* 0x0005e60000100a00 */
[C---:B-1----:R-:W-:Y:S01]  /*1e210*/  IMAD.WIDE R14, R229.reuse, 0x4, R248 ;  /* 0x00000004e50e7825 */ /* 0x042fe200078e02f8 */
[----:B------:R1:W-:Y:S03]  /*1e220*/  STL.64 [R1+0x868], R236 ;  /* 0x000868ec01007387 */ /* 0x0003e60000100a00 */
[----:B------:R-:W-:Y:S01]  /*1e230*/  IMAD.WIDE R12, R229, 0x4, R250 ;  /* 0x00000004e50c7825 */ /* 0x000fe200078e02fa */
[----:B------:R-:W-:Y:S04]  /*1e240*/  LDGSTS.E [R235+-0x6fffc], desc[UR8][R238.64], !P0 ;  /* 0x90004000eeeb7fae */ /* 0x000fe8000c121848 */
[----:B------:R4:W-:Y:S04]  /*1e250*/  STL.64 [R1+0x878], R14 ;  /* 0x0008780e01007387 */ /* 0x0009e80000100a00 */
[----:B------:R-:W-:Y:S04]  /*1e260*/  LDGSTS.E [R234+-0x6bffc], desc[UR8][R236.64], !P0 ;  /* 0x94004000ecea7fae */ /* 0x000fe8000c121848 */
[----:B--2---:R-:W2:Y:S04]  /*1e270*/  LDL.LU.64 R238, [R1+0x18e0] ;  /* 0x0018e00001ee7983 */ /* 0x004ea80000300a00 */
[----:B------:R4:W-:Y:S04]  /*1e280*/  STL.64 [R1+0x880], R12 ;  /* 0x0008800c01007387 */ /* 0x0009e80000100a00 */
[----:B-1----:R-:W2:Y:S04]  /*1e290*/  LDL.LU.64 R236, [R1+0x18d8] ;  /* 0x0018d80001ec7983 */ /* 0x002ea80000300a00 */
[----:B------:R-:W2:Y:S04]  /*1e2a0*/  LDL.LU.64 R248, [R1+0x18d0] ;  /* 0x0018d00001f87983 */ /* 0x000ea80000300a00 */
[----:B------:R-:W2:Y:S01]  /*1e2b0*/  LDL.LU.64 R250, [R1+0x18c8] ;  /* 0x0018c80001fa7983 */ /* 0x000ea20000300a00 */
[----:B------:R-:W-:-:S02]  /*1e2c0*/  ISETP.GE.U32.AND P1, PT, R3, 0x7ffffe5e, PT ;  /* 0x7ffffe5e0300780c */ /* 0x000fc40003f26070 */
[----:B------:R-:W-:Y:S01]  /*1e2d0*/  IADD3 R7, R7, -0x124, RZ ;  /* 0xfffffedc07077810 */ /* 0x000fe20007ffe0ff */
[----:B------:R4:W-:Y:S01]  /*1e2e0*/  LDGSTS.E [R252+-0x67ffc], desc[UR8][R14.64], !P0 ;  /* 0x980040000efc7fae */ /* 0x0009e2000c121848 */
[----:B------:R-:W1:Y:S03]  /*1e2f0*/  LDC R3, c[0x0][0x230] ;  /* 0x00008c00ff037b82 */ /* 0x000e660000000800 */
[----:B------:R4:W-:Y:S01]  /*1e300*/  LDGSTS.E [R228+-0x63ffc], desc[UR8][R12.64], !P0 ;  /* 0x9c0040000ce47fae */ /* 0x0009e2000c121848 */
[----:B------:R-:W-:Y:S01]  /*1e310*/  ISETP.GE.U32.AND P0, PT, R7, 0x7ffffe5d, PT ;  /* 0x7ffffe5d0700780c */ /* 0x000fe20003f06070 */
[----:B------:R-:W-:-:S03]  /*1e320*/  VIADD R6, R6, 0xfffffebf ;  /* 0xfffffebf06067836 */ /* 0x000fc60000000000 */
[----:B------:R-:W1:Y:S01]  /*1e330*/  LDC R7, c[0x0][0x230] ;  /* 0x00008c00ff077b82 */ /* 0x000e620000000800 */
[----:B---3--:R-:W-:-:S04]  /*1e340*/  IMAD.WIDE R242, R229, 0x4, R242 ;  /* 0x00000004e5f27825 */ /* 0x008fc800078e02f2 */
[C---:B------:R-:W-:Y:S01]  /*1e350*/  IMAD.WIDE R240, R229.reuse, 0x4, R240 ;  /* 0x00000004e5f07825 */ /* 0x040fe200078e02f0 */
[----:B------:R3:W-:Y:S03]  /*1e360*/  STL.64 [R1+0x890], R242 ;  /* 0x000890f201007387 */ /* 0x0007e60000100a00 */
[C---:B----4-:R-:W-:Y:S01]  /*1e370*/  IMAD.WIDE R14, R229.reuse, 0x4, R244 ;  /* 0x00000004e50e7825 */ /* 0x050fe200078e02f4 */
[----:B------:R4:W-:Y:S03]  /*1e380*/  STL.64 [R1+0x898], R240 ;  /* 0x000898f001007387 */ /* 0x0009e60000100a00 */
[C---:B------:R-:W-:Y:S01]  /*1e390*/  IMAD.WIDE R12, R229.reuse, 0x4, R246 ;  /* 0x00000004e50c7825 */ /* 0x040fe200078e02f6 */
[----:B------:R-:W-:Y:S04]  /*1e3a0*/  LDGSTS.E [R235+-0x6fff8], desc[UR8][R242.64], !P1 ;  /* 0x90008000f2eb7fae */ /* 0x000fe8000c921848 */
[----:B------:R1:W-:Y:S04]  /*1e3b0*/  STL.64 [R1+0x8a8], R14 ;  /* 0x0008a80e01007387 */ /* 0x0003e80000100a00 */
[----:B------:R-:W-:Y:S04]  /*1e3c0*/  LDGSTS.E [R234+-0x6bff8], desc[UR8][R240.64], !P1 ;  /* 0x94008000f0ea7fae */ /* 0x000fe8000c921848 */
[----:B---3--:R-:W3:Y:S04]  /*1e3d0*/  LDL.LU.64 R242, [R1+0x18c0] ;  /* 0x0018c00001f27983 */ /* 0x008ee80000300a00 */
[----:B------:R1:W-:Y:S04]  /*1e3e0*/  STL.64 [R1+0x8b0], R12 ;  /* 0x0008b00c01007387 */ /* 0x0003e80000100a00 */
[----:B----4-:R-:W4:Y:S04]  /*1e3f0*/  LDL.LU.64 R240, [R1+0x18b8] ;  /* 0x0018b80001f07983 */ /* 0x010f280000300a00 */
[----:B------:R-:W4:Y:S04]  /*1e400*/  LDL.LU.64 R244, [R1+0x18b0] ;  /* 0x0018b00001f47983 */ /* 0x000f280000300a00 */
[----:B------:R-:W4:Y:S04]  /*1e410*/  LDL.LU.64 R246, [R1+0x18a8] ;  /* 0x0018a80001f67983 */ /* 0x000f280000300a00 */
[----:B------:R1:W-:Y:S04]  /*1e420*/  LDGSTS.E [R252+-0x67ff8], desc[UR8][R14.64], !P1 ;  /* 0x980080000efc7fae */ /* 0x0003e8000c921848 */
[----:B------:R1:W-:Y:S01]  /*1e430*/  LDGSTS.E [R228+-0x63ff8], desc[UR8][R12.64], !P1 ;  /* 0x9c0080000ce47fae */ /* 0x0003e2000c921848 */
[----:B--2---:R-:W-:-:S04]  /*1e440*/  IMAD.WIDE R238, R229, 0x4, R238 ;  /* 0x00000004e5ee7825 */ /* 0x004fc800078e02ee */
[C---:B------:R-:W-:Y:S01]  /*1e450*/  IMAD.WIDE R236, R229.reuse, 0x4, R236 ;  /* 0x00000004e5ec7825 */ /* 0x040fe200078e02ec */
        /* <DEDUP_REMOVED lines=21> */
[C---:B----4-:R-:W-:Y:S01]  /*1e5b0*/  IMAD.WIDE R240, R229.reuse, 0x4, R240 ;  /* 0x00000004e5f07825 */ /* 0x050fe200078e02f0 */
        /* <DEDUP_REMOVED lines=14> */
[----:B--2---:R-:W-:-:S04]  /*1e6a0*/  IMAD.WIDE R238, R229, 0x4, R238 ;  /* 0x00000004e5ee7825 */ /* 0x004fc800078e02ee */
[C---:B------:R-:W-:Y:S01]  /*1e6b0*/  IMAD.WIDE R236, R229.reuse, 0x4, R236 ;  /* 0x00000004e5ec7825 */ /* 0x040fe200078e02ec */
[----:B------:R2:W-:Y:S03]  /*1e6c0*/  STL.64 [R1+0x920], R238 ;  /* 0x000920ee01007387 */ /* 0x0005e60000100a00 */
[C---:B----4-:R-:W-:Y:S01]  /*1e6d0*/  IMAD.WIDE R14, R229.reuse, 0x4, R248 ;  /* 0x00000004e50e7825 */ /* 0x050fe200078e02f8 */
[----:B------:R4:W-:Y:S03]  /*1e6e0*/  STL.64 [R1+0x928], R236 ;  /* 0x000928ec01007387 */ /* 0x0009e60000100a00 */
[----:B-1----:R-:W-:Y:S01]  /*1e6f0*/  IMAD.WIDE R12, R229, 0x4, R250 ;  /* 0x00000004e50c7825 */ /* 0x002fe200078e02fa */
[----:B------:R-:W-:Y:S04]  /*1e700*/  LDGSTS.E [R235+-0x5fffc], desc[UR8][R238.64], !P0 ;  /* 0xa0004000eeeb7fae */ /* 0x000fe8000c121848 */
[----:B------:R1:W-:Y:S04]  /*1e710*/  STL.64 [R1+0x938], R14 ;  /* 0x0009380e01007387 */ /* 0x0003e80000100a00 */
[----:B------:R-:W-:Y:S04]  /*1e720*/  LDGSTS.E [R234+-0x5bffc], desc[UR8][R236.64], !P0 ;  /* 0xa4004000ecea7fae */ /* 0x000fe8000c121848 */
[----:B--2---:R-:W2:Y:S04]  /*1e730*/  LDL.LU.64 R238, [R1+0x1858] ;  /* 0x0018580001ee7983 */ /* 0x004ea80000300a00 */
[----:B------:R1:W-:Y:S04]  /*1e740*/  STL.64 [R1+0x940], R12 ;  /* 0x0009400c01007387 */ /* 0x0003e80000100a00 */
[----:B----4-:R-:W4:Y:S04]  /*1e750*/  LDL.LU.64 R236, [R1+0x1850] ;  /* 0x0018500001ec7983 */ /* 0x010f280000300a00 */
[----:B------:R-:W4:Y:S04]  /*1e760*/  LDL.LU.64 R248, [R1+0x1848] ;  /* 0x0018480001f87983 */ /* 0x000f280000300a00 */
[----:B------:R-:W4:Y:S01]  /*1e770*/  LDL.LU.64 R250, [R1+0x1840] ;  /* 0x0018400001fa7983 */ /* 0x000f220000300a00 */
[----:B------:R-:W-:-:S02]  /*1e780*/  ISETP.GE.U32.AND P1, PT, R7, 0x7ffffe3e, PT ;  /* 0x7ffffe3e0700780c */ /* 0x000fc40003f26070 */
[----:B------:R-:W-:Y:S01]  /*1e790*/  IADD3 R6, R6, -0x144, RZ ;  /* 0xfffffebc06067810 */ /* 0x000fe20007ffe0ff */
[----:B------:R1:W-:Y:S01]  /*1e7a0*/  LDGSTS.E [R252+-0x57ffc], desc[UR8][R14.64], !P0 ;  /* 0xa80040000efc7fae */ /* 0x0003e2000c121848 */
[----:B------:R-:W4:Y:S03]  /*1e7b0*/  LDC R7, c[0x0][0x230] ;  /* 0x00008c00ff077b82 */ /* 0x000f260000000800 */
[----:B------:R1:W-:Y:S01]  /*1e7c0*/  LDGSTS.E [R228+-0x53ffc], desc[UR8][R12.64], !P0 ;  /* 0xac0040000ce47fae */ /* 0x0003e2000c121848 */
[----:B------:R-:W-:Y:S01]  /*1e7d0*/  ISETP.GE.U32.AND P0, PT, R6, 0x7ffffe3d, PT ;  /* 0x7ffffe3d0600780c */ /* 0x000fe20003f06070 */
[----:B------:R-:W-:-:S03]  /*1e7e0*/  VIADD R3, R3, 0xfffffe9f ;  /* 0xfffffe9f03037836 */ /* 0x000fc60000000000 */
[----:B------:R-:W4:Y:S01]  /*1e7f0*/  LDC R6, c[0x0][0x230] ;  /* 0x00008c00ff067b82 */ /* 0x000f220000000800 */
        /* <DEDUP_REMOVED lines=17> */
[C---:B----4-:R-:W-:Y:S01]  /*1e910*/  IMAD.WIDE R236, R229.reuse, 0x4, R236 ;  /* 0x00000004e5ec7825 */ /* 0x050fe200078e02ec */
        /* <DEDUP_REMOVED lines=80> */
[----:B------:R1:W-:Y:S04]  /*1ee20*/  LDGSTS.E [R235+-0x4fff4], desc[UR8][R238.64], !P2 ;  /* 0xb000c000eeeb7fae */ /* 0x0003e8000d121848 */
[----:B------:R3:W-:Y:S04]  /*1ee30*/  STL.64 [R1+0xa20], R14 ;  /* 0x000a200e01007387 */ /* 0x0007e80000100a00 */
[----:B------:R1:W-:Y:S04]  /*1ee40*/  LDGSTS.E [R234+-0x4bff4], desc[UR8][R236.64], !P2 ;  /* 0xb400c000ecea7fae */ /* 0x0003e8000d121848 */
[----:B--2---:R-:W2:Y:S04]  /*1ee50*/  LDL.LU.64 R238, [R1+0x17a0] ;  /* 0x0017a00001ee7983 */ /* 0x004ea80000300a00 */
[----:B------:R3:W-:Y:S04]  /*1ee60*/  STL.64 [R1+0xa28], R12 ;  /* 0x000a280c01007387 */ /* 0x0007e80000100a00 */
[----:B----4-:R-:W4:Y:S04]  /*1ee70*/  LDL.LU.64 R236, [R1+0x1798] ;  /* 0x0017980001ec7983 */ /* 0x010f280000300a00 */
[----:B------:R-:W4:Y:S04]  /*1ee80*/  LDL.LU.64 R248, [R1+0x1790] ;  /* 0x0017900001f87983 */ /* 0x000f280000300a00 */
[----:B------:R-:W4:Y:S01]  /*1ee90*/  LDL.LU.64 R250, [R1+0x1788] ;  /* 0x0017880001fa7983 */ /* 0x000f220000300a00 */
[----:B------:R-:W-:Y:S01]  /*1eea0*/  ISETP.GE.U32.AND P0, PT, R7, 0x7ffffe7c, PT ;  /* 0x7ffffe7c0700780c */ /* 0x000fe20003f06070 */
[----:B-1----:R-:W-:Y:S01]  /*1eeb0*/  VIADD R235, R22, 0x100000 ;  /* 0x0010000016eb7836 */ /* 0x002fe20000000000 */
[----:B------:R-:W-:Y:S01]  /*1eec0*/  IADD3 R6, R6, -0x106, RZ ;  /* 0xfffffefa06067810 */ /* 0x000fe20007ffe0ff */
[----:B------:R1:W-:Y:S01]  /*1eed0*/  LDGSTS.E [R252+-0x47ff4], desc[UR8][R14.64], !P2 ;  /* 0xb800c0000efc7fae */ /* 0x0003e2000d121848 */
[----:B------:R-:W-:Y:S01]  /*1eee0*/  IADD3 R234, R22, 0x100000, RZ ;  /* 0x0010000016ea7810 */ /* 0x000fe20007ffe0ff */
[----:B------:R-:W4:Y:S02]  /*1eef0*/  LDC R7, c[0x0][0x230] ;  /* 0x00008c00ff077b82 */ /* 0x000f240000000800 */
[----:B------:R1:W-:Y:S01]  /*1ef00*/  LDGSTS.E [R228+-0x43ff4], desc[UR8][R12.64], !P2 ;  /* 0xbc00c0000ce47fae */ /* 0x0003e2000d121848 */
[----:B------:R-:W-:Y:S01]  /*1ef10*/  ISETP.GE.U32.AND P1, PT, R6, 0x7ffffe7b, PT ;  /* 0x7ffffe7b0600780c */ /* 0x000fe20003f26070 */
[----:B------:R-:W-:-:S04]  /*1ef20*/  VIADD R3, R3, 0xfffffef9 ;  /* 0xfffffef903037836 */ /* 0x000fc80000000000 */
[----:B------:R-:W4:Y:S01]  /*1ef30*/  LDC R6, c[0x0][0x230] ;  /* 0x00008c00ff067b82 */ /* 0x000f220000000800 */
[C---:B-1----:R-:W-:Y:S01]  /*1ef40*/  VIADD R252, R22.reuse, 0x100000 ;  /* 0x0010000016fc7836 */ /* 0x042fe20000000000 */
[----:B------:R-:W-:Y:S01]  /*1ef50*/  IADD3 R228, R22, 0x100000, RZ ;  /* 0x0010000016e47810 */ /* 0x000fe20007ffe0ff */
[----:B---3--:R-:W-:-:S04]  /*1ef60*/  IMAD.WIDE R242, R229, 0x4, R242 ;  /* 0x00000004e5f27825 */ /* 0x008fc800078e02f2 */
[C---:B------:R-:W-:Y:S01]  /*1ef70*/  IMAD.WIDE R240, R229.reuse, 0x4, R240 ;  /* 0x00000004e5f07825 */ /* 0x040fe200078e02f0 */
[----:B------:R1:W-:Y:S03]  /*1ef80*/  STL.64 [R1+0x18c0], R242 ;  /* 0x0018c0f201007387 */ /* 0x0003e60000100a00 */
[C---:B------:R-:W-:Y:S01]  /*1ef90*/  IMAD.WIDE R14, R229.reuse, 0x4, R244 ;  /* 0x00000004e50e7825 */ /* 0x040fe200078e02f4 */
[----:B------:R3:W-:Y:S03]  /*1efa0*/  STL.64 [R1+0x18b8], R240 ;  /* 0x0018b8f001007387 */ /* 0x0007e60000100a00 */
[C---:B------:R-:W-:Y:S01]  /*1efb0*/  IMAD.WIDE R12, R229.reuse, 0x4, R246 ;  /* 0x00000004e50c7825 */ /* 0x040fe200078e02f6 */
[----:B------:R-:W-:Y:S04]  /*1efc0*/  LDGSTS.E [R235+-0x80000], desc[UR8][R242.64], !P0 ;  /* 0x80000000f2eb7fae */ /* 0x000fe8000c121848 */
[----:B------:R4:W-:Y:S04]  /*1efd0*/  STL.64 [R1+0x18b0], R14 ;  /* 0x0018b00e01007387 */ /* 0x0009e80000100a00 */
[----:B------:R-:W-:Y:S04]  /*1efe0*/  LDGSTS.E [R234+-0x7c000], desc[UR8][R240.64], !P0 ;  /* 0x84000000f0ea7fae */ /* 0x000fe8000c121848 */
[----:B-1----:R-:W4:Y:S04]  /*1eff0*/  LDL.LU.64 R242, [R1+0x1780] ;  /* 0x0017800001f27983 */ /* 0x002f280000300a00 */
[----:B------:R1:W-:Y:S04]  /*1f000*/  STL.64 [R1+0x18a8], R12 ;  /* 0x0018a80c01007387 */ /* 0x0003e80000100a00 */
[----:B---3--:R-:W3:Y:S04]  /*1f010*/  LDL.LU.64 R240, [R1+0x1778] ;  /* 0x0017780001f07983 */ /* 0x008ee80000300a00 */
        /* <DEDUP_REMOVED lines=26> */
[----:B------:R-:W-:-:S04]  /*1f1c0*/  IMAD.WIDE R242, R229, 0x4, R242 ;  /* 0x00000004e5f27825 */ /* 0x000fc800078e02f2 */
[C---:B---3--:R-:W-:Y:S01]  /*1f1d0*/  IMAD.WIDE R240, R229.reuse, 0x4, R240 ;  /* 0x00000004e5f07825 */ /* 0x048fe200078e02f0 */
        /* <DEDUP_REMOVED lines=228> */
[----:B------:R-:W-:Y:S03]  /*20020*/  STL.64 [R1+0xbb0], R242 ;  /* 0x000bb0f201007387 */ /* 0x000fe60000100a00 */
[C---:B----4-:R-:W-:Y:S01]  /*20030*/  IMAD.WIDE R14, R229.reuse, 0x4, R244 ;  /* 0x00000004e50e7825 */ /* 0x050fe200078e02f4 */
[----:B------:R3:W-:Y:S03]  /*20040*/  STL.64 [R1+0xbb8], R240 ;  /* 0x000bb8f001007387 */ /* 0x0007e60000100a00 */
[C---:B------:R-:W-:Y:S01]  /*20050*/  IMAD.WIDE R12, R229.reuse, 0x4, R246 ;  /* 0x00000004e50c7825 */ /* 0x040fe200078e02f6 */
[----:B------:R-:W-:Y:S04]  /*20060*/  LDGSTS.E [R235+-0x4fff8], desc[UR8][R242.64], !P0 ;  /* 0xb0008000f2eb7fae */ /* 0x000fe8000c121848 */
[----:B------:R4:W-:Y:S04]  /*20070*/  STL.64 [R1+0xbc0], R14 ;  /* 0x000bc00e01007387 */ /* 0x0009e80000100a00 */
[----:B------:R-:W-:Y:S04]  /*20080*/  LDGSTS.E [R234+-0x4bff8], desc[UR8][R240.64], !P0 ;  /* 0xb4008000f0ea7fae */ /* 0x000fe8000c121848 */
[----:B------:R1:W-:Y:S04]  /*20090*/  STL.64 [R1+0xbc8], R12 ;  /* 0x000bc80c01007387 */ /* 0x0003e80000100a00 */
[----:B------:R4:W-:Y:S04]  /*200a0*/  LDGSTS.E [R252+-0x47ff8], desc[UR8][R14.64], !P0 ;  /* 0xb80080000efc7fae */ /* 0x0009e8000c121848 */
[----:B---3--:R-:W3:Y:S04]  /*200b0*/  LDL.LU.64 R240, [R1+0x1740] ;  /* 0x0017400001f07983 */ /* 0x008ee80000300a00 */
[----:B------:R-:W3:Y:S04]  /*200c0*/  LDL.LU.64 R242, [R1+0x15b8] ;  /* 0x0015b80001f27983 */ /* 0x000ee80000300a00 */
[----:B------:R-:W3:Y:S04]  /*200d0*/  LDL.LU.64 R244, [R1+0x15b0] ;  /* 0x0015b00001f47983 */ /* 0x000ee80000300a00 */
[----:B------:R-:W3:Y:S04]  /*200e0*/  LDL.LU.64 R246, [R1+0x15a8] ;  /* 0x0015a80001f67983 */ /* 0x000ee80000300a00 */
[----:B------:R1:W-:Y:S04]  /*200f0*/  LDGSTS.E [R228+-0x43ff8], desc[UR8][R12.64], !P0 ;  /* 0xbc0080000ce47fae */ /* 0x0003e8000c121848 */
[----:B------:R1:W-:Y:S01]  /*20100*/  STL.64 [R1+0x1d18], R22 ;  /* 0x001d181601007387 */ /* 0x0003e20000100a00 */
[----:B--2---:R-:W-:-:S04]  /*20110*/  IMAD.WIDE R238, R229, 0x4, R238 ;  /* 0x00000004e5ee7825 */ /* 0x004fc800078e02ee */
[C---:B------:R-:W-:Y:S01]  /*20120*/  IMAD.WIDE R236, R229.reuse, 0x4, R236 ;  /* 0x00000004e5ec7825 */ /* 0x040fe200078e02ec */
[----:B------:R-:W-:Y:S03]  /*20130*/  STL.64 [R1+0xbd0], R238 ;  /* 0x000bd0ee01007387 */ /* 0x000fe60000100a00 */
[C---:B----4-:R-:W-:Y:S01]  /*20140*/  IMAD.WIDE R14, R229.reuse, 0x4, R248 ;  /* 0x00000004e50e7825 */ /* 0x050fe200078e02f8 */
[----:B------:R2:W-:Y:S03]  /*20150*/  STL.64 [R1+0xbd8], R236 ;  /* 0x000bd8ec01007387 */ /* 0x0005e60000100a00 */
[----:B-1----:R-:W-:Y:S01]  /*20160*/  IMAD.WIDE R12, R229, 0x4, R250 ;  /* 0x00000004e50c7825 */ /* 0x002fe200078e02fa */
[----:B------:R-:W-:Y:S04]  /*20170*/  LDGSTS.E [R235+-0x4fff4], desc[UR8][R238.64], !P1 ;  /* 0xb000c000eeeb7fae */ /* 0x000fe8000c921848 */
[----:B------:R-:W-:Y:S04]  /*20180*/  LDGSTS.E [R234+-0x4bff4], desc[UR8][R236.64], !P1 ;  /* 0xb400c000ecea7fae */ /* 0x000fe8000c921848 */
[----:B------:R1:W-:Y:S01]  /*20190*/  STL.64 [R1+0xbe0], R14 ;  /* 0x000be00e01007387 */ /* 0x0003e20000100a00 */
[----:B------:R-:W-:Y:S01]  /*201a0*/  ISETP.GE.U32.AND P0, PT, R6, 0x7ffffe78, PT ;  /* 0x7ffffe780600780c */ /* 0x000fe20003f06070 */
[----:B------:R-:W-:Y:S01]  /*201b0*/  VIADD R23, R21, 0x100000 ;  /* 0x0010000015177836 */ /* 0x000fe20000000000 */
[----:B------:R-:W-:Y:S01]  /*201c0*/  IADD3 R3, R3, -0x10a, RZ ;  /* 0xfffffef603037810 */ /* 0x000fe20007ffe0ff */
[----:B------:R4:W-:Y:S01]  /*201d0*/  LDGSTS.E [R252+-0x47ff4], desc[UR8][R14.64], !P1 ;  /* 0xb800c0000efc7fae */ /* 0x0009e2000c921848 */
[----:B------:R-:W-:Y:S01]  /*201e0*/  IADD3 R22, R21, 0x100000, RZ ;  /* 0x0010000015167810 */ /* 0x000fe20007ffe0ff */
[----:B------:R-:W1:Y:S02]  /*201f0*/  LDC R6, c[0x0][0x230] ;  /* 0x00008c00ff067b82 */ /* 0x000e640000000800 */
[----:B--2---:R-:W2:Y:S04]  /*20200*/  LDL.LU.64 R236, [R1+0x15a0] ;  /* 0x0015a00001ec7983 */ /* 0x004ea80000300a00 */
[----:B------:R1:W-:Y:S04]  /*20210*/  STL.64 [R1+0xbe8], R12 ;  /* 0x000be80c01007387 */ /* 0x0003e80000100a00 */
[----:B------:R-:W2:Y:S04]  /*20220*/  LDL.LU.64 R238, [R1+0x1598] ;  /* 0x0015980001ee7983 */ /* 0x000ea80000300a00 */
[----:B------:R-:W2:Y:S04]  /*20230*/  LDL.LU.64 R248, [R1+0x1590] ;  /* 0x0015900001f87983 */ /* 0x000ea80000300a00 */
[----:B------:R-:W2:Y:S04]  /*20240*/  LDL.LU.64 R250, [R1+0x1588] ;  /* 0x0015880001fa7983 */ /* 0x000ea80000300a00 */
[----:B------:R1:W-:Y:S01]  /*20250*/  LDGSTS.E [R228+-0x43ff4], desc[UR8][R12.64], !P1 ;  /* 0xbc00c0000ce47fae */ /* 0x0003e2000c921848 */
[----:B------:R-:W-:Y:S01]  /*20260*/  ISETP.GE.U32.AND P1, PT, R3, 0x7ffffe77, PT ;  /* 0x7ffffe770300780c */ /* 0x000fe20003f26070 */
[----:B----4-:R-:W-:-:S02]  /*20270*/  VIADD R252, R21, 0x100000 ;  /* 0x0010000015fc7836 */ /* 0x010fc40000000000 */
[----:B---3--:R-:W-:-:S04]  /*20280*/  IMAD.WIDE R240, R229, 0x4, R240 ;  /* 0x00000004e5f07825 */ /* 0x008fc800078e02f0 */
[C---:B------:R-:W-:Y:S01]  /*20290*/  IMAD.WIDE R234, R229.reuse, 0x4, R242 ;  /* 0x00000004e5ea7825 */ /* 0x040fe200078e02f2 */
[----:B------:R3:W-:Y:S03]  /*202a0*/  STL.64 [R1+0x1838], R240 ;  /* 0x001838f001007387 */ /* 0x0007e60000100a00 */
[----:B-1----:R-:W-:Y:S01]  /*202b0*/  IMAD.WIDE R14, R229, 0x4, R244 ;  /* 0x00000004e50e7825 */ /* 0x002fe200078e02f4 */
[----:B------:R1:W-:Y:S01]  /*202c0*/  STL.64 [R1+0x1830], R234 ;  /* 0x001830ea01007387 */ /* 0x0003e20000100a00 */
[----:B------:R-:W-:Y:S01]  /*202d0*/  IADD3 R228, R21, 0x100000, RZ ;  /* 0x0010000015e47810 */ /* 0x000fe20007ffe0ff */
[----:B------:R-:W4:Y:S01]  /*202e0*/  LDC R3, c[0x0][0x230] ;  /* 0x00008c00ff037b82 */ /* 0x000f220000000800 */
[C---:B------:R-:W-:Y:S01]  /*202f0*/  IMAD.WIDE R12, R229.reuse, 0x4, R246 ;  /* 0x00000004e50c7825 */ /* 0x040fe200078e02f6 */
[----:B------:R-:W-:Y:S04]  /*20300*/  LDGSTS.E [R23+-0x80000], desc[UR8][R240.64], !P0 ;  /* 0x80000000f0177fae */ /* 0x000fe8000c121848 */
[----:B------:R1:W-:Y:S04]  /*20310*/  STL.64 [R1+0x1828], R14 ;  /* 0x0018280e01007387 */ /* 0x0003e80000100a00 */
[----:B------:R1:W-:Y:S04]  /*20320*/  LDGSTS.E [R22+-0x7c000], desc[UR8][R234.64], !P0 ;  /* 0x84000000ea167fae */ /* 0x0003e8000c121848 */
[----:B---3--:R-:W3:Y:S04]  /*20330*/  LDL.LU.64 R240, [R1+0x1580] ;  /* 0x0015800001f07983 */ /* 0x008ee80000300a00 */
[----:B------:R1:W-:Y:S04]  /*20340*/  STL.64 [R1+0x1820], R12 ;  /* 0x0018200c01007387 */ /* 0x0003e80000100a00 */
[----:B------:R-:W3:Y:S04]  /*20350*/  LDL.LU.64 R242, [R1+0x1578] ;  /* 0x0015780001f27983 */ /* 0x000ee80000300a00 */
[----:B------:R-:W3:Y:S04]  /*20360*/  LDL.LU.64 R244, [R1+0x1570] ;  /* 0x0015700001f47983 */ /* 0x000ee80000300a00 */
[----:B------:R-:W3:Y:S04]  /*20370*/  LDL.LU.64 R246, [R1+0x1568] ;  /* 0x0015680001f67983 */ /* 0x000ee80000300a00 */
[----:B------:R4:W-:Y:S04]  /*20380*/  LDGSTS.E [R252+-0x78000], desc[UR8][R14.64], !P0 ;  /* 0x880000000efc7fae */ /* 0x0009e8000c121848 */
[----:B------:R4:W-:Y:S01]  /*20390*/  LDGSTS.E [R228+-0x74000], desc[UR8][R12.64], !P0 ;  /* 0x8c0000000ce47fae */ /* 0x0009e2000c121848 */
[----:B--2---:R-:W-:-:S04]  /*203a0*/  IMAD.WIDE R236, R229, 0x4, R236 ;  /* 0x00000004e5ec7825 */ /* 0x004fc800078e02ec */
[C---:B-1----:R-:W-:Y:S01]  /*203b0*/  IMAD.WIDE R234, R229.reuse, 0x4, R238 ;  /* 0x00000004e5ea7825 */ /* 0x042fe200078e02ee */
[----:B------:R1:W-:Y:S03]  /*203c0*/  STL.64 [R1+0x1818], R236 ;  /* 0x001818ec01007387 */ /* 0x0003e60000100a00 */
[C---:B----4-:R-:W-:Y:S01]  /*203d0*/  IMAD.WIDE R14, R229.reuse, 0x4, R248 ;  /* 0x00000004e50e7825 */ /* 0x050fe200078e02f8 */
[----:B------:R2:W-:Y:S03]  /*203e0*/  STL.64 [R1+0x1810], R234 ;  /* 0x001810ea01007387 */ /* 0x0005e60000100a00 */
[----:B------:R-:W-:Y:S01]  /*203f0*/  IMAD.WIDE R12, R229, 0x4, R250 ;  /* 0x00000004e50c7825 */ /* 0x000fe200078e02fa */
[----:B------:R-:W-:Y:S04]  /*20400*/  LDGSTS.E [R23+-0x7fffc], desc[UR8][R236.64], !P1 ;  /* 0x80004000ec177fae */ /* 0x000fe8000c921848 */
[----:B------:R4:W-:Y:S01]  /*20410*/  STL.64 [R1+0x1808], R14 ;  /* 0x0018080e01007387 */ /* 0x0009e20000100a00 */
[----:B------:R-:W-:-:S03]  /*20420*/  VIADD R7, R7, 0xfffffef5 ;  /* 0xfffffef507077836 */ /* 0x000fc60000000000 */
[----:B------:R2:W-:Y:S04]  /*20430*/  LDGSTS.E [R22+-0x7bffc], desc[UR8][R234.64], !P1 ;  /* 0x84004000ea167fae */ /* 0x0005e8000c921848 */
[----:B-1----:R-:W4:Y:S04]  /*20440*/  LDL.LU.64 R236, [R1+0x1560] ;  /* 0x0015600001ec7983 */ /* 0x002f280000300a00 */
[----:B------:R1:W-:Y:S04]  /*20450*/  STL.64 [R1+0x1800], R12 ;  /* 0x0018000c01007387 */ /* 0x0003e80000100a00 */
[----:B------:R-:W4:Y:S04]  /*20460*/  LDL.LU.64 R238, [R1+0x1558] ;  /* 0x0015580001ee7983 */ /* 0x000f280000300a00 */
[----:B------:R-:W4:Y:S04]  /*20470*/  LDL.LU.64 R248, [R1+0x1550] ;  /* 0x0015500001f87983 */ /* 0x000f280000300a00 */
[----:B------:R-:W4:Y:S01]  /*20480*/  LDL.LU.64 R250, [R1+0x1548] ;  /* 0x0015480001fa7983 */ /* 0x000f220000300a00 */
        /* <DEDUP_REMOVED lines=9> */
[C---:B--2---:R-:W-:Y:S01]  /*20520*/  IMAD.WIDE R234, R229.reuse, 0x4, R242 ;  /* 0x00000004e5ea7825 */ /* 0x044fe200078e02f2 */
[----:B------:R2:W-:Y:S03]  /*20530*/  STL.64 [R1+0x17f8], R240 ;  /* 0x0017f8f001007387 */ /* 0x0005e60000100a00 */
[C---:B----4-:R-:W-:Y:S01]  /*20540*/  IMAD.WIDE R14, R229.reuse, 0x4, R244 ;  /* 0x00000004e50e7825 */ /* 0x050fe200078e02f4 */
[----:B------:R3:W-:Y:S03]  /*20550*/  STL.64 [R1+0x17f0], R234 ;  /* 0x0017f0ea01007387 */ /* 0x0007e60000100a00 */
[C---:B-1----:R-:W-:Y:S01]  /*20560*/  IMAD.WIDE R12, R229.reuse, 0x4, R246 ;  /* 0x00000004e50c7825 */ /* 0x042fe200078e02f6 */
[----:B------:R-:W-:Y:S04]  /*20570*/  LDGSTS.E [R23+-0x7fff8], desc[UR8][R240.64], !P0 ;  /* 0x80008000f0177fae */ /* 0x000fe8000c121848 */
[----:B------:R1:W-:Y:S04]  /*20580*/  STL.64 [R1+0x17e8], R14 ;  /* 0x0017e80e01007387 */ /* 0x0003e80000100a00 */
[----:B------:R3:W-:Y:S04]  /*20590*/  LDGSTS.E [R22+-0x7bff8], desc[UR8][R234.64], !P0 ;  /* 0x84008000ea167fae */ /* 0x0007e8000c121848 */
[----:B--2---:R-:W2:Y:S04]  /*205a0*/  LDL.LU.64 R240, [R1+0x1540] ;  /* 0x0015400001f07983 */ /* 0x004ea80000300a00 */
[----:B------:R4:W-:Y:S04]  /*205b0*/  STL.64 [R1+0x17e0], R12 ;  /* 0x0017e00c01007387 */ /* 0x0009e80000100a00 */
[----:B------:R-:W2:Y:S04]  /*205c0*/  LDL.LU.64 R242, [R1+0x1538] ;  /* 0x0015380001f27983 */ /* 0x000ea80000300a00 */
[----:B------:R-:W2:Y:S04]  /*205d0*/  LDL.LU.64 R244, [R1+0x1530] ;  /* 0x0015300001f47983 */ /* 0x000ea80000300a00 */
[----:B------:R-:W2:Y:S04]  /*205e0*/  LDL.LU.64 R246, [R1+0x1528] ;  /* 0x0015280001f67983 */ /* 0x000ea80000300a00 */
[----:B------:R1:W-:Y:S04]  /*205f0*/  LDGSTS.E [R252+-0x77ff8], desc[UR8][R14.64], !P0 ;  /* 0x880080000efc7fae */ /* 0x0003e8000c121848 */
[----:B------:R4:W-:Y:S01]  /*20600*/  LDGSTS.E [R228+-0x73ff8], desc[UR8][R12.64], !P0 ;  /* 0x8c0080000ce47fae */ /* 0x0009e2000c121848 */
[----:B------:R-:W-:-:S04]  /*20610*/  IMAD.WIDE R236, R229, 0x4, R236 ;  /* 0x00000004e5ec7825 */ /* 0x000fc800078e02ec */
[C---:B---3--:R-:W-:Y:S01]  /*20620*/  IMAD.WIDE R234, R229.reuse, 0x4, R238 ;  /* 0x00000004e5ea7825 */ /* 0x048fe200078e02ee */
[----:B------:R3:W-:Y:S03]  /*20630*/  STL.64 [R1+0x17d8], R236 ;  /* 0x0017d8ec01007387 */ /* 0x0007e60000100a00 */
[C---:B-1----:R-:W-:Y:S01]  /*20640*/  IMAD.WIDE R14, R229.reuse, 0x4, R248 ;  /* 0x00000004e50e7825 */ /* 0x042fe200078e02f8 */
[----:B------:R1:W-:Y:S03]  /*20650*/  STL.64 [R1+0x17d0], R234 ;  /* 0x0017d0ea01007387 */ /* 0x0003e60000100a00 */
[----:B----4-:R-:W-:Y:S01]  /*20660*/  IMAD.WIDE R12, R229, 0x4, R250 ;  /* 0x00000004e50c7825 */ /* 0x010fe200078e02fa */
[----:B------:R-:W-:Y:S04]  /*20670*/  LDGSTS.E [R23+-0x7fff4], desc[UR8][R236.64], !P1 ;  /* 0x8000c000ec177fae */ /* 0x000fe8000c921848 */
[----:B------:R4:W-:Y:S01]  /*20680*/  STL.64 [R1+0x17c8], R14 ;  /* 0x0017c80e01007387 */ /* 0x0009e20000100a00 */
[----:B------:R-:W-:-:S02]  /*20690*/  ISETP.GE.U32.AND P0, PT, R3, 0x7ffffe58, PT ;  /* 0x7ffffe580300780c */ /* 0x000fc40003f06070 */
[----:B------:R-:W-:Y:S01]  /*206a0*/  IADD3 R7, R7, -0x12a, RZ ;  /* 0xfffffed607077810 */ /* 0x000fe20007ffe0ff */
[----:B------:R1:W-:Y:S01]  /*206b0*/  LDGSTS.E [R22+-0x7bff4], desc[UR8][R234.64], !P1 ;  /* 0x8400c000ea167fae */ /* 0x0003e2000c921848 */
[----:B------:R-:W4:Y:S03]  /*206c0*/  LDC R3, c[0x0][0x230] ;  /* 0x00008c00ff037b82 */ /* 0x000f260000000800 */
[----:B---3--:R-:W3:Y:S04]  /*206d0*/  LDL.LU.64 R236, [R1+0x1520] ;  /* 0x0015200001ec7983 */ /* 0x008ee80000300a00 */
[----:B------:R4:W-:Y:S04]  /*206e0*/  STL.64 [R1+0x17c0], R12 ;  /* 0x0017c00c01007387 */ /* 0x0009e80000100a00 */
[----:B------:R-:W3:Y:S04]  /*206f0*/  LDL.LU.64 R238, [R1+0x1518] ;  /* 0x0015180001ee7983 */ /* 0x000ee80000300a00 */
[----:B------:R-:W3:Y:S04]  /*20700*/  LDL.LU.64 R248, [R1+0x1510] ;  /* 0x0015100001f87983 */ /* 0x000ee80000300a00 */
[----:B------:R-:W3:Y:S04]  /*20710*/  LDL.LU.64 R250, [R1+0x1508] ;  /* 0x0015080001fa7983 */ /* 0x000ee80000300a00 */
[----:B------:R4:W-:Y:S04]  /*20720*/  LDGSTS.E [R252+-0x77ff4], desc[UR8][R14.64], !P1 ;  /* 0x8800c0000efc7fae */ /* 0x0009e8000c921848 */
[----:B------:R4:W-:Y:S01]  /*20730*/  LDGSTS.E [R228+-0x73ff4], desc[UR8][R12.64], !P1 ;  /* 0x8c00c0000ce47fae */ /* 0x0009e2000c921848 */
[----:B------:R-:W-:Y:S01]  /*20740*/  ISETP.GE.U32.AND P1, PT, R7, 0x7ffffe57, PT ;  /* 0x7ffffe570700780c */ /* 0x000fe20003f26070 */
[----:B--2---:R-:W-:-:S04]  /*20750*/  IMAD.WIDE R240, R229, 0x4, R240 ;  /* 0x00000004e5f07825 */ /* 0x004fc800078e02f0 */
[C---:B-1----:R-:W-:Y:S01]  /*20760*/  IMAD.WIDE R234, R229.reuse, 0x4, R242 ;  /* 0x00000004e5ea7825 */ /* 0x042fe200078e02f2 */
[----:B------:R1:W-:Y:S03]  /*20770*/  STL.64 [R1+0x1540], R240 ;  /* 0x001540f001007387 */ /* 0x0003e60000100a00 */
[----:B------:R-:W-:Y:S02]  /*20780*/  VIADD R6, R6, 0xfffffed5 ;  /* 0xfffffed506067836 */ /* 0x000fe40000000000 */
[----:B----4-:R-:W-:Y:S01]  /*20790*/  IMAD.WIDE R14, R229, 0x4, R244 ;  /* 0x00000004e50e7825 */ /* 0x010fe200078e02f4 */
[----:B------:R2:W-:Y:S01]  /*207a0*/  STL.64 [R1+0x1538], R234 ;  /* 0x001538ea01007387 */ /* 0x0005e20000100a00 */
[----:B------:R-:W-:Y:S01]  /*207b0*/  IADD3 R3, R3, -0x12c, RZ ;  /* 0xfffffed403037810 */ /* 0x000fe20007ffe0ff */
[----:B------:R-:W4:Y:S01]  /*207c0*/  LDC R7, c[0x0][0x230] ;  /* 0x00008c00ff077b82 */ /* 0x000f220000000800 */
[C---:B------:R-:W-:Y:S01]  /*207d0*/  IMAD.WIDE R12, R229.reuse, 0x4, R246 ;  /* 0x00000004e50c7825 */ /* 0x040fe200078e02f6 */
[----:B------:R-:W-:Y:S04]  /*207e0*/  LDGSTS.E [R23+-0x70000], desc[UR8][R240.64], !P0 ;  /* 0x90000000f0177fae */ /* 0x000fe8000c121848 */
[----:B------:R2:W-:Y:S04]  /*207f0*/  STL.64 [R1+0x1530], R14 ;  /* 0x0015300e01007387 */ /* 0x0005e80000100a00 */
[----:B------:R2:W-:Y:S04]  /*20800*/  LDGSTS.E [R22+-0x6c000], desc[UR8][R234.64], !P0 ;  /* 0x94000000ea167fae */ /* 0x0005e8000c121848 */
[----:B-1----:R-:W4:Y:S04]  /*20810*/  LDL.LU.64 R240, [R1+0x1500] ;  /* 0x0015000001f07983 */ /* 0x002f280000300a00 */
[----:B------:R1:W-:Y:S04]  /*20820*/  STL.64 [R1+0x1528], R12 ;  /* 0x0015280c01007387 */ /* 0x0003e80000100a00 */
[----:B------:R-:W4:Y:S04]  /*20830*/  LDL.LU.64 R242, [R1+0x14f8] ;  /* 0x0014f80001f27983 */ /* 0x000f280000300a00 */
[----:B------:R-:W4:Y:S04]  /*20840*/  LDL.LU.64 R244, [R1+0x14f0] ;  /* 0x0014f00001f47983 */ /* 0x000f280000300a00 */
[----:B------:R-:W4:Y:S04]  /*20850*/  LDL.LU.64 R246, [R1+0x14e8] ;  /* 0x0014e80001f67983 */ /* 0x000f280000300a00 */
[----:B------:R1:W-:Y:S04]  /*20860*/  LDGSTS.E [R252+-0x68000], desc[UR8][R14.64], !P0 ;  /* 0x980000000efc7fae */ /* 0x0003e8000c121848 */
[----:B------:R1:W-:Y:S01]  /*20870*/  LDGSTS.E [R228+-0x64000], desc[UR8][R12.64], !P0 ;  /* 0x9c0000000ce47fae */ /* 0x0003e2000c121848 */
[----:B---3--:R-:W-:-:S04]  /*20880*/  IMAD.WIDE R236, R229, 0x4, R236 ;  /* 0x00000004e5ec7825 */ /* 0x008fc800078e02ec */
[C---:B--2---:R-:W-:Y:S01]  /*20890*/  IMAD.WIDE R234, R229.reuse, 0x4, R238 ;  /* 0x00000004e5ea7825 */ /* 0x044fe200078e02ee */
[----:B------:R2:W-:Y:S03]  /*208a0*/  STL.64 [R1+0x1520], R236 ;  /* 0x001520ec01007387 */ /* 0x0005e60000100a00 */
[C---:B-1----:R-:W-:Y:S01]  /*208b0*/  IMAD.WIDE R14, R229.reuse, 0x4, R248 ;  /* 0x00000004e50e7825 */ /* 0x042fe200078e02f8 */
[----:B------:R1:W-:Y:S03]  /*208c0*/  STL.64 [R1+0x1518], R234 ;  /* 0x001518ea01007387 */ /* 0x0003e60000100a00 */
[----:B------:R-:W-:Y:S01]  /*208d0*/  IMAD.WIDE R12, R229, 0x4, R250 ;  /* 0x00000004e50c7825 */ /* 0x000fe200078e02fa */
[----:B------:R-:W-:Y:S04]  /*208e0*/  LDGSTS.E [R23+-0x6fffc], desc[UR8][R236.64], !P1 ;  /* 0x90004000ec177fae */ /* 0x000fe8000c921848 */
[----:B------:R3:W-:Y:S01]  /*208f0*/  STL.64 [R1+0x1510], R14 ;  /* 0x0015100e01007387 */ /* 0x0007e20000100a00 */
[----:B------:R-:W-:-:S02]  /*20900*/  ISETP.GE.U32.AND P0, PT, R6, 0x7ffffe56, PT ;  /* 0x7ffffe560600780c */ /* 0x000fc40003f06070 */
[----:B------:R-:W3:Y:S01]  /*20910*/  LDC R6, c[0x0][0x230] ;  /* 0x00008c00ff067b82 */ /* 0x000ee20000000800 */
        /* <DEDUP_REMOVED lines=8> */
[----:B------:R-:W-:Y:S01]  /*209a0*/  ISETP.GE.U32.AND P1, PT, R3, 0x7ffffe55, PT ;  /* 0x7ffffe550300780c */ /* 0x000fe20003f26070 */
[----:B----4-:R-:W-:-:S04]  /*209b0*/  IMAD.WIDE R240, R229, 0x4, R240 ;  /* 0x00000004e5f07825 */ /* 0x010fc800078e02f0 */
[----:B------:R-:W-:Y:S02]  /*209c0*/  VIADD R7, R7, 0xfffffeb7 ;  /* 0xfffffeb707077836 */ /* 0x000fe40000000000 */
[C---:B-1----:R-:W-:Y:S01]  /*209d0*/  IMAD.WIDE R234, R229.reuse, 0x4, R242 ;  /* 0x00000004e5ea7825 */ /* 0x042fe200078e02f2 */
[----:B------:R1:W-:Y:S01]  /*209e0*/  STL.64 [R1+0x1500], R240 ;  /* 0x001500f001007387 */ /* 0x0003e20000100a00 */
[----:B---3--:R-:W-:Y:S01]  /*209f0*/  IADD3 R6, R6, -0x14a, RZ ;  /* 0xfffffeb606067810 */ /* 0x008fe20007ffe0ff */
[----:B------:R-:W3:Y:S01]  /*20a00*/  LDC R3, c[0x0][0x230] ;  /* 0x00008c00ff037b82 */ /* 0x000ee20000000800 */
[C---:B------:R-:W-:Y:S01]  /*20a10*/  IMAD.WIDE R14, R229.reuse, 0x4, R244 ;  /* 0x00000004e50e7825 */ /* 0x040fe200078e02f4 */
[----:B------:R4:W-:Y:S03]  /*20a20*/  STL.64 [R1+0x14f8], R234 ;  /* 0x0014f8ea01007387 */ /* 0x0009e60000100a00 */
[C---:B------:R-:W-:Y:S01]  /*20a30*/  IMAD.WIDE R12, R229.reuse, 0x4, R246 ;  /* 0x00000004e50c7825 */ /* 0x040fe200078e02f6 */
[----:B------:R-:W-:Y:S04]  /*20a40*/  LDGSTS.E [R23+-0x6fff8], desc[UR8][R240.64], !P0 ;  /* 0x90008000f0177fae */ /* 0x000fe8000c121848 */
[----:B------:R4:W-:Y:S04]  /*20a50*/  STL.64 [R1+0x14f0], R14 ;  /* 0x0014f00e01007387 */ /* 0x0009e80000100a00 */
[----:B------:R4:W-:Y:S04]  /*20a60*/  LDGSTS.E [R22+-0x6bff8], desc[UR8][R234.64], !P0 ;  /* 0x94008000ea167fae */ /* 0x0009e8000c121848 */
[----:B-1----:R-:W3:Y:S04]  /*20a70*/  LDL.LU.64 R240, [R1+0x14c0] ;  /* 0x0014c00001f07983 */ /* 0x002ee80000300a00 */
[----:B------:R1:W-:Y:S04]  /*20a80*/  STL.64 [R1+0x14e8], R12 ;  /* 0x0014e80c01007387 */ /* 0x0003e80000100a00 */
[----:B------:R-:W3:Y:S04]  /*20a90*/  LDL.LU.64 R242, [R1+0x14b8] ;  /* 0x0014b80001f27983 */ /* 0x000ee80000300a00 */
        /* <DEDUP_REMOVED lines=11> */
[----:B------:R4:W-:Y:S01]  /*20b50*/  STL.64 [R1+0x14d0], R14 ;  /* 0x0014d00e01007387 */ /* 0x0009e20000100a00 */
[----:B------:R-:W-:-:S02]  /*20b60*/  ISETP.GE.U32.AND P0, PT, R7, 0x7ffffe38, PT ;  /* 0x7ffffe380700780c */ /* 0x000fc40003f06070 */
[----:B------:R-:W4:Y:S01]  /*20b70*/  LDC R7, c[0x0][0x230] ;  /* 0x00008c00ff077b82 */ /* 0x000f220000000800 */
        /* <DEDUP_REMOVED lines=9> */
[----:B---3--:R-:W-:-:S04]  /*20c10*/  IMAD.WIDE R240, R229, 0x4, R240 ;  /* 0x00000004e5f07825 */ /* 0x008fc800078e02f0 */
[----:B------:R-:W-:Y:S02]  /*20c20*/  VIADD R3, R3, 0xfffffeb5 ;  /* 0xfffffeb503037836 */ /* 0x000fe40000000000 */
[----:B-1----:R-:W-:Y:S01]  /*20c30*/  IMAD.WIDE R234, R229, 0x4, R242 ;  /* 0x00000004e5ea7825 */ /* 0x002fe200078e02f2 */
[----:B------:R1:W-:Y:S01]  /*20c40*/  STL.64 [R1+0x14c0], R240 ;  /* 0x0014c0f001007387 */ /* 0x0003e20000100a00 */
[----:B----4-:R-:W-:Y:S01]  /*20c50*/  IADD3 R7, R7, -0x14c, RZ ;  /* 0xfffffeb407077810 */ /* 0x010fe20007ffe0ff */
        /* <DEDUP_REMOVED lines=73> */
[C---:B-1----:R-:W-:Y:S01]  /*210f0*/  IMAD.WIDE R234, R229.reuse, 0x4, R242 ;  /* 0x00000004e5ea7825 */ /* 0x042fe200078e02f2 */
        /* <DEDUP_REMOVED lines=60> */
[----:B------:R4:W-:Y:S04]  /*214c0*/  LDGSTS.E [R23+-0x4fff4], desc[UR8][R236.64], !P1 ;  /* 0xb000c000ec177fae */ /* 0x0009e8000c921848 */
[----:B------:R1:W-:Y:S01]  /*214d0*/  STL.64 [R1+0xd10], R14 ;  /* 0x000d100e01007387 */ /* 0x0003e20000100a00 */
[----:B------:R-:W-:-:S02]  /*214e0*/  ISETP.GE.U32.AND P0, PT, R3, 0x7ffffe74, PT ;  /* 0x7ffffe740300780c */ /* 0x000fc40003f06070 */
[----:B------:R-:W1:Y:S01]  /*214f0*/  LDC R3, c[0x0][0x230] ;  /* 0x00008c00ff037b82 */ /* 0x000e620000000800 */
[----:B------:R4:W-:Y:S04]  /*21500*/  LDGSTS.E [R22+-0x4bff4], desc[UR8][R234.64], !P1 ;  /* 0xb400c000ea167fae */ /* 0x0009e8000c921848 */
[----:B--2---:R-:W2:Y:S04]  /*21510*/  LDL.LU.64 R236, [R1+0x13a0] ;  /* 0x0013a00001ec7983 */ /* 0x004ea80000300a00 */
[----:B------:R1:W-:Y:S04]  /*21520*/  STL.64 [R1+0xd20], R12 ;  /* 0x000d200c01007387 */ /* 0x0003e80000100a00 */
[----:B------:R-:W2:Y:S04]  /*21530*/  LDL.LU.64 R238, [R1+0x1398] ;  /* 0x0013980001ee7983 */ /* 0x000ea80000300a00 */
[----:B------:R-:W2:Y:S04]  /*21540*/  LDL.LU.64 R248, [R1+0x1390] ;  /* 0x0013900001f87983 */ /* 0x000ea80000300a00 */
[----:B------:R-:W2:Y:S01]  /*21550*/  LDL.LU.64 R250, [R1+0x1388] ;  /* 0x0013880001fa7983 */ /* 0x000ea20000300a00 */
[----:B----4-:R-:W-:-:S03]  /*21560*/  VIADD R23, R20, 0x100000 ;  /* 0x0010000014177836 */ /* 0x010fc60000000000 */
[----:B------:R4:W-:Y:S04]  /*21570*/  LDGSTS.E [R252+-0x47ff4], desc[UR8][R14.64], !P1 ;  /* 0xb800c0000efc7fae */ /* 0x0009e8000c921848 */
[----:B------:R4:W-:Y:S01]  /*21580*/  LDGSTS.E [R228+-0x43ff4], desc[UR8][R12.64], !P1 ;  /* 0xbc00c0000ce47fae */ /* 0x0009e2000c921848 */
[----:B------:R-:W-:Y:S02]  /*21590*/  ISETP.GE.U32.AND P1, PT, R7, 0x7ffffe73, PT ;  /* 0x7ffffe730700780c */ /* 0x000fe40003f26070 */
[----:B------:R-:W-:Y:S01]  /*215a0*/  IADD3 R22, R20, 0x100000, RZ ;  /* 0x0010000014167810 */ /* 0x000fe20007ffe0ff */
[----:B---3--:R-:W-:Y:S02]  /*215b0*/  VIADD R6, R6, 0xfffffef1 ;  /* 0xfffffef106067836 */ /* 0x008fe40000000000 */
[----:B------:R-:W-:-:S04]  /*215c0*/  IMAD.WIDE R240, R229, 0x4, R240 ;  /* 0x00000004e5f07825 */ /* 0x000fc800078e02f0 */
[C---:B-1----:R-:W-:Y:S01]  /*215d0*/  IMAD.WIDE R234, R229.reuse, 0x4, R242 ;  /* 0x00000004e5ea7825 */ /* 0x042fe200078e02f2 */
[----:B------:R1:W-:Y:S03]  /*215e0*/  STL.64 [R1+0x17b8], R240 ;  /* 0x0017b8f001007387 */ /* 0x0003e60000100a00 */
[C---:B----4-:R-:W-:Y:S01]  /*215f0*/  IMAD.WIDE R14, R229.reuse, 0x4, R244 ;  /* 0x00000004e50e7825 */ /* 0x050fe200078e02f4 */
[----:B------:R3:W-:Y:S01]  /*21600*/  STL.64 [R1+0x17b0], R234 ;  /* 0x0017b0ea01007387 */ /* 0x0007e20000100a00 */
[C---:B------:R-:W-:Y:S01]  /*21610*/  IADD3 R228, R20.reuse, 0x100000, RZ ;  /* 0x0010000014e47810 */ /* 0x040fe20007ffe0ff */
[----:B------:R-:W4:Y:S01]  /*21620*/  LDC R7, c[0x0][0x230] ;  /* 0x00008c00ff077b82 */ /* 0x000f220000000800 */
        /* <DEDUP_REMOVED lines=12> */
[----:B--2---:R-:W-:-:S04]  /*216f0*/  IMAD.WIDE R236, R229, 0x4, R236 ;  /* 0x00000004e5ec7825 */ /* 0x004fc800078e02ec */
[C---:B---3--:R-:W-:Y:S01]  /*21700*/  IMAD.WIDE R234, R229.reuse, 0x4, R238 ;  /* 0x00000004e5ea7825 */ /* 0x048fe200078e02ee */
[----:B------:R2:W-:Y:S03]  /*21710*/  STL.64 [R1+0x1798], R236 ;  /* 0x001798ec01007387 */ /* 0x0005e60000100a00 */
[C---:B-1----:R-:W-:Y:S01]  /*21720*/  IMAD.WIDE R14, R229.reuse, 0x4, R248 ;  /* 0x00000004e50e7825 */ /* 0x042fe200078e02f8 */
[----:B------:R1:W-:Y:S03]  /*21730*/  STL.64 [R1+0x1790], R234 ;  /* 0x001790ea01007387 */ /* 0x0003e60000100a00 */
[----:B------:R-:W-:Y:S01]  /*21740*/  IMAD.WIDE R12, R229, 0x4, R250 ;  /* 0x00000004e50c7825 */ /* 0x000fe200078e02fa */
[----:B------:R-:W-:Y:S04]  /*21750*/  LDGSTS.E [R23+-0x7fffc], desc[UR8][R236.64], !P1 ;  /* 0x80004000ec177fae */ /* 0x000fe8000c921848 */
[----:B------:R3:W-:Y:S01]  /*21760*/  STL.64 [R1+0x1788], R14 ;  /* 0x0017880e01007387 */ /* 0x0007e20000100a00 */
[----:B------:R-:W-:-:S02]  /*21770*/  ISETP.GE.U32.AND P0, PT, R6, 0x7ffffe72, PT ;  /* 0x7ffffe720600780c */ /* 0x000fc40003f06070 */
[----:B------:R-:W-:Y:S01]  /*21780*/  IADD3 R3, R3, -0x110, RZ ;  /* 0xfffffef003037810 */ /* 0x000fe20007ffe0ff */
[----:B------:R1:W-:Y:S01]  /*21790*/  LDGSTS.E [R22+-0x7bffc], desc[UR8][R234.64], !P1 ;  /* 0x84004000ea167fae */ /* 0x0003e2000c921848 */
[----:B------:R-:W3:Y:S03]  /*217a0*/  LDC R6, c[0x0][0x230] ;  /* 0x00008c00ff067b82 */ /* 0x000ee60000000800 */
        /* <DEDUP_REMOVED lines=9> */
[----:B-1----:R-:W-:Y:S01]  /*21840*/  IMAD.WIDE R234, R229, 0x4, R242 ;  /* 0x00000004e5ea7825 */ /* 0x002fe200078e02f2 */
[----:B------:R1:W-:Y:S03]  /*21850*/  STL.64 [R1+0x1778], R240 ;  /* 0x001778f001007387 */ /* 0x0003e60000100a00 */
[----:B------:R-:W-:Y:S02]  /*21860*/  VIADD R7, R7, 0xfffffed3 ;  /* 0xfffffed307077836 */ /* 0x000fe40000000000 */
[C---:B---3--:R-:W-:Y:S01]  /*21870*/  IMAD.WIDE R14, R229.reuse, 0x4, R244 ;  /* 0x00000004e50e7825 */ /* 0x048fe200078e02f4 */
        /* <DEDUP_REMOVED lines=35> */
[----:B-1----:R-:W-:Y:S01]  /*21ab0*/  IMAD.WIDE R234, R229, 0x4, R242 ;  /* 0x00000004e5ea7825 */ /* 0x002fe200078e02f2 */
        /* <DEDUP_REMOVED lines=176> */
[----:B------:R-:W-:Y:S01]  /*225c0*/  ISETP.GE.U32.AND P0, PT, R6, 0x7ffffe12, PT ;  /* 0x7ffffe120600780c */ /* 0x000fe20003f06070 */
[----:B---3--:R-:W-:Y:S01]  /*225d0*/  VIADD R7, R7, 0xfffffeef ;  /* 0xfffffeef07077836 */ /* 0x008fe20000000000 */
[----:B------:R-:W3:Y:S01]  /*225e0*/  LDC R6, c[0x0][0x230] ;  /* 0x00008c00ff067b82 */ /* 0x000ee20000000800 */
[----:B------:R1:W-:Y:S04]  /*225f0*/  LDGSTS.E [R22+-0x4bffc], desc[UR8][R234.64], !P1 ;  /* 0xb4004000ea167fae */ /* 0x0003e8000c921848 */
[----:B--2---:R-:W2:Y:S04]  /*22600*/  LDL.LU.64 R236, [R1+0x1170] ;  /* 0x0011700001ec7983 */ /* 0x004ea80000300a00 */
[----:B------:R4:W-:Y:S04]  /*22610*/  STL.64 [R1+0x1010], R12 ;  /* 0x0010100c01007387 */ /* 0x0009e80000100a00 */
[----:B------:R-:W3:Y:S04]  /*22620*/  LDL.LU.64 R238, [R1+0x1160] ;  /* 0x0011600001ee7983 */ /* 0x000ee80000300a00 */
[----:B------:R-:W3:Y:S04]  /*22630*/  LDL.LU.64 R248, [R1+0x1150] ;  /* 0x0011500001f87983 */ /* 0x000ee80000300a00 */
[----:B------:R-:W3:Y:S04]  /*22640*/  LDL.LU.64 R250, [R1+0x1148] ;  /* 0x0011480001fa7983 */ /* 0x000ee80000300a00 */
[----:B------:R4:W-:Y:S04]  /*22650*/  LDGSTS.E [R252+-0x47ffc], desc[UR8][R14.64], !P1 ;  /* 0xb80040000efc7fae */ /* 0x0009e8000c921848 */
[----:B------:R4:W-:Y:S01]  /*22660*/  LDGSTS.E [R228+-0x43ffc], desc[UR8][R12.64], !P1 ;  /* 0xbc0040000ce47fae */ /* 0x0009e2000c921848 */
[----:B------:R-:W-:-:S02]  /*22670*/  ISETP.GE.U32.AND P1, PT, R3, 0x7ffffe11, PT ;  /* 0x7ffffe110300780c */ /* 0x000fc40003f26070 */
[----:B------:R-:W3:Y:S01]  /*22680*/  LDC R3, c[0x0][0x230] ;  /* 0x00008c00ff037b82 */ /* 0x000ee20000000800 */
[----:B------:R-:W-:-:S04]  /*22690*/  IMAD.WIDE R240, R229, 0x4, R240 ;  /* 0x00000004e5f07825 */ /* 0x000fc800078e02f0 */
[C---:B-1----:R-:W-:Y:S01]  /*226a0*/  IMAD.WIDE R234, R229.reuse, 0x4, R242 ;  /* 0x00000004e5ea7825 */ /* 0x042fe200078e02f2 */
[----:B------:R1:W-:Y:S03]  /*226b0*/  STL.64 [R1+0x1000], R240 ;  /* 0x001000f001007387 */ /* 0x0003e60000100a00 */
[C---:B----4-:R-:W-:Y:S01]  /*226c0*/  IMAD.WIDE R14, R229.reuse, 0x4, R244 ;  /* 0x00000004e50e7825 */ /* 0x050fe200078e02f4 */
[----:B------:R3:W-:Y:S03]  /*226d0*/  STL.64 [R1+0xff0], R234 ;  /* 0x000ff0ea01007387 */ /* 0x0007e60000100a00 */
[C---:B------:R-:W-:Y:S01]  /*226e0*/  IMAD.WIDE R12, R229.reuse, 0x4, R246 ;  /* 0x00000004e50c7825 */ /* 0x040fe200078e02f6 */
[----:B------:R4:W-:Y:S04]  /*226f0*/  STL.64 [R1+0xfe0], R14 ;  /* 0x000fe00e01007387 */ /* 0x0009e80000100a00 */
[----:B------:R-:W-:Y:S04]  /*22700*/  LDGSTS.E [R23+-0x4fff8], desc[UR8][R240.64], !P0 ;  /* 0xb0008000f0177fae */ /* 0x000fe8000c121848 */
[----:B------:R4:W-:Y:S04]  /*22710*/  STL.64 [R1+0xfd0], R12 ;  /* 0x000fd00c01007387 */ /* 0x0009e80000100a00 */
[----:B------:R3:W-:Y:S04]  /*22720*/  LDGSTS.E [R22+-0x4bff8], desc[UR8][R234.64], !P0 ;  /* 0xb4008000ea167fae */ /* 0x0007e8000c121848 */
[----:B-1----:R-:W4:Y:S04]  /*22730*/  LDL.LU.64 R240, [R1+0x10b8] ;  /* 0x0010b80001f07983 */ /* 0x002f280000300a00 */
[----:B------:R-:W4:Y:S04]  /*22740*/  LDL.LU.64 R242, [R1+0x10a8] ;  /* 0x0010a80001f27983 */ /* 0x000f280000300a00 */
[----:B------:R-:W4:Y:S04]  /*22750*/  LDL.LU.64 R244, [R1+0x1098] ;  /* 0x0010980001f47983 */ /* 0x000f280000300a00 */
[----:B------:R-:W4:Y:S04]  /*22760*/  LDL.LU.64 R246, [R1+0x1088] ;  /* 0x0010880001f67983 */ /* 0x000f280000300a00 */
[----:B------:R4:W-:Y:S04]  /*22770*/  LDGSTS.E [R252+-0x47ff8], desc[UR8][R14.64], !P0 ;  /* 0xb80080000efc7fae */ /* 0x0009e8000c121848 */
[----:B------:R1:W-:Y:S04]  /*22780*/  LDGSTS.E [R228+-0x43ff8], desc[UR8][R12.64], !P0 ;  /* 0xbc0080000ce47fae */ /* 0x0003e8000c121848 */
[----:B------:R1:W-:Y:S01]  /*22790*/  STL.64 [R1+0x1d20], R20 ;  /* 0x001d201401007387 */ /* 0x0003e20000100a00 */
[----:B--2---:R-:W-:-:S04]  /*227a0*/  IMAD.WIDE R236, R229, 0x4, R236 ;  /* 0x00000004e5ec7825 */ /* 0x004fc800078e02ec */
[C---:B---3--:R-:W-:Y:S01]  /*227b0*/  IMAD.WIDE R234, R229.reuse, 0x4, R238 ;  /* 0x00000004e5ea7825 */ /* 0x048fe200078e02ee */
[----:B------:R2:W-:Y:S03]  /*227c0*/  STL.64 [R1+0xf80], R236 ;  /* 0x000f80ec01007387 */ /* 0x0005e60000100a00 */
[C---:B----4-:R-:W-:Y:S01]  /*227d0*/  IMAD.WIDE R14, R229.reuse, 0x4, R248 ;  /* 0x00000004e50e7825 */ /* 0x050fe200078e02f8 */
[----:B------:R3:W-:Y:S03]  /*227e0*/  STL.64 [R1+0xf70], R234 ;  /* 0x000f70ea01007387 */ /* 0x0007e60000100a00 */
[----:B-1----:R-:W-:Y:S01]  /*227f0*/  IMAD.WIDE R12, R229, 0x4, R250 ;  /* 0x00000004e50c7825 */ /* 0x002fe200078e02fa */
[----:B------:R-:W-:Y:S04]  /*22800*/  LDGSTS.E [R23+-0x4fff4], desc[UR8][R236.64], !P1 ;  /* 0xb000c000ec177fae */ /* 0x000fe8000c921848 */
[----:B------:R1:W-:Y:S01]  /*22810*/  STL.64 [R1+0xf60], R14 ;  /* 0x000f600e01007387 */ /* 0x0003e20000100a00 */
[----:B------:R-:W-:Y:S01]  /*22820*/  ISETP.GE.U32.AND P0, PT, R7, 0x7ffffe70, PT ;  /* 0x7ffffe700700780c */ /* 0x000fe20003f06070 */
[C---:B------:R-:W-:Y:S01]  /*22830*/  VIADD R21, R19.reuse, 0x100000 ;  /* 0x0010000013157836 */ /* 0x040fe20000000000 */
[----:B------:R-:W-:Y:S01]  /*22840*/  IADD3 R20, R19, 0x100000, RZ ;  /* 0x0010000013147810 */ /* 0x000fe20007ffe0ff */
[----:B------:R-:W-:Y:S01]  /*22850*/  LDGSTS.E [R22+-0x4bff4], desc[UR8][R234.64], !P1 ;  /* 0xb400c000ea167fae */ /* 0x000fe2000c921848 */
[----:B------:R-:W-:Y:S01]  /*22860*/  IADD3 R6, R6, -0x112, RZ ;  /* 0xfffffeee06067810 */ /* 0x000fe20007ffe0ff */
[----:B------:R-:W-:Y:S01]  /*22870*/  VIADD R3, R3, 0xfffffeed ;  /* 0xfffffeed03037836 */ /* 0x000fe20000000000 */
[----:B------:R-:W4:Y:S01]  /*22880*/  LDC R7, c[0x0][0x230] ;  /* 0x00008c00ff077b82 */ /* 0x000f220000000800 */
[----:B--2---:R-:W2:Y:S04]  /*22890*/  LDL.LU.64 R236, [R1+0x1078] ;  /* 0x0010780001ec7983 */ /* 0x004ea80000300a00 */
[----:B------:R1:W-:Y:S04]  /*228a0*/  STL.64 [R1+0xf50], R12 ;  /* 0x000f500c01007387 */ /* 0x0003e80000100a00 */
[----:B------:R-:W4:Y:S04]  /*228b0*/  LDL.LU.64 R238, [R1+0x1068] ;  /* 0x0010680001ee7983 */ /* 0x000f280000300a00 */
[----:B------:R-:W4:Y:S04]  /*228c0*/  LDL.LU.64 R248, [R1+0x1058] ;  /* 0x0010580001f87983 */ /* 0x000f280000300a00 */
[----:B------:R-:W4:Y:S04]  /*228d0*/  LDL.LU.64 R250, [R1+0x1048] ;  /* 0x0010480001fa7983 */ /* 0x000f280000300a00 */
[----:B------:R3:W-:Y:S04]  /*228e0*/  LDGSTS.E [R252+-0x47ff4], desc[UR8][R14.64], !P1 ;  /* 0xb800c0000efc7fae */ /* 0x0007e8000c921848 */
[----:B------:R1:W-:Y:S01]  /*228f0*/  LDGSTS.E [R228+-0x43ff4], desc[UR8][R12.64], !P1 ;  /* 0xbc00c0000ce47fae */ /* 0x0003e2000c921848 */
[C---:B---3--:R-:W-:Y:S01]  /*22900*/  VIADD R252, R19.reuse, 0x100000 ;  /* 0x0010000013fc7836 */ /* 0x048fe20000000000 */
[----:B-1----:R-:W-:Y:S01]  /*22910*/  IADD3 R228, R19, 0x100000, RZ ;  /* 0x0010000013e47810 */ /* 0x002fe20007ffe0ff */
[----:B------:R-:W-:-:S04]  /*22920*/  IMAD.WIDE R234, R229, 0x4, R240 ;  /* 0x00000004e5ea7825 */ /* 0x000fc800078e02f0 */
[C---:B------:R-:W-:Y:S01]  /*22930*/  IMAD.WIDE R22, R229.reuse, 0x4, R242 ;  /* 0x00000004e5167825 */ /* 0x040fe200078e02f2 */
[----:B------:R2:W-:Y:S03]  /*22940*/  STL.64 [R1+0x1738], R234 ;  /* 0x001738ea01007387 */ /* 0x0005e60000100a00 */
[C---:B------:R-:W-:Y:S01]  /*22950*/  IMAD.WIDE R14, R229.reuse, 0x4, R244 ;  /* 0x00000004e50e7825 */ /* 0x040fe200078e02f4 */
[----:B------:R4:W-:Y:S03]  /*22960*/  STL.64 [R1+0x1730], R22 ;  /* 0x0017301601007387 */ /* 0x0009e60000100a00 */
[C---:B------:R-:W-:Y:S01]  /*22970*/  IMAD.WIDE R12, R229.reuse, 0x4, R246 ;  /* 0x00000004e50c7825 */ /* 0x040fe200078e02f6 */
[----:B------:R1:W-:Y:S04]  /*22980*/  STL.64 [R1+0x1728], R14 ;  /* 0x0017280e01007387 */ /* 0x0003e80000100a00 */
[----:B------:R-:W3:Y:S04]  /*22990*/  LDL.LU.64 R240, [R1+0x1038] ;  /* 0x0010380001f07983 */ /* 0x000ee80000300a00 */
[----:B------:R1:W-:Y:S04]  /*229a0*/  STL.64 [R1+0x1720], R12 ;  /* 0x0017200c01007387 */ /* 0x0003e80000100a00 */
[----:B------:R-:W3:Y:S04]  /*229b0*/  LDL.LU.64 R242, [R1+0x1028] ;  /* 0x0010280001f27983 */ /* 0x000ee80000300a00 */
[----:B------:R-:W3:Y:S04]  /*229c0*/  LDL.LU.64 R244, [R1+0x1018] ;  /* 0x0010180001f47983 */ /* 0x000ee80000300a00 */
[----:B------:R2:W-:Y:S04]  /*229d0*/  LDGSTS.E [R21+-0x80000], desc[UR8][R234.64], !P0 ;  /* 0x80000000ea157fae */ /* 0x0005e8000c121848 */
[----:B------:R-:W3:Y:S04]  /*229e0*/  LDL.LU.64 R246, [R1+0x1008] ;  /* 0x0010080001f67983 */ /* 0x000ee80000300a00 */
[----:B------:R4:W-:Y:S04]  /*229f0*/  LDGSTS.E [R20+-0x7c000], desc[UR8][R22.64], !P0 ;  /* 0x8400000016147fae */ /* 0x0009e8000c121848 */
        /* <DEDUP_REMOVED lines=8> */
[----:B------:R2:W-:Y:S04]  /*22a80*/  STL.64 [R1+0x1708], R14 ;  /* 0x0017080e01007387 */ /* 0x0005e80000100a00 */
[----:B------:R-:W4:Y:S04]  /*22a90*/  LDL.LU.64 R236, [R1+0xff8] ;  /* 0x000ff80001ec7983 */ /* 0x000f280000300a00 */
[----:B------:R2:W-:Y:S04]  /*22aa0*/  STL.64 [R1+0x1700], R12 ;  /* 0x0017000c01007387 */ /* 0x0005e80000100a00 */
[----:B------:R-:W4:Y:S04]  /*22ab0*/  LDL.LU.64 R238, [R1+0xfe8] ;  /* 0x000fe80001ee7983 */ /* 0x000f280000300a00 */
[----:B------:R-:W4:Y:S04]  /*22ac0*/  LDL.LU.64 R248, [R1+0xfd8] ;  /* 0x000fd80001f87983 */ /* 0x000f280000300a00 */
[----:B------:R-:W4:Y:S01]  /*22ad0*/  LDL.LU.64 R250, [R1+0xfc8] ;  /* 0x000fc80001fa7983 */ /* 0x000f220000300a00 */
[----:B------:R-:W-:-:S02]  /*22ae0*/  ISETP.GE.U32.AND P1, PT, R6, 0x7ffffe6f, PT ;  /* 0x7ffffe6f0600780c */ /* 0x000fc40003f26070 */
[----:B------:R-:W-:Y:S01]  /*22af0*/  ISETP.GE.U32.AND P0, PT, R3, 0x7ffffe6e, PT ;  /* 0x7ffffe6e0300780c */ /* 0x000fe20003f06070 */
[----:B------:R-:W4:Y:S01]  /*22b00*/  LDC R6, c[0x0][0x230] ;  /* 0x00008c00ff067b82 */ /* 0x000f220000000800 */
[----:B------:R-:W-:-:S07]  /*22b10*/  IADD3 R7, R7, -0x114, RZ ;  /* 0xfffffeec07077810 */ /* 0x000fce0007ffe0ff */
[----:B------:R-:W4:Y:S02]  /*22b20*/  LDC R3, c[0x0][0x230] ;  /* 0x00008c00ff037b82 */ /* 0x000f240000000800 */
[----:B------:R3:W-:Y:S04]  /*22b30*/  LDGSTS.E [R21+-0x7fffc], desc[UR8][R234.64], !P1 ;  /* 0x80004000ea157fae */ /* 0x0007e8000c921848 */
[----:B------:R1:W-:Y:S04]  /*22b40*/  LDGSTS.E [R20+-0x7bffc], desc[UR8][R22.64], !P1 ;  /* 0x8400400016147fae */ /* 0x0003e8000c921848 */
[----:B------:R2:W-:Y:S04]  /*22b50*/  LDGSTS.E [R252+-0x77ffc], desc[UR8][R14.64], !P1 ;  /* 0x880040000efc7fae */ /* 0x0005e8000c921848 */
[----:B------:R2:W-:Y:S01]  /*22b60*/  LDGSTS.E [R228+-0x73ffc], desc[UR8][R12.64], !P1 ;  /* 0x8c0040000ce47fae */ /* 0x0005e2000c921848 */
[----:B---3--:R-:W-:-:S04]  /*22b70*/  IMAD.WIDE R234, R229, 0x4, R240 ;  /* 0x00000004e5ea7825 */ /* 0x008fc800078e02f0 */
[C---:B-1----:R-:W-:Y:S01]  /*22b80*/  IMAD.WIDE R22, R229.reuse, 0x4, R242 ;  /* 0x00000004e5167825 */ /* 0x042fe200078e02f2 */
[----:B------:R4:W-:Y:S03]  /*22b90*/  STL.64 [R1+0x16f8], R234 ;  /* 0x0016f8ea01007387 */ /* 0x0009e60000100a00 */
[C---:B--2---:R-:W-:Y:S01]  /*22ba0*/  IMAD.WIDE R14, R229.reuse, 0x4, R244 ;  /* 0x00000004e50e7825 */ /* 0x044fe200078e02f4 */
[----:B------:R1:W-:Y:S04]  /*22bb0*/  STL.64 [R1+0x16f0], R22 ;  /* 0x0016f01601007387 */ /* 0x0003e80000100a00 */
[----:B------:R2:W-:Y:S01]  /*22bc0*/  STL.64 [R1+0x16e8], R14 ;  /* 0x0016e80e01007387 */ /* 0x0005e20000100a00 */
[----:B------:R-:W-:-:S03]  /*22bd0*/  IMAD.WIDE R12, R229, 0x4, R246 ;  /* 0x00000004e50c7825 */ /* 0x000fc600078e02f6 */
        /* <DEDUP_REMOVED lines=9> */
[----:B----4-:R-:W-:-:S04]  /*22c70*/  IMAD.WIDE R234, R229, 0x4, R236 ;  /* 0x00000004e5ea7825 */ /* 0x010fc800078e02ec */
[C---:B-1----:R-:W-:Y:S01]  /*22c80*/  IMAD.WIDE R22, R229.reuse, 0x4, R238 ;  /* 0x00000004e5167825 */ /* 0x042fe200078e02ee */
[----:B------:R3:W-:Y:S03]  /*22c90*/  STL.64 [R1+0x16d8], R234 ;  /* 0x0016d8ea01007387 */ /* 0x0007e60000100a00 */
[C---:B--2---:R-:W-:Y:S01]  /*22ca0*/  IMAD.WIDE R14, R229.reuse, 0x4, R248 ;  /* 0x00000004e50e7825 */ /* 0x044fe200078e02f8 */
        /* <DEDUP_REMOVED lines=8> */
[----:B------:R-:W-:Y:S01]  /*22d30*/  ISETP.GE.U32.AND P1, PT, R7, 0x7ffffe6d, PT ;  /* 0x7ffffe6d0700780c */ /* 0x000fe20003f26070 */
[----:B------:R-:W-:Y:S01]  /*22d40*/  VIADD R6, R6, 0xfffffecf ;  /* 0xfffffecf06067836 */ /* 0x000fe20000000000 */
[----:B------:R-:W4:Y:S04]  /*22d50*/  LDC R7, c[0x0][0x230] ;  /* 0x00008c00ff077b82 */ /* 0x000f280000000800 */
[----:B------:R-:W-:-:S02]  /*22d60*/  ISETP.GE.U32.AND P0, PT, R6, 0x7ffffe50, PT ;  /* 0x7ffffe500600780c */ /* 0x000fc40003f06070 */
[----:B------:R-:W-:Y:S02]  /*22d70*/  IADD3 R3, R3, -0x132, RZ ;  /* 0xfffffece03037810 */ /* 0x000fe40007ffe0ff */
[----:B------:R-:W4:Y:S03]  /*22d80*/  LDC R6, c[0x0][0x230] ;  /* 0x00008c00ff067b82 */ /* 0x000f260000000800 */
        /* <DEDUP_REMOVED lines=232> */
[C---:B-1----:R-:W-:Y:S01]  /*23c10*/  VIADD R21, R18.reuse, 0x100000 ;  /* 0x0010000012157836 */ /* 0x042fe20000000000 */
[C---:B--2---:R-:W-:Y:S01]  /*23c20*/  IADD3 R20, R18.reuse, 0x100000, RZ ;  /* 0x0010000012147810 */ /* 0x044fe20007ffe0ff */
[C---:B------:R-:W-:Y:S01]  /*23c30*/  VIADD R252, R18.reuse, 0x100000 ;  /* 0x0010000012fc7836 */ /* 0x040fe20000000000 */
[----:B------:R-:W-:Y:S01]  /*23c40*/  IADD3 R228, R18, 0x100000, RZ ;  /* 0x0010000012e47810 */ /* 0x000fe20007ffe0ff */
[----:B---3--:R-:W-:-:S04]  /*23c50*/  IMAD.WIDE R234, R229, 0x4, R240 ;  /* 0x00000004e5ea7825 */ /* 0x008fc800078e02f0 */
[C---:B------:R-:W-:Y:S01]  /*23c60*/  IMAD.WIDE R22, R229.reuse, 0x4, R242 ;  /* 0x00000004e5167825 */ /* 0x040fe200078e02f2 */
[----:B------:R4:W-:Y:S03]  /*23c70*/  STL.64 [R1+0x16b8], R234 ;  /* 0x0016b8ea01007387 */ /* 0x0009e60000100a00 */
[C---:B------:R-:W-:Y:S01]  /*23c80*/  IMAD.WIDE R14, R229.reuse, 0x4, R244 ;  /* 0x00000004e50e7825 */ /* 0x040fe200078e02f4 */
        /* <DEDUP_REMOVED lines=178> */
[----:B------:R-:W-:Y:S01]  /*247b0*/  IADD3 R7, R7, -0x158, RZ ;  /* 0xfffffea807077810 */ /* 0x000fe20007ffe0ff */
[----:B------:R-:W1:Y:S03]  /*247c0*/  LDC R6, c[0x0][0x230] ;  /* 0x00008c00ff067b82 */ /* 0x000e660000000800 */
[----:B------:R-:W-:-:S05]  /*247d0*/  ISETP.GE.U32.AND P0, PT, R3, 0x7ffffe2a, PT ;  /* 0x7ffffe2a0300780c */ /* 0x000fca0003f06070 */
[----:B------:R-:W4:Y:S02]  /*247e0*/  LDC R3, c[0x0][0x230] ;  /* 0x00008c00ff037b82 */ /* 0x000f240000000800 */
[----:B------:R3:W-:Y:S04]  /*247f0*/  LDGSTS.E [R21+-0x5fffc], desc[UR8][R234.64], !P1 ;  /* 0xa0004000ea157fae */ /* 0x0007e8000c921848 */
[----:B------:R2:W-:Y:S04]  /*24800*/  LDGSTS.E [R20+-0x5bffc], desc[UR8][R22.64], !P1 ;  /* 0xa400400016147fae */ /* 0x0005e8000c921848 */
[----:B------:R2:W-:Y:S04]  /*24810*/  LDGSTS.E [R252+-0x57ffc], desc[UR8][R14.64], !P1 ;  /* 0xa80040000efc7fae */ /* 0x0005e8000c921848 */
[----:B------:R2:W-:Y:S01]  /*24820*/  LDGSTS.E [R228+-0x53ffc], desc[UR8][R12.64], !P1 ;  /* 0xac0040000ce47fae */ /* 0x0005e2000c921848 */
[----:B------:R-:W-:Y:S01]  /*24830*/  ISETP.GE.U32.AND P1, PT, R7, 0x7ffffe29, PT ;  /* 0x7ffffe290700780c */ /* 0x000fe20003f26070 */
[----:B-1----:R-:W-:Y:S01]  /*24840*/  VIADD R6, R6, 0xfffffe8b ;  /* 0xfffffe8b06067836 */ /* 0x002fe20000000000 */
[----:B------:R-:W1:Y:S01]  /*24850*/  LDC R7, c[0x0][0x230] ;  /* 0x00008c00ff077b82 */ /* 0x000e620000000800 */
[----:B---3--:R-:W-:-:S04]  /*24860*/  IMAD.WIDE R234, R229, 0x4, R240 ;  /* 0x00000004e5ea7825 */ /* 0x008fc800078e02f0 */
[C---:B--2---:R-:W-:Y:S01]  /*24870*/  IMAD.WIDE R22, R229.reuse, 0x4, R242 ;  /* 0x00000004e5167825 */ /* 0x044fe200078e02f2 */
[----:B------:R-:W-:Y:S03]  /*24880*/  STL.64 [R1+0x10a0], R234 ;  /* 0x0010a0ea01007387 */ /* 0x000fe60000100a00 */
[C---:B------:R-:W-:Y:S01]  /*24890*/  IMAD.WIDE R14, R229.reuse, 0x4, R244 ;  /* 0x00000004e50e7825 */ /* 0x040fe200078e02f4 */
[----:B------:R-:W-:Y:S04]  /*248a0*/  STL.64 [R1+0x1090], R22 ;  /* 0x0010901601007387 */ /* 0x000fe80000100a00 */
[----:B------:R2:W-:Y:S01]  /*248b0*/  STL.64 [R1+0xf88], R14 ;  /* 0x000f880e01007387 */ /* 0x0005e20000100a00 */
[----:B------:R-:W-:-:S03]  /*248c0*/  IMAD.WIDE R12, R229, 0x4, R246 ;  /* 0x00000004e50c7825 */ /* 0x000fc600078e02f6 */
[----:B------:R-:W3:Y:S04]  /*248d0*/  LDL.LU.64 R244, [R1+0x58] ;  /* 0x0000580001f47983 */ /* 0x000ee80000300a00 */
[----:B------:R1:W-:Y:S04]  /*248e0*/  STL.64 [R1+0xf78], R12 ;  /* 0x000f780c01007387 */ /* 0x0003e80000100a00 */
[----:B------:R-:W3:Y:S04]  /*248f0*/  LDL.LU.64 R246, [R1+0x50] ;  /* 0x0000500001f67983 */ /* 0x000ee80000300a00 */
[----:B------:R-:W-:Y:S04]  /*24900*/  LDGSTS.E [R21+-0x5fff8], desc[UR8][R234.64], !P0 ;  /* 0xa0008000ea157fae */ /* 0x000fe8000c121848 */
[----:B------:R-:W-:Y:S04]  /*24910*/  LDGSTS.E [R20+-0x5bff8], desc[UR8][R22.64], !P0 ;  /* 0xa400800016147fae */ /* 0x000fe8000c121848 */
[----:B------:R-:W3:Y:S04]  /*24920*/  LDL.LU.64 R240, [R1+0x48] ;  /* 0x0000480001f07983 */ /* 0x000ee80000300a00 */
[----:B------:R2:W-:Y:S04]  /*24930*/  LDGSTS.E [R252+-0x57ff8], desc[UR8][R14.64], !P0 ;  /* 0xa80080000efc7fae */ /* 0x0005e8000c121848 */
[----:B------:R1:W-:Y:S04]  /*24940*/  LDGSTS.E [R228+-0x53ff8], desc[UR8][R12.64], !P0 ;  /* 0xac0080000ce47fae */ /* 0x0003e8000c121848 */
[----:B------:R-:W3:Y:S01]  /*24950*/  LDL.LU.64 R242, [R1+0x40] ;  /* 0x0000400001f27983 */ /* 0x000ee20000300a00 */
[----:B--2---:R-:W-:Y:S01]  /*24960*/  IADD3 R15, R18, 0x100000, RZ ;  /* 0x00100000120f7810 */ /* 0x004fe20007ffe0ff */
[----:B----4-:R-:W-:-:S04]  /*24970*/  IMAD.WIDE R234, R229, 0x4, R236 ;  /* 0x00000004e5ea7825 */ /* 0x010fc800078e02ec */
[C---:B------:R-:W-:Y:S01]  /*24980*/  IMAD.WIDE R22, R229.reuse, 0x4, R238 ;  /* 0x00000004e5167825 */ /* 0x040fe200078e02ee */
[----:B------:R2:W-:Y:S03]  /*24990*/  STL.64 [R1+0xf68], R234 ;  /* 0x000f68ea01007387 */ /* 0x0005e60000100a00 */
[C---:B-1----:R-:W-:Y:S01]  /*249a0*/  IMAD.WIDE R12, R229.reuse, 0x4, R248 ;  /* 0x00000004e50c7825 */ /* 0x042fe200078e02f8 */
[----:B------:R-:W-:Y:S03]  /*249b0*/  STL.64 [R1+0xf58], R22 ;  /* 0x000f581601007387 */ /* 0x000fe60000100a00 */
[----:B------:R-:W-:Y:S01]  /*249c0*/  IMAD.WIDE R20, R229, 0x4, R250 ;  /* 0x00000004e5147825 */ /* 0x000fe200078e02fa */
[----:B------:R1:W-:Y:S04]  /*249d0*/  STL.64 [R1+0xeb0], R12 ;  /* 0x000eb00c01007387 */ /* 0x0003e80000100a00 */
[----:B------:R-:W4:Y:S04]  /*249e0*/  LDL.LU.64 R250, [R1+0x38] ;  /* 0x0000380001fa7983 */ /* 0x000f280000300a00 */
[----:B------:R-:W-:Y:S04]  /*249f0*/  LDGSTS.E [R15+-0x5fff4], desc[UR8][R234.64], !P1 ;  /* 0xa000c000ea0f7fae */ /* 0x000fe8000c921848 */
[----:B------:R3:W-:Y:S04]  /*24a00*/  STL.64 [R1+0xec0], R20 ;  /* 0x000ec01401007387 */ /* 0x0007e80000100a00 */
[----:B--2---:R-:W2:Y:S01]  /*24a10*/  LDL.LU.64 R234, [R1+0x30] ;  /* 0x0000300001ea7983 */ /* 0x004ea20000300a00 */
[----:B------:R-:W-:Y:S01]  /*24a20*/  VIADD R14, R18, 0x100000 ;  /* 0x00100000120e7836 */ /* 0x000fe20000000000 */
[----:B------:R-:W-:Y:S01]  /*24a30*/  ISETP.GE.U32.AND P0, PT, R6, 0x7ffffe0c, PT ;  /* 0x7ffffe0c0600780c */ /* 0x000fe20003f06070 */
[C---:B------:R-:W-:Y:S01]  /*24a40*/  VIADD R248, R18.reuse, 0x100000 ;  /* 0x0010000012f87836 */ /* 0x040fe20000000000 */
[----:B------:R-:W-:Y:S01]  /*24a50*/  IADD3 R3, R3, -0x176, RZ ;  /* 0xfffffe8a03037810 */ /* 0x000fe20007ffe0ff */
[----:B------:R-:W2:Y:S01]  /*24a60*/  LDC R6, c[0x0][0x230] ;  /* 0x00008c00ff067b82 */ /* 0x000ea20000000800 */
[----:B------:R3:W-:Y:S04]  /*24a70*/  LDGSTS.E [R14+-0x5bff4], desc[UR8][R22.64], !P1 ;  /* 0xa400c000160e7fae */ /* 0x0007e8000c921848 */
[----:B------:R-:W-:Y:S01]  /*24a80*/  LDGSTS.E [R252+-0x57ff4], desc[UR8][R12.64], !P1 ;  /* 0xa800c0000cfc7fae */ /* 0x000fe2000c921848 */
[----:B------:R-:W-:-:S03]  /*24a90*/  IADD3 R249, R18, 0x100000, RZ ;  /* 0x0010000012f97810 */ /* 0x000fc60007ffe0ff */
[----:B------:R3:W-:Y:S04]  /*24aa0*/  LDGSTS.E [R228+-0x53ff4], desc[UR8][R20.64], !P1 ;  /* 0xac00c00014e47fae */ /* 0x0007e8000c921848 */
[----:B------:R-:W2:Y:S04]  /*24ab0*/  LDL.LU.64 R14, [R1+0x28] ;  /* 0x00002800010e7983 */ /* 0x000ea80000300a00 */
[----:B-1----:R-:W2:Y:S04]  /*24ac0*/  LDL.LU.64 R12, [R1+0x20] ;  /* 0x00002000010c7983 */ /* 0x002ea80000300a00 */
[----:B------:R-:W2:Y:S01]  /*24ad0*/  LDL.LU.64 R236, [R1+0x18] ;  /* 0x0000180001ec7983 */ /* 0x000ea20000300a00 */
[----:B------:R-:W-:-:S03]  /*24ae0*/  ISETP.GE.U32.AND P1, PT, R3, 0x7ffffe0b, PT ;  /* 0x7ffffe0b0300780c */ /* 0x000fc60003f26070 */
[----:B------:R-:W2:Y:S01]  /*24af0*/  LDL.LU.64 R238, [R1+0x10] ;  /* 0x0000100001ee7983 */ /* 0x000ea20000300a00 */
[----:B---3--:R-:W-:-:S04]  /*24b00*/  IMAD.WIDE R244, R229, 0x4, R244 ;  /* 0x00000004e5f47825 */ /* 0x008fc800078e02f4 */
[C---:B------:R-:W-:Y:S01]  /*24b10*/  IMAD.WIDE R246, R229.reuse, 0x4, R246 ;  /* 0x00000004e5f67825 */ /* 0x040fe200078e02f6 */
[----:B------:R1:W-:Y:S04]  /*24b20*/  STL.64 [R1+0xed0], R244 ;  /* 0x000ed0f401007387 */ /* 0x0003e80000100a00 */
[----:B------:R3:W-:Y:S04]  /*24b30*/  STL.64 [R1+0xed8], R246 ;  /* 0x000ed8f601007387 */ /* 0x0007e80000100a00 */
[----:B------:R-:W-:Y:S01]  /*24b40*/  LDGSTS.E [R248+-0x50000], desc[UR8][R244.64], !P0 ;  /* 0xb0000000f4f87fae */ /* 0x000fe2000c121848 */
[----:B------:R-:W-:-:S03]  /*24b50*/  IMAD.WIDE R22, R229, 0x4, R240 ;  /* 0x00000004e5167825 */ /* 0x000fc600078e02f0 */
[----:B------:R-:W-:Y:S04]  /*24b60*/  LDGSTS.E [R249+-0x4c000], desc[UR8][R246.64], !P0 ;  /* 0xb4000000f6f97fae */ /* 0x000fe8000c121848 */
[----:B------:R-:W2:Y:S04]  /*24b70*/  LDL.LU.64 R240, [R1+0x8] ;  /* 0x0000080001f07983 */ /* 0x000ea80000300a00 */
[----:B------:R3:W-:Y:S01]  /*24b80*/  LDGSTS.E [R252+-0x48000], desc[UR8][R22.64], !P0 ;  /* 0xb800000016fc7fae */ /* 0x0007e2000c121848 */
[----:B------:R-:W-:-:S03]  /*24b90*/  IMAD.WIDE R20, R229, 0x4, R242 ;  /* 0x00000004e5147825 */ /* 0x000fc600078e02f2 */
[----:B------:R-:W2:Y:S04]  /*24ba0*/  LDL.LU.64 R242, [R1] ;  /* 0x0000000001f27983 */ /* 0x000ea80000300a00 */
[----:B------:R3:W-:Y:S04]  /*24bb0*/  STL.64 [R1+0xee0], R22 ;  /* 0x000ee01601007387 */ /* 0x0007e80000100a00 */
[----:B-1----:R-:W2:Y:S04]  /*24bc0*/  LDL.LU.64 R244, [R1+0x1dc8] ;  /* 0x001dc80001f47983 */ /* 0x002ea80000300a00 */
[----:B------:R-:W2:Y:S04]  /*24bd0*/  LDL.LU R248, [R1+0x1dc0] ;  /* 0x001dc00001f87983 */ /* 0x000ea80000300800 */
[----:B---3--:R-:W3:Y:S01]  /*24be0*/  LDL.LU.64 R246, [R1+0x1db8] ;  /* 0x001db80001f67983 */ /* 0x008ee20000300a00 */
[----:B------:R-:W1:Y:S03]  /*24bf0*/  LDC R22, c[0x0][0x230] ;  /* 0x00008c00ff167b82 */ /* 0x000e660000000800 */
[----:B------:R-:W3:Y:S04]  /*24c00*/  LDL.LU R249, [R1+0x1db4] ;  /* 0x001db40001f97983 */ /* 0x000ee80000300800 */
[----:B------:R4:W-:Y:S04]  /*24c10*/  STL.64 [R1+0xee8], R20 ;  /* 0x000ee81401007387 */ /* 0x0009e80000100a00 */
[----:B------:R4:W-:Y:S04]  /*24c20*/  LDGSTS.E [R228+-0x44000], desc[UR8][R20.64], !P0 ;  /* 0xbc00000014e47fae */ /* 0x0009e8000c121848 */
[----:B------:R-:W3:Y:S01]  /*24c30*/  LDL.LU R3, [R1+0x1db0] ;  /* 0x001db00001037983 */ /* 0x000ee20000300800 */
[----:B----4-:R-:W-:Y:S01]  /*24c40*/  IADD3 R21, R18, 0x100000, RZ ;  /* 0x0010000012157810 */ /* 0x010fe20007ffe0ff */
[----:B------:R-:W-:-:S05]  /*24c50*/  IMAD.WIDE R250, R229, 0x4, R250 ;  /* 0x00000004e5fa7825 */ /* 0x000fca00078e02fa */
[----:B------:R4:W-:Y:S04]  /*24c60*/  STL.64 [R1+0xef0], R250 ;  /* 0x000ef0fa01007387 */ /* 0x0009e80000100a00 */
[----:B------:R4:W-:Y:S01]  /*24c70*/  LDGSTS.E [R21+-0x4fffc], desc[UR8][R250.64], !P1 ;  /* 0xb0004000fa157fae */ /* 0x0009e2000c921848 */
[----:B--2---:R-:W-:-:S05]  /*24c80*/  IMAD.WIDE R234, R229, 0x4, R234 ;  /* 0x00000004e5ea7825 */ /* 0x004fca00078e02ea */
[----:B------:R-:W-:Y:S01]  /*24c90*/  STL.64 [R1+0xef8], R234 ;  /* 0x000ef8ea01007387 */ /* 0x000fe20000100a00 */
[----:B------:R-:W-:Y:S01]  /*24ca0*/  VIADD R7, R7, 0xfffffe89 ;  /* 0xfffffe8907077836 */ /* 0x000fe20000000000 */
[----:B------:R-:W-:Y:S01]  /*24cb0*/  IADD3 R6, R6, -0x178, RZ ;  /* 0xfffffe8806067810 */ /* 0x000fe20007ffe0ff */
[----:B------:R-:W-:Y:S01]  /*24cc0*/  VIADD R20, R18, 0x100000 ;  /* 0x0010000012147836 */ /* 0x000fe20000000000 */
[----:B----4-:R-:W2:Y:S01]  /*24cd0*/  LDL.LU.64 R250, [R1+0x1da8] ;  /* 0x001da80001fa7983 */ /* 0x010ea20000300a00 */
[----:B------:R-:W4:Y:S01]  /*24ce0*/  LDC R21, c[0x0][0x230] ;  /* 0x00008c00ff157b82 */ /* 0x000f220000000800 */
[----:B------:R-:W-:Y:S02]  /*24cf0*/  ISETP.GE.U32.AND P0, PT, R7, 0x7ffffe0a, PT ;  /* 0x7ffffe0a0700780c */ /* 0x000fe40003f06070 */
[----:B------:R-:W-:Y:S01]  /*24d00*/  LDGSTS.E [R20+-0x4bffc], desc[UR8][R234.64], !P1 ;  /* 0xb4004000ea147fae */ /* 0x000fe2000c921848 */
[----:B------:R-:W-:-:S04]  /*24d10*/  IMAD.WIDE R14, R229, 0x4, R14 ;  /* 0x00000004e50e7825 */ /* 0x000fc800078e020e */
[C---:B------:R-:W-:Y:S01]  /*24d20*/  IMAD.WIDE R12, R229.reuse, 0x4, R12 ;  /* 0x00000004e50c7825 */ /* 0x040fe200078e020c */
[----:B------:R-:W-:Y:S03]  /*24d30*/  STL.64 [R1+0xf00], R14 ;  /* 0x000f000e01007387 */ /* 0x000fe60000100a00 */
[----:B------:R-:W-:Y:S01]  /*24d40*/  IMAD.WIDE R236, R229, 0x4, R236 ;  /* 0x00000004e5ec7825 */ /* 0x000fe200078e02ec */
[----:B------:R-:W-:Y:S04]  /*24d50*/  LDGSTS.E [R252+-0x47ffc], desc[UR8][R14.64], !P1 ;  /* 0xb80040000efc7fae */ /* 0x000fe8000c921848 */
[----:B------:R1:W-:Y:S01]  /*24d60*/  STL.64 [R1+0xf08], R12 ;  /* 0x000f080c01007387 */ /* 0x0003e20000100a00 */
[----:B------:R-:W-:-:S03]  /*24d70*/  VIADD R7, R18, 0x100000 ;  /* 0x0010000012077836 */ /* 0x000fc60000000000 */
[----:B------:R1:W-:Y:S01]  /*24d80*/  LDGSTS.E [R228+-0x43ffc], desc[UR8][R12.64], !P1 ;  /* 0xbc0040000ce47fae */ /* 0x0003e2000c921848 */
[----:B------:R-:W-:-:S03]  /*24d90*/  ISETP.GE.U32.AND P1, PT, R6, 0x7ffffe09, PT ;  /* 0x7ffffe090600780c */ /* 0x000fc60003f26070 */
[----:B------:R-:W-:Y:S04]  /*24da0*/  STL.64 [R1+0xf10], R236 ;  /* 0x000f10ec01007387 */ /* 0x000fe80000100a00 */
[----:B------:R4:W-:Y:S01]  /*24db0*/  LDGSTS.E [R20+-0x4fff8], desc[UR8][R236.64], !P0 ;  /* 0xb0008000ec147fae */ /* 0x0009e2000c121848 */
[----:B-1----:R-:W-:-:S05]  /*24dc0*/  IMAD.WIDE R12, R229, 0x4, R238 ;  /* 0x00000004e50c7825 */ /* 0x002fca00078e02ee */
[----:B------:R1:W-:Y:S01]  /*24dd0*/  STL.64 [R1+0xf18], R12 ;  /* 0x000f180c01007387 */ /* 0x0003e20000100a00 */
[----:B----4-:R-:W4:Y:S03]  /*24de0*/  LDC R20, c[0x0][0x230] ;  /* 0x00008c00ff147b82 */ /* 0x010f260000000800 */
[----:B------:R-:W-:Y:S01]  /*24df0*/  LDGSTS.E [R7+-0x4bff8], desc[UR8][R12.64], !P0 ;  /* 0xb40080000c077fae */ /* 0x000fe2000c121848 */
[----:B------:R-:W-:Y:S01]  /*24e00*/  IADD3 R238, R22, -0x119, RZ ;  /* 0xfffffee716ee7810 */ /* 0x000fe20007ffe0ff */
[----:B------:R-:W-:-:S05]  /*24e10*/  IMAD.WIDE R14, R229, 0x4, R240 ;  /* 0x00000004e50e7825 */ /* 0x000fca00078e02f0 */
[----:B------:R4:W-:Y:S01]  /*24e20*/  STL.64 [R1+0xf20], R14 ;  /* 0x000f200e01007387 */ /* 0x0009e20000100a00 */
[----:B------:R-:W-:-:S03]  /*24e30*/  IMAD.WIDE R234, R229, 0x4, R242 ;  /* 0x00000004e5ea7825 */ /* 0x000fc600078e02f2 */
[----:B------:R-:W-:Y:S04]  /*24e40*/  LDGSTS.E [R252+-0x47ff8], desc[UR8][R14.64], !P0 ;  /* 0xb80080000efc7fae */ /* 0x000fe8000c121848 */
[----:B------:R4:W-:Y:S04]  /*24e50*/  STL.64 [R1+0xf28], R234 ;  /* 0x000f28ea01007387 */ /* 0x0009e80000100a00 */
[----:B-1----:R-:W2:Y:S04]  /*24e60*/  LDL.LU.64 R12, [R1+0x4c0] ;  /* 0x0004c000010c7983 */ /* 0x002ea80000300a00 */
[----:B------:R-:W2:Y:S04]  /*24e70*/  LDL.LU.64 R6, [R1+0x4b8] ;  /* 0x0004b80001067983 */ /* 0x000ea80000300a00 */
[----:B------:R1:W-:Y:S01]  /*24e80*/  LDGSTS.E [R228+-0x43ff8], desc[UR8][R234.64], !P0 ;  /* 0xbc008000eae47fae */ /* 0x0003e2000c121848 */
[----:B---3--:R-:W-:-:S03]  /*24e90*/  IMAD.WIDE R240, R229, 0x4, R246 ;  /* 0x00000004e5f07825 */ /* 0x008fc600078e02f6 */
[----:B----4-:R-:W3:Y:S01]  /*24ea0*/  LDL.LU.64 R14, [R1+0x4b0] ;  /* 0x0004b000010e7983 */ /* 0x010ee20000300a00 */
[----:B------:R-:W-:-:S04]  /*24eb0*/  IMAD.WIDE R236, R229, 0x4, R248 ;  /* 0x00000004e5ec7825 */ /* 0x000fc800078e02f8 */
[C---:B------:R-:W-:Y:S01]  /*24ec0*/  IMAD.WIDE R22, R229.reuse, 0x4, R244 ;  /* 0x00000004e5167825 */ /* 0x040fe200078e02f4 */
[----:B------:R-:W4:Y:S01]  /*24ed0*/  LDL.LU.64 R242, [R1+0x4a8] ;  /* 0x0004a80001f27983 */ /* 0x000f220000300a00 */
[C---:B-1----:R-:W-:Y:S02]  /*24ee0*/  IADD3 R234, R18.reuse, 0x100000, RZ ;  /* 0x0010000012ea7810 */ /* 0x042fe40007ffe0ff */
[----:B------:R-:W-:Y:S01]  /*24ef0*/  VIADD R235, R18, 0x100000 ;  /* 0x0010000012eb7836 */ /* 0x000fe20000000000 */
[----:B------:R-:W-:Y:S01]  /*24f00*/  STL.64 [R1+0x1d28], R18 ;  /* 0x001d281201007387 */ /* 0x000fe20000100a00 */
[----:B------:R-:W-:Y:S01]  /*24f10*/  ISETP.GE.U32.AND P0, PT, R238, 0x7ffffe68, PT ;  /* 0x7ffffe68ee00780c */ /* 0x000fe20003f06070 */
[----:B--2---:R-:W-:Y:S01]  /*24f20*/  IMAD.WIDE R250, R229, 0x4, R250 ;  /* 0x00000004e5fa7825 */ /* 0x004fe200078e02fa */
[----:B------:R-:W-:Y:S01]  /*24f30*/  IADD3 R246, R17, 0x100000, RZ ;  /* 0x0010000011f67810 */ /* 0x000fe20007ffe0ff */
[----:B------:R-:W1:Y:S03]  /*24f40*/  LDC R249, c[0x0][0x230] ;  /* 0x00008c00fff97b82 */ /* 0x000e660000000800 */
[----:B------:R2:W-:Y:S04]  /*24f50*/  STL.64 [R1+0xf30], R250 ;  /* 0x000f30fa01007387 */ /* 0x0005e80000100a00 */
[----:B------:R2:W-:Y:S01]  /*24f60*/  STL.64 [R1+0xf38], R236 ;  /* 0x000f38ec01007387 */ /* 0x0005e20000100a00 */
[----:B------:R-:W-:Y:S01]  /*24f70*/  VIADD R247, R21, 0xfffffee6 ;  /* 0xfffffee615f77836 */ /* 0x000fe20000000000 */
[----:B------:R-:W1:Y:S02]  /*24f80*/  LDC R248, c[0x0][0x230] ;  /* 0x00008c00fff87b82 */ /* 0x000e640000000800 */
[----:B------:R2:W-:Y:S04]  /*24f90*/  LDGSTS.E [R235+-0x4fff4], desc[UR8][R250.64], !P1 ;  /* 0xb000c000faeb7fae */ /* 0x0005e8000c921848 */
[----:B------:R-:W-:Y:S04]  /*24fa0*/  LDGSTS.E [R234+-0x4bff4], desc[UR8][R236.64], !P1 ;  /* 0xb400c000ecea7fae */ /* 0x000fe8000c921848 */
[----:B------:R2:W-:Y:S04]  /*24fb0*/  STL.64 [R1+0xf40], R240 ;  /* 0x000f40f001007387 */ /* 0x0005e80000100a00 */
[----:B------:R-:W-:Y:S01]  /*24fc0*/  LDGSTS.E [R252+-0x47ff4], desc[UR8][R240.64], !P1 ;  /* 0xb800c000f0fc7fae */ /* 0x000fe2000c921848 */
[C---:B------:R-:W-:Y:S01]  /*24fd0*/  VIADD R245, R17.reuse, 0x100000 ;  /* 0x0010000011f57836 */ /* 0x040fe20000000000 */
[----:B------:R-:W-:Y:S01]  /*24fe0*/  IADD3 R244, R17, 0x100000, RZ ;  /* 0x0010000011f47810 */ /* 0x000fe20007ffe0ff */
[----:B--2---:R-:W2:Y:S01]  /*24ff0*/  LDC R250, c[0x0][0x230] ;  /* 0x00008c00fffa7b82 */ /* 0x004ea20000000800 */
[----:B------:R-:W2:Y:S04]  /*25000*/  LDL.LU.64 R234, [R1+0x4a0] ;  /* 0x0004a00001ea7983 */ /* 0x000ea80000300a00 */
[----:B------:R3:W-:Y:S03]  /*25010*/  STL.64 [R1+0xf48], R22 ;  /* 0x000f481601007387 */ /* 0x0007e60000100a00 */
[----:B------:R-:W1:Y:S01]  /*25020*/  LDC R251, c[0x0][0x230] ;  /* 0x00008c00fffb7b82 */ /* 0x000e620000000800 */
[----:B------:R-:W2:Y:S04]  /*25030*/  LDL.LU.64 R236, [R1+0x498] ;  /* 0x0004980001ec7983 */ /* 0x000ea80000300a00 */
[----:B------:R-:W2:Y:S04]  /*25040*/  LDL.LU.64 R238, [R1+0x490] ;  /* 0x0004900001ee7983 */ /* 0x000ea80000300a00 */
[----:B------:R-:W2:Y:S04]  /*25050*/  LDL.LU.64 R240, [R1+0x488] ;  /* 0x0004880001f07983 */ /* 0x000ea80000300a00 */
[----:B------:R1:W-:Y:S01]  /*25060*/  LDGSTS.E [R228+-0x43ff4], desc[UR8][R22.64], !P1 ;  /* 0xbc00c00016e47fae */ /* 0x0003e2000c921848 */
[----:B------:R-:W-:-:S02]  /*25070*/  ISETP.GE.U32.AND P1, PT, R247, 0x7ffffe67, PT ;  /* 0x7ffffe67f700780c */ /* 0x000fc40003f26070 */
[----:B------:R-:W-:Y:S01]  /*25080*/  IADD3 R247, R20, -0x11b, RZ ;  /* 0xfffffee514f77810 */ /* 0x000fe20007ffe0ff */
[----:B-1----:R-:W-:Y:S02]  /*25090*/  VIADD R228, R17, 0x100000 ;  /* 0x0010000011e47836 */ /* 0x002fe40000000000 */
[----:B------:R-:W-:-:S04]  /*250a0*/  IMAD.WIDE R12, R229, 0x4, R12 ;  /* 0x00000004e50c7825 */ /* 0x000fc800078e020c */
[C---:B------:R-:W-:Y:S01]  /*250b0*/  IMAD.WIDE R6, R229.reuse, 0x4, R6 ;  /* 0x00000004e5067825 */ /* 0x040fe200078e0206 */
[----:B------:R1:W-:Y:S03]  /*250c0*/  STL.64 [R1+0x1638], R12 ;  /* 0x0016380c01007387 */ /* 0x0003e60000100a00 */
[C---:B---3--:R-:W-:Y:S01]  /*250d0*/  IMAD.WIDE R22, R229.reuse, 0x4, R14 ;  /* 0x00000004e5167825 */ /* 0x048fe200078e020e */
[----:B------:R3:W-:Y:S04]  /*250e0*/  STL.64 [R1+0x1630], R6 ;  /* 0x0016300601007387 */ /* 0x0007e80000100a00 */
[----:B------:R-:W-:Y:S01]  /*250f0*/  LDGSTS.E [R246+-0x80000], desc[UR8][R12.64], !P0 ;  /* 0x800000000cf67fae */ /* 0x000fe2000c121848 */
[----:B----4-:R-:W-:-:S03]  /*25100*/  IMAD.WIDE R18, R229, 0x4, R242 ;  /* 0x00000004e5127825 */ /* 0x010fc600078e02f2 */
[----:B------:R4:W-:Y:S04]  /*25110*/  STL.64 [R1+0x1628], R22 ;  /* 0x0016281601007387 */ /* 0x0009e80000100a00 */
[----:B------:R-:W-:Y:S04]  /*25120*/  LDGSTS.E [R245+-0x7c000], desc[UR8][R6.64], !P0 ;  /* 0x8400000006f57fae */ /* 0x000fe8000c121848 */
[----:B-1----:R-:W4:Y:S04]  /*25130*/  LDL.LU.64 R12, [R1+0x480] ;  /* 0x00048000010c7983 */ /* 0x002f280000300a00 */
[----:B------:R1:W-:Y:S04]  /*25140*/  STL.64 [R1+0x1620], R18 ;  /* 0x0016201201007387 */ /* 0x0003e80000100a00 */
[----:B---3--:R-:W3:Y:S04]  /*25150*/  LDL.LU.64 R6, [R1+0x478] ;  /* 0x0004780001067983 */ /* 0x008ee80000300a00 */
[----:B------:R4:W-:Y:S04]  /*25160*/  LDGSTS.E [R244+-0x78000], desc[UR8][R22.64], !P0 ;  /* 0x8800000016f47fae */ /* 0x0009e8000c121848 */
[----:B------:R-:W3:Y:S04]  /*25170*/  LDL.LU.64 R14, [R1+0x470] ;  /* 0x00047000010e7983 */ /* 0x000ee80000300a00 */
[----:B------:R-:W3:Y:S04]  /*25180*/  LDL.LU.64 R242, [R1+0x468] ;  /* 0x0004680001f27983 */ /* 0x000ee80000300a00 */
[----:B------:R1:W-:Y:S01]  /*25190*/  LDGSTS.E [R228+-0x74000], desc[UR8][R18.64], !P0 ;  /* 0x8c00000012e47fae */ /* 0x0003e2000c121848 */
[----:B--2---:R-:W-:-:S04]  /*251a0*/  IMAD.WIDE R234, R229, 0x4, R234 ;  /* 0x00000004e5ea7825 */ /* 0x004fc800078e02ea */
[C---:B----4-:R-:W-:Y:S01]  /*251b0*/  IMAD.WIDE R22, R229.reuse, 0x4, R236 ;  /* 0x00000004e5167825 */ /* 0x050fe200078e02ec */
[----:B------:R2:W-:Y:S03]  /*251c0*/  STL.64 [R1+0x1618], R234 ;  /* 0x001618ea01007387 */ /* 0x0005e60000100a00 */
[C---:B------:R-:W-:Y:S01]  /*251d0*/  IMAD.WIDE R20, R229.reuse, 0x4, R238 ;  /* 0x00000004e5147825 */ /* 0x040fe200078e02ee */
[----:B------:R-:W-:Y:S03]  /*251e0*/  STL.64 [R1+0x1610], R22 ;  /* 0x0016101601007387 */ /* 0x000fe60000100a00 */
[----:B-1----:R-:W-:Y:S01]  /*251f0*/  IMAD.WIDE R18, R229, 0x4, R240 ;  /* 0x00000004e5127825 */ /* 0x002fe200078e02f0 */
[----:B------:R-:W-:Y:S04]  /*25200*/  LDGSTS.E [R246+-0x7fffc], desc[UR8][R234.64], !P1 ;  /* 0x80004000eaf67fae */ /* 0x000fe8000c921848 */
[----:B------:R1:W-:Y:S01]  /*25210*/  STL.64 [R1+0x1608], R20 ;  /* 0x0016081401007387 */ /* 0x0003e20000100a00 */
[----:B------:R-:W-:-:S03]  /*25220*/  ISETP.GE.U32.AND P0, PT, R247, 0x7ffffe66, PT ;  /* 0x7ffffe66f700780c */ /* 0x000fc60003f06070 */
[----:B------:R-:W-:Y:S04]  /*25230*/  LDGSTS.E [R245+-0x7bffc], desc[UR8][R22.64], !P1 ;  /* 0x8400400016f57fae */ /* 0x000fe8000c921848 */
[----:B--2---:R-:W2:Y:S04]  /*25240*/  LDL.LU.64 R234, [R1+0x460] ;  /* 0x0004600001ea7983 */ /* 0x004ea80000300a00 */
[----:B------:R4:W-:Y:S04]  /*25250*/  STL.64 [R1+0x1600], R18 ;  /* 0x0016001201007387 */ /* 0x0009e80000100a00 */
[----:B------:R-:W2:Y:S04]  /*25260*/  LDL.LU.64 R236, [R1+0x458] ;  /* 0x0004580001ec7983 */ /* 0x000ea80000300a00 */
[----:B------:R-:W2:Y:S04]  /*25270*/  LDL.LU.64 R238, [R1+0x450] ;  /* 0x0004500001ee7983 */ /* 0x000ea80000300a00 */
[----:B------:R-:W2:Y:S01]  /*25280*/  LDL.LU.64 R240, [R1+0x448] ;  /* 0x0004480001f07983 */ /* 0x000ea20000300a00 */
[----:B------:R-:W-:-:S02]  /*25290*/  VIADD R247, R250, 0xfffffee4 ;  /* 0xfffffee4faf77836 */ /* 0x000fc40000000000 */
[----:B------:R-:W2:Y:S01]  /*252a0*/  LDC R250, c[0x0][0x230] ;  /* 0x00008c00fffa7b82 */ /* 0x000ea20000000800 */
[----:B------:R1:W-:Y:S04]  /*252b0*/  LDGSTS.E [R244+-0x77ffc], desc[UR8][R20.64], !P1 ;  /* 0x8800400014f47fae */ /* 0x0003e8000c921848 */
[----:B------:R4:W-:Y:S01]  /*252c0*/  LDGSTS.E [R228+-0x73ffc], desc[UR8][R18.64], !P1 ;  /* 0x8c00400012e47fae */ /* 0x0009e2000c921848 */
[----:B------:R-:W-:Y:S01]  /*252d0*/  ISETP.GE.U32.AND P1, PT, R247, 0x7ffffe65, PT ;  /* 0x7ffffe65f700780c */ /* 0x000fe20003f26070 */
[----:B------:R-:W-:-:S04]  /*252e0*/  IMAD.WIDE R12, R229, 0x4, R12 ;  /* 0x00000004e50c7825 */ /* 0x000fc800078e020c */
[C---:B---3--:R-:W-:Y:S01]  /*252f0*/  IMAD.WIDE R6, R229.reuse, 0x4, R6 ;  /* 0x00000004e5067825 */ /* 0x048fe200078e0206 */
[----:B------:R3:W-:Y:S03]  /*25300*/  STL.64 [R1+0x15f8], R12 ;  /* 0x0015f80c01007387 */ /* 0x0007e60000100a00 */
[C---:B-1----:R-:W-:Y:S01]  /*25310*/  IMAD.WIDE R20, R229.reuse, 0x4, R14 ;  /* 0x00000004e5147825 */ /* 0x042fe200078e020e */
[----:B------:R1:W-:Y:S03]  /*25320*/  STL.64 [R1+0x15f0], R6 ;  /* 0x0015f00601007387 */ /* 0x0003e60000100a00 */
[C---:B----4-:R-:W-:Y:S01]  /*25330*/  IMAD.WIDE R18, R229.reuse, 0x4, R242 ;  /* 0x00000004e5127825 */ /* 0x050fe200078e02f2 */
[----:B------:R-:W-:Y:S04]  /*25340*/  LDGSTS.E [R246+-0x7fff8], desc[UR8][R12.64], !P0 ;  /* 0x800080000cf67fae */ /* 0x000fe8000c121848 */
[----:B------:R4:W-:Y:S04]  /*25350*/  STL.64 [R1+0x15e8], R20 ;  /* 0x0015e81401007387 */ /* 0x0009e80000100a00 */
[----:B------:R-:W-:Y:S04]  /*25360*/  LDGSTS.E [R245+-0x7bff8], desc[UR8][R6.64], !P0 ;  /* 0x8400800006f57fae */ /* 0x000fe8000c121848 */
[----:B---3--:R-:W3:Y:S04]  /*25370*/  LDL.LU.64 R12, [R1+0x340] ;  /* 0x00034000010c7983 */ /* 0x008ee80000300a00 */
[----:B------:R4:W-:Y:S04]  /*25380*/  STL.64 [R1+0x15e0], R18 ;  /* 0x0015e01201007387 */ /* 0x0009e80000100a00 */
[----:B-1----:R-:W3:Y:S04]  /*25390*/  LDL.LU.64 R6, [R1+0x338] ;  /* 0x0003380001067983 */ /* 0x002ee80000300a00 */
[----:B------:R-:W3:Y:S04]  /*253a0*/  LDL.LU.64 R14, [R1+0x330] ;  /* 0x00033000010e7983 */ /* 0x000ee80000300a00 */
[----:B------:R4:W-:Y:S04]  /*253b0*/  LDGSTS.E [R244+-0x77ff8], desc[UR8][R20.64], !P0 ;  /* 0x8800800014f47fae */ /* 0x0009e8000c121848 */
[----:B------:R-:W3:Y:S04]  /*253c0*/  LDL.LU.64 R242, [R1+0x328] ;  /* 0x0003280001f27983 */ /* 0x000ee80000300a00 */
[----:B------:R1:W-:Y:S01]  /*253d0*/  LDGSTS.E [R228+-0x73ff8], desc[UR8][R18.64], !P0 ;  /* 0x8c00800012e47fae */ /* 0x0003e2000c121848 */
[----:B--2---:R-:W-:-:S04]  /*253e0*/  IMAD.WIDE R234, R229, 0x4, R234 ;  /* 0x00000004e5ea7825 */ /* 0x004fc800078e02ea */
[C---:B------:R-:W-:Y:S01]  /*253f0*/  IMAD.WIDE R22, R229.reuse, 0x4, R236 ;  /* 0x00000004e5167825 */ /* 0x040fe200078e02ec */
[----:B------:R2:W-:Y:S03]  /*25400*/  STL.64 [R1+0x15d8], R234 ;  /* 0x0015d8ea01007387 */ /* 0x0005e60000100a00 */
[C---:B----4-:R-:W-:Y:S01]  /*25410*/  IMAD.WIDE R20, R229.reuse, 0x4, R238 ;  /* 0x00000004e5147825 */ /* 0x050fe200078e02ee */
[----:B------:R-:W-:Y:S03]  /*25420*/  STL.64 [R1+0x15d0], R22 ;  /* 0x0015d01601007387 */ /* 0x000fe60000100a00 */
[----:B-1----:R-:W-:Y:S01]  /*25430*/  IMAD.WIDE R18, R229, 0x4, R240 ;  /* 0x00000004e5127825 */ /* 0x002fe200078e02f0 */
[----:B------:R-:W-:Y:S04]  /*25440*/  LDGSTS.E [R246+-0x7fff4], desc[UR8][R234.64], !P1 ;  /* 0x8000c000eaf67fae */ /* 0x000fe8000c921848 */
[----:B------:R1:W-:Y:S01]  /*25450*/  STL.64 [R1+0x15c8], R20 ;  /* 0x0015c81401007387 */ /* 0x0003e20000100a00 */
[----:B------:R-:W-:-:S02]  /*25460*/  IADD3 R247, R249, -0x139, RZ ;  /* 0xfffffec7f9f77810 */ /* 0x000fc40007ffe0ff */
[----:B------:R-:W4:Y:S01]  /*25470*/  LDC R249, c[0x0][0x230] ;  /* 0x00008c00fff97b82 */ /* 0x000f220000000800 */
[----:B------:R-:W-:Y:S04]  /*25480*/  LDGSTS.E [R245+-0x7bff4], desc[UR8][R22.64], !P1 ;  /* 0x8400c00016f57fae */ /* 0x000fe8000c921848 */
[----:B--2---:R-:W2:Y:S04]  /*25490*/  LDL.LU.64 R234, [R1+0x320] ;  /* 0x0003200001ea7983 */ /* 0x004ea80000300a00 */
[----:B------:R1:W-:Y:S04]  /*254a0*/  STL.64 [R1+0x15c0], R18 ;  /* 0x0015c01201007387 */ /* 0x0003e80000100a00 */
[----:B------:R-:W4:Y:S04]  /*254b0*/  LDL.LU.64 R236, [R1+0x318] ;  /* 0x0003180001ec7983 */ /* 0x000f280000300a00 */
[----:B------:R-:W4:Y:S04]  /*254c0*/  LDL.LU.64 R238, [R1+0x310] ;  /* 0x0003100001ee7983 */ /* 0x000f280000300a00 */
[----:B------:R-:W4:Y:S01]  /*254d0*/  LDL.LU.64 R240, [R1+0x308] ;  /* 0x0003080001f07983 */ /* 0x000f220000300a00 */
[----:B------:R-:W-:Y:S01]  /*254e0*/  ISETP.GE.U32.AND P0, PT, R247, 0x7ffffe48, PT ;  /* 0x7ffffe48f700780c */ /* 0x000fe20003f06070 */
[----:B------:R-:W-:-:S02]  /*254f0*/  VIADD R247, R248, 0xfffffec6 ;  /* 0xfffffec6f8f77836 */ /* 0x000fc40000000000 */
[----:B------:R1:W-:Y:S01]  /*25500*/  LDGSTS.E [R244+-0x77ff4], desc[UR8][R20.64], !P1 ;  /* 0x8800c00014f47fae */ /* 0x0003e2000c921848 */
[----:B------:R-:W4:Y:S03]  /*25510*/  LDC R248, c[0x0][0x230] ;  /* 0x00008c00fff87b82 */ /* 0x000f260000000800 */
[----:B------:R1:W-:Y:S01]  /*25520*/  LDGSTS.E [R228+-0x73ff4], desc[UR8][R18.64], !P1 ;  /* 0x8c00c00012e47fae */ /* 0x0003e2000c921848 */
[----:B------:R-:W-:Y:S01]  /*25530*/  ISETP.GE.U32.AND P1, PT, R247, 0x7ffffe47, PT ;  /* 0x7ffffe47f700780c */ /* 0x000fe20003f26070 */
[----:B---3--:R-:W-:-:S04]  /*25540*/  IMAD.WIDE R12, R229, 0x4, R12 ;  /* 0x00000004e50c7825 */ /* 0x008fc800078e020c */
[C---:B------:R-:W-:Y:S01]  /*25550*/  IMAD.WIDE R6, R229.reuse, 0x4, R6 ;  /* 0x00000004e5067825 */ /* 0x040fe200078e0206 */
[----:B------:R3:W-:Y:S03]  /*25560*/  STL.64 [R1+0x1280], R12 ;  /* 0x0012800c01007387 */ /* 0x0007e60000100a00 */
[C---:B-1----:R-:W-:Y:S01]  /*25570*/  IMAD.WIDE R20, R229.reuse, 0x4, R14 ;  /* 0x00000004e5147825 */ /* 0x042fe200078e020e */
[----:B------:R1:W-:Y:S04]  /*25580*/  STL.64 [R1+0x1278], R6 ;  /* 0x0012780601007387 */ /* 0x0003e80000100a00 */
[----:B------:R-:W-:Y:S01]  /*25590*/  LDGSTS.E [R246+-0x70000], desc[UR8][R12.64], !P0 ;  /* 0x900000000cf67fae */ /* 0x000fe2000c121848 */
[----:B------:R-:W-:-:S03]  /*255a0*/  IMAD.WIDE R18, R229, 0x4, R242 ;  /* 0x00000004e5127825 */ /* 0x000fc600078e02f2 */
        /* <DEDUP_REMOVED lines=10> */
[C---:B----4-:R-:W-:Y:S01]  /*25650*/  IMAD.WIDE R22, R229.reuse, 0x4, R236 ;  /* 0x00000004e5167825 */ /* 0x050fe200078e02ec */
[----:B------:R2:W-:Y:S03]  /*25660*/  STL.64 [R1+0x1260], R234 ;  /* 0x001260ea01007387 */ /* 0x0005e60000100a00 */
[C---:B-1----:R-:W-:Y:S01]  /*25670*/  IMAD.WIDE R20, R229.reuse, 0x4, R238 ;  /* 0x00000004e5147825 */ /* 0x042fe200078e02ee */
[----:B------:R-:W-:Y:S03]  /*25680*/  STL.64 [R1+0x1258], R22 ;  /* 0x0012581601007387 */ /* 0x000fe60000100a00 */
[----:B------:R-:W-:Y:S01]  /*25690*/  IMAD.WIDE R18, R229, 0x4, R240 ;  /* 0x00000004e5127825 */ /* 0x000fe200078e02f0 */
        /* <DEDUP_REMOVED lines=18> */
[----:B------:R-:W-:Y:S03]  /*257c0*/  STL.64 [R1+0x1238], R12 ;  /* 0x0012380c01007387 */ /* 0x000fe60000100a00 */
[C---:B-1----:R-:W-:Y:S01]  /*257d0*/  IMAD.WIDE R20, R229.reuse, 0x4, R14 ;  /* 0x00000004e5147825 */ /* 0x042fe200078e020e */
[----:B------:R1:W-:Y:S04]  /*257e0*/  STL.64 [R1+0x1228], R6 ;  /* 0x0012280601007387 */ /* 0x0003e80000100a00 */
[----:B------:R-:W-:Y:S01]  /*257f0*/  LDGSTS.E [R246+-0x6fff8], desc[UR8][R12.64], !P0 ;  /* 0x900080000cf67fae */ /* 0x000fe2000c121848 */
[----:B------:R-:W-:-:S03]  /*25800*/  IMAD.WIDE R18, R229, 0x4, R242 ;  /* 0x00000004e5127825 */ /* 0x000fc600078e02f2 */
        /* <DEDUP_REMOVED lines=8> */
[----:B------:R1:W-:Y:S01]  /*25890*/  LDGSTS.E [R228+-0x63ff8], desc[UR8][R18.64], !P0 ;  /* 0x9c00800012e47fae */ /* 0x0003e2000c121848 */
[----:B--2---:R-:W-:-:S04]  /*258a0*/  IMAD.WIDE R234, R229, 0x4, R234 ;  /* 0x00000004e5ea7825 */ /* 0x004fc800078e02ea */
[C---:B----4-:R-:W-:Y:S01]  /*258b0*/  IMAD.WIDE R22, R229.reuse, 0x4, R236 ;  /* 0x00000004e5167825 */ /* 0x050fe200078e02ec */
[----:B------:R2:W-:Y:S03]  /*258c0*/  STL.64 [R1+0x11f8], R234 ;  /* 0x0011f8ea01007387 */ /* 0x0005e60000100a00 */
[C---:B---3--:R-:W-:Y:S01]  /*258d0*/  IMAD.WIDE R20, R229.reuse, 0x4, R238 ;  /* 0x00000004e5147825 */ /* 0x048fe200078e02ee */
[----:B------:R-:W-:Y:S03]  /*258e0*/  STL.64 [R1+0x11e8], R22 ;  /* 0x0011e81601007387 */ /* 0x000fe60000100a00 */
[----:B-1----:R-:W-:Y:S01]  /*258f0*/  IMAD.WIDE R18, R229, 0x4, R240 ;  /* 0x00000004e5127825 */ /* 0x002fe200078e02f0 */
[----:B------:R-:W-:Y:S01]  /*25900*/  LDGSTS.E [R246+-0x6fff4], desc[UR8][R234.64], !P1 ;  /* 0x9000c000eaf67fae */ /* 0x000fe2000c921848 */
[----:B------:R-:W-:-:S02]  /*25910*/  IADD3 R247, R248, -0x159, RZ ;  /* 0xfffffea7f8f77810 */ /* 0x000fc40007ffe0ff */
[----:B------:R-:W1:Y:S01]  /*25920*/  LDC R248, c[0x0][0x230] ;  /* 0x00008c00fff87b82 */ /* 0x000e620000000800 */
[----:B------:R-:W-:Y:S04]  /*25930*/  LDGSTS.E [R245+-0x6bff4], desc[UR8][R22.64], !P1 ;  /* 0x9400c00016f57fae */ /* 0x000fe8000c921848 */
[----:B--2---:R-:W2:Y:S04]  /*25940*/  LDL.LU.64 R234, [R1+0x1a0] ;  /* 0x0001a00001ea7983 */ /* 0x004ea80000300a00 */
[----:B------:R-:W-:Y:S04]  /*25950*/  STL.64 [R1+0x11d8], R20 ;  /* 0x0011d81401007387 */ /* 0x000fe80000100a00 */
[----:B------:R-:W3:Y:S04]  /*25960*/  LDL.LU.64 R236, [R1+0x198] ;  /* 0x0001980001ec7983 */ /* 0x000ee80000300a00 */
[----:B------:R4:W-:Y:S04]  /*25970*/  STL.64 [R1+0x11c0], R18 ;  /* 0x0011c01201007387 */ /* 0x0009e80000100a00 */
[----:B------:R-:W3:Y:S04]  /*25980*/  LDL.LU.64 R238, [R1+0x190] ;  /* 0x0001900001ee7983 */ /* 0x000ee80000300a00 */
[----:B------:R-:W3:Y:S01]  /*25990*/  LDL.LU.64 R240, [R1+0x188] ;  /* 0x0001880001f07983 */ /* 0x000ee20000300a00 */
[----:B------:R-:W-:Y:S01]  /*259a0*/  ISETP.GE.U32.AND P0, PT, R247, 0x7ffffe28, PT ;  /* 0x7ffffe28f700780c */ /* 0x000fe20003f06070 */
[----:B------:R-:W-:-:S02]  /*259b0*/  VIADD R247, R250, 0xfffffea6 ;  /* 0xfffffea6faf77836 */ /* 0x000fc40000000000 */
[----:B------:R-:W-:Y:S01]  /*259c0*/  LDGSTS.E [R244+-0x67ff4], desc[UR8][R20.64], !P1 ;  /* 0x9800c00014f47fae */ /* 0x000fe2000c921848 */
[----:B------:R-:W3:Y:S03]  /*259d0*/  LDC R250, c[0x0][0x230] ;  /* 0x00008c00fffa7b82 */ /* 0x000ee60000000800 */
[----:B------:R4:W-:Y:S01]  /*259e0*/  LDGSTS.E [R228+-0x63ff4], desc[UR8][R18.64], !P1 ;  /* 0x9c00c00012e47fae */ /* 0x0009e2000c921848 */
[----:B------:R-:W-:Y:S02]  /*259f0*/  ISETP.GE.U32.AND P1, PT, R247, 0x7ffffe27, PT ;  /* 0x7ffffe27f700780c */ /* 0x000fe40003f26070 */
[----:B------:R-:W-:Y:S01]  /*25a00*/  IADD3 R247, R249, -0x15b, RZ ;  /* 0xfffffea5f9f77810 */ /* 0x000fe20007ffe0ff */
[----:B----4-:R-:W-:-:S04]  /*25a10*/  IMAD.WIDE R18, R229, 0x4, R6 ;  /* 0x00000004e5127825 */ /* 0x010fc800078e0206 */
[C---:B------:R-:W-:Y:S01]  /*25a20*/  IMAD.WIDE R14, R229.reuse, 0x4, R14 ;  /* 0x00000004e50e7825 */ /* 0x040fe200078e020e */
[----:B------:R4:W-:Y:S03]  /*25a30*/  STL.64 [R1+0x1148], R18 ;  /* 0x0011481201007387 */ /* 0x0009e60000100a00 */
[C---:B------:R-:W-:Y:S01]  /*25a40*/  IMAD.WIDE R12, R229.reuse, 0x4, R12 ;  /* 0x00000004e50c7825 */ /* 0x040fe200078e020c */
[----:B------:R1:W-:Y:S03]  /*25a50*/  STL.64 [R1+0x1138], R14 ;  /* 0x0011380e01007387 */ /* 0x0003e60000100a00 */
[----:B------:R-:W-:Y:S01]  /*25a60*/  IMAD.WIDE R6, R229, 0x4, R242 ;  /* 0x00000004e5067825 */ /* 0x000fe200078e02f2 */
[----:B------:R3:W-:Y:S04]  /*25a70*/  STL.64 [R1+0x1128], R12 ;  /* 0x0011280c01007387 */ /* 0x0007e80000100a00 */
[----:B------:R-:W3:Y:S04]  /*25a80*/  LDL.LU.64 R242, [R1+0x180] ;  /* 0x0001800001f27983 */ /* 0x000ee80000300a00 */
[----:B------:R3:W-:Y:S04]  /*25a90*/  STL.64 [R1+0x1118], R6 ;  /* 0x0011180601007387 */ /* 0x0007e80000100a00 */
[----:B------:R3:W-:Y:S04]  /*25aa0*/  LDGSTS.E [R246+-0x60000], desc[UR8][R18.64], !P0 ;  /* 0xa000000012f67fae */ /* 0x0007e8000c121848 */
[----:B------:R-:W3:Y:S04]  /*25ab0*/  LDL.LU.64 R20, [R1+0x170] ;  /* 0x0001700001147983 */ /* 0x000ee80000300a00 */
[----:B------:R-:W-:Y:S04]  /*25ac0*/  LDGSTS.E [R245+-0x5c000], desc[UR8][R14.64], !P0 ;  /* 0xa40000000ef57fae */ /* 0x000fe8000c121848 */
[----:B----4-:R-:W4:Y:S04]  /*25ad0*/  LDL.LU.64 R18, [R1+0x168] ;  /* 0x0001680001127983 */ /* 0x010f280000300a00 */
[----:B------:R-:W4:Y:S04]  /*25ae0*/  LDL.LU.64 R22, [R1+0x160] ;  /* 0x0001600001167983 */ /* 0x000f280000300a00 */
[----:B-1----:R-:W4:Y:S04]  /*25af0*/  LDL.LU.64 R14, [R1+0x158] ;  /* 0x00015800010e7983 */ /* 0x002f280000300a00 */
[----:B------:R-:W-:Y:S04]  /*25b00*/  LDGSTS.E [R244+-0x58000], desc[UR8][R12.64], !P0 ;  /* 0xa80000000cf47fae */ /* 0x000fe8000c121848 */
[----:B------:R-:W-:Y:S01]  /*25b10*/  LDGSTS.E [R228+-0x54000], desc[UR8][R6.64], !P0 ;  /* 0xac00000006e47fae */ /* 0x000fe2000c121848 */
[----:B------:R-:W-:Y:S01]  /*25b20*/  ISETP.GE.U32.AND P0, PT, R247, 0x7ffffe26, PT ;  /* 0x7ffffe26f700780c */ /* 0x000fe20003f06070 */
[----:B------:R-:W-:-:S02]  /*25b30*/  VIADD R247, R248, 0xfffffea4 ;  /* 0xfffffea4f8f77836 */ /* 0x000fc40000000000 */
[----:B--2---:R-:W-:-:S04]  /*25b40*/  IMAD.WIDE R234, R229, 0x4, R234 ;  /* 0x00000004e5ea7825 */ /* 0x004fc800078e02ea */
[C---:B---3--:R-:W-:Y:S01]  /*25b50*/  IMAD.WIDE R236, R229.reuse, 0x4, R236 ;  /* 0x00000004e5ec7825 */ /* 0x048fe200078e02ec */
[----:B------:R1:W-:Y:S04]  /*25b60*/  STL.64 [R1+0x1108], R234 ;  /* 0x001108ea01007387 */ /* 0x0003e80000100a00 */
[----:B------:R2:W-:Y:S01]  /*25b70*/  STL.64 [R1+0x10f8], R236 ;  /* 0x0010f8ec01007387 */ /* 0x0005e20000100a00 */
[----:B------:R-:W-:-:S03]  /*25b80*/  IMAD.WIDE R238, R229, 0x4, R238 ;  /* 0x00000004e5ee7825 */ /* 0x000fc600078e02ee */
[----:B------:R-:W3:Y:S01]  /*25b90*/  LDL.LU.64 R12, [R1+0x150] ;  /* 0x00015000010c7983 */ /* 0x000ee20000300a00 */
[----:B------:R-:W-:-:S03]  /*25ba0*/  IMAD.WIDE R240, R229, 0x4, R240 ;  /* 0x00000004e5f07825 */ /* 0x000fc600078e02f0 */
[----:B------:R-:W3:Y:S04]  /*25bb0*/  LDL.LU.64 R6, [R1+0x148] ;  /* 0x0001480001067983 */ /* 0x000ee80000300a00 */
[----:B------:R2:W-:Y:S04]  /*25bc0*/  STL.64 [R1+0x10e8], R238 ;  /* 0x0010e8ee01007387 */ /* 0x0005e80000100a00 */
[----:B------:R-:W-:Y:S04]  /*25bd0*/  LDGSTS.E [R246+-0x5fffc], desc[UR8][R234.64], !P1 ;  /* 0xa0004000eaf67fae */ /* 0x000fe8000c921848 */
[----:B------:R-:W-:Y:S04]  /*25be0*/  LDGSTS.E [R245+-0x5bffc], desc[UR8][R236.64], !P1 ;  /* 0xa4004000ecf57fae */ /* 0x000fe8000c921848 */
[----:B------:R-:W-:Y:S04]  /*25bf0*/  LDGSTS.E [R244+-0x57ffc], desc[UR8][R238.64], !P1 ;  /* 0xa8004000eef47fae */ /* 0x000fe8000c921848 */
[----:B-1----:R-:W3:Y:S04]  /*25c00*/  LDL.LU.64 R234, [R1+0x1da0] ;  /* 0x001da00001ea7983 */ /* 0x002ee80000300a00 */
[----:B--2---:R-:W2:Y:S04]  /*25c10*/  LDL.LU.64 R236, [R1+0x1d98] ;  /* 0x001d980001ec7983 */ /* 0x004ea80000300a00 */
[----:B------:R1:W-:Y:S04]  /*25c20*/  STL.64 [R1+0x10d8], R240 ;  /* 0x0010d8f001007387 */ /* 0x0003e80000100a00 */
[----:B------:R-:W2:Y:S04]  /*25c30*/  LDL.LU.64 R238, [R1+0x1d90] ;  /* 0x001d900001ee7983 */ /* 0x000ea80000300a00 */
[----:B------:R-:W-:Y:S04]  /*25c40*/  LDGSTS.E [R228+-0x53ffc], desc[UR8][R240.64], !P1 ;  /* 0xac004000f0e47fae */ /* 0x000fe8000c921848 */
[----:B-1----:R-:W2:Y:S04]  /*25c50*/  LDL.LU.64 R240, [R1+0x1d88] ;  /* 0x001d880001f07983 */ /* 0x002ea80000300a00 */
[----:B------:R-:W4:Y:S01]  /*25c60*/  LDL.LU.64 R248, [R1+0x178] ;  /* 0x0001780001f87983 */ /* 0x000f220000300a00 */
[----:B------:R-:W-:-:S05]  /*25c70*/  IMAD.WIDE R242, R229, 0x4, R242 ;  /* 0x00000004e5f27825 */ /* 0x000fca00078e02f2 */
[----:B------:R1:W-:Y:S04]  /*25c80*/  STL.64 [R1+0x10c8], R242 ;  /* 0x0010c8f201007387 */ /* 0x0003e80000100a00 */
[----:B------:R-:W-:Y:S01]  /*25c90*/  LDGSTS.E [R246+-0x5fff8], desc[UR8][R242.64], !P0 ;  /* 0xa0008000f2f67fae */ /* 0x000fe2000c121848 */
[----:B----4-:R-:W-:-:S05]  /*25ca0*/  IMAD.WIDE R248, R229, 0x4, R248 ;  /* 0x00000004e5f87825 */ /* 0x010fca00078e02f8 */
[----:B------:R4:W-:Y:S04]  /*25cb0*/  STL.64 [R1+0x10b8], R248 ;  /* 0x0010b8f801007387 */ /* 0x0009e80000100a00 */
[----:B-1----:R-:W2:Y:S01]  /*25cc0*/  LDL.LU.64 R242, [R1+0x1d80] ;  /* 0x001d800001f27983 */ /* 0x002ea20000300a00 */
[----:B------:R-:W-:-:S03]  /*25cd0*/  ISETP.GE.U32.AND P1, PT, R247, 0x7ffffe25, PT ;  /* 0x7ffffe25f700780c */ /* 0x000fc60003f26070 */
[----:B------:R4:W-:Y:S01]  /*25ce0*/  LDGSTS.E [R245+-0x5bff8], desc[UR8][R248.64], !P0 ;  /* 0xa4008000f8f57fae */ /* 0x0009e2000c121848 */
[----:B------:R-:W-:-:S04]  /*25cf0*/  IMAD.WIDE R20, R229, 0x4, R20 ;  /* 0x00000004e5147825 */ /* 0x000fc800078e0214 */
[----:B------:R-:W-:Y:S01]  /*25d00*/  IMAD.WIDE R18, R229, 0x4, R18 ;  /* 0x00000004e5127825 */ /* 0x000fe200078e0212 */
[----:B----4-:R-:W1:Y:S01]  /*25d10*/  LDC R249, c[0x0][0x230] ;  /* 0x00008c00fff97b82 */ /* 0x010e620000000800 */
[----:B------:R-:W-:Y:S01]  /*25d20*/  STL.64 [R1+0x10a8], R20 ;  /* 0x0010a81401007387 */ /* 0x000fe20000100a00 */
[----:B------:R-:W-:-:S03]  /*25d30*/  IADD3 R247, R251, -0x179, RZ ;  /* 0xfffffe87fbf77810 */ /* 0x000fc60007ffe0ff */
[----:B------:R-:W-:Y:S01]  /*25d40*/  LDGSTS.E [R244+-0x57ff8], desc[UR8][R20.64], !P0 ;  /* 0xa800800014f47fae */ /* 0x000fe2000c121848 */
[C---:B------:R-:W-:Y:S02]  /*25d50*/  IMAD.WIDE R14, R229.reuse, 0x4, R14 ;  /* 0x00000004e50e7825 */ /* 0x040fe400078e020e */
[----:B------:R-:W4:Y:S01]  /*25d60*/  LDC R248, c[0x0][0x230] ;  /* 0x00008c00fff87b82 */ /* 0x000f220000000800 */
[----:B------:R3:W-:Y:S02]  /*25d70*/  STL.64 [R1+0x1098], R18 ;  /* 0x0010981201007387 */ /* 0x0007e40000100a00 */
[----:B---3--:R-:W-:Y:S02]  /*25d80*/  IMAD.WIDE R12, R229, 0x4, R12 ;  /* 0x00000004e50c7825 */ /* 0x008fe400078e020c */
[----:B------:R3:W-:Y:S01]  /*25d90*/  LDGSTS.E [R228+-0x53ff8], desc[UR8][R18.64], !P0 ;  /* 0xac00800012e47fae */ /* 0x0007e2000c121848 */
[----:B------:R-:W-:Y:S01]  /*25da0*/  ISETP.GE.U32.AND P0, PT, R247, 0x7ffffe08, PT ;  /* 0x7ffffe08f700780c */ /* 0x000fe20003f06070 */
[----:B------:R-:W-:-:S04]  /*25db0*/  IMAD.WIDE R6, R229, 0x4, R6 ;  /* 0x00000004e5067825 */ /* 0x000fc800078e0206 */
[----:B------:R-:W-:Y:S02]  /*25dc0*/  VIADD R247, R250, 0xfffffe86 ;  /* 0xfffffe86faf77836 */ /* 0x000fe40000000000 */
[----:B---3--:R-:W-:-:S05]  /*25dd0*/  IMAD.WIDE R18, R229, 0x4, R22 ;  /* 0x00000004e5127825 */ /* 0x008fca00078e0216 */
[----:B------:R-:W-:Y:S04]  /*25de0*/  LDGSTS.E [R246+-0x5fff4], desc[UR8][R18.64], !P1 ;  /* 0xa000c00012f67fae */ /* 0x000fe8000c921848 */
[----:B------:R2:W-:Y:S04]  /*25df0*/  LDGSTS.E [R245+-0x5bff4], desc[UR8][R14.64], !P1 ;  /* 0xa400c0000ef57fae */ /* 0x0005e8000c921848 */
[----:B------:R3:W-:Y:S04]  /*25e00*/  LDGSTS.E [R244+-0x57ff4], desc[UR8][R12.64], !P1 ;  /* 0xa800c0000cf47fae */ /* 0x0007e8000c921848 */
[----:B------:R4:W-:Y:S01]  /*25e10*/  LDGSTS.E [R228+-0x53ff4], desc[UR8][R6.64], !P1 ;  /* 0xac00c00006e47fae */ /* 0x0009e2000c921848 */
[----:B------:R-:W-:-:S03]  /*25e20*/  ISETP.GE.U32.AND P1, PT, R247, 0x7ffffe07, PT ;  /* 0x7ffffe07f700780c */ /* 0x000fc60003f26070 */
[----:B------:R-:W-:Y:S04]  /*25e30*/  STL.64 [R1+0x1088], R18 ;  /* 0x0010881201007387 */ /* 0x000fe80000100a00 */
[----:B------:R2:W-:Y:S04]  /*25e40*/  STL.64 [R1+0x1078], R14 ;  /* 0x0010780e01007387 */ /* 0x0005e80000100a00 */
[----:B------:R3:W-:Y:S04]  /*25e50*/  STL.64 [R1+0x1068], R12 ;  /* 0x0010680c01007387 */ /* 0x0007e80000100a00 */
[----:B------:R4:W-:Y:S01]  /*25e60*/  STL.64 [R1+0x1058], R6 ;  /* 0x0010580601007387 */ /* 0x0009e20000100a00 */
[----:B--2---:R-:W-:-:S02]  /*25e70*/  IMAD.WIDE R14, R229, 0x4, R240 ;  /* 0x00000004e50e7825 */ /* 0x004fc400078e02f0 */
[----:B------:R-:W2:Y:S02]  /*25e80*/  LDC R240, c[0x0][0x230] ;  /* 0x00008c00fff07b82 */ /* 0x000ea40000000800 */
[----:B---3--:R-:W-:Y:S01]  /*25e90*/  IMAD.WIDE R12, R229, 0x4, R238 ;  /* 0x00000004e50c7825 */ /* 0x008fe200078e02ee */
[----:B-1----:R-:W-:-:S03]  /*25ea0*/  IADD3 R239, R249, -0x17b, RZ ;  /* 0xfffffe85f9ef7810 */ /* 0x002fc60007ffe0ff */
[----:B----4-:R-:W-:Y:S01]  /*25eb0*/  IMAD.WIDE R6, R229, 0x4, R236 ;  /* 0x00000004e5067825 */ /* 0x010fe200078e02ec */
[----:B------:R-:W-:-:S03]  /*25ec0*/  IADD3 R237, R17, 0x100000, RZ ;  /* 0x0010000011ed7810 */ /* 0x000fc60007ffe0ff */
[C---:B------:R-:W-:Y:S02]  /*25ed0*/  VIADD R238, R17.reuse, 0x100000 ;  /* 0x0010000011ee7836 */ /* 0x040fe40000000000 */
[----:B------:R-:W-:Y:S02]  /*25ee0*/  VIADD R236, R17, 0x100000 ;  /* 0x0010000011ec7836 */ /* 0x000fe40000000000 */
[----:B------:R-:W-:-:S04]  /*25ef0*/  IMAD.WIDE R36, R229, 0x4, R36 ;  /* 0x00000004e5247825 */ /* 0x000fc800078e0224 */
[----:B------:R-:W-:-:S05]  /*25f00*/  IMAD.WIDE R18, R229, 0x4, R242 ;  /* 0x00000004e5127825 */ /* 0x000fca00078e02f2 */
[----:B------:R1:W-:Y:S04]  /*25f10*/  LDGSTS.E [R246+-0x50000], desc[UR8][R18.64], !P0 ;  /* 0xb000000012f67fae */ /* 0x0003e8000c121848 */
[----:B------:R1:W-:Y:S04]  /*25f20*/  STL.64 [R1+0x1048], R18 ;  /* 0x0010481201007387 */ /* 0x0003e80000100a00 */
[----:B------:R3:W-:Y:S04]  /*25f30*/  LDGSTS.E [R245+-0x4c000], desc[UR8][R14.64], !P0 ;  /* 0xb40000000ef57fae */ /* 0x0007e8000c121848 */
[----:B------:R3:W-:Y:S04]  /*25f40*/  STL.64 [R1+0x1038], R14 ;  /* 0x0010380e01007387 */ /* 0x0007e80000100a00 */
[----:B------:R4:W-:Y:S01]  /*25f50*/  LDGSTS.E [R244+-0x48000], desc[UR8][R12.64], !P0 ;  /* 0xb80000000cf47fae */ /* 0x0009e2000c121848 */
[----:B-1----:R-:W-:-:S03]  /*25f60*/  IMAD.WIDE R18, R229, 0x4, R234 ;  /* 0x00000004e5127825 */ /* 0x002fc600078e02ea */
[----:B------:R4:W-:Y:S04]  /*25f70*/  STL.64 [R1+0x1028], R12 ;  /* 0x0010280c01007387 */ /* 0x0009e80000100a00 */
[----:B------:R1:W-:Y:S01]  /*25f80*/  LDGSTS.E [R228+-0x44000], desc[UR8][R6.64], !P0 ;  /* 0xbc00000006e47fae */ /* 0x0003e2000c121848 */
[----:B---3--:R-:W-:Y:S01]  /*25f90*/  IMAD.WIDE R14, R229, 0x4, R232 ;  /* 0x00000004e50e7825 */ /* 0x008fe200078e02e8 */
[----:B------:R-:W-:Y:S02]  /*25fa0*/  ISETP.GE.U32.AND P0, PT, R239, 0x7ffffe06, PT ;  /* 0x7ffffe06ef00780c */ /* 0x000fe40003f06070 */
[----:B------:R1:W-:Y:S01]  /*25fb0*/  STL.64 [R1+0x1018], R6 ;  /* 0x0010180601007387 */ /* 0x0003e20000100a00 */
[----:B----4-:R-:W-:-:S03]  /*25fc0*/  IMAD.WIDE R12, R229, 0x4, R230 ;  /* 0x00000004e50c7825 */ /* 0x010fc600078e02e6 */
[----:B------:R3:W-:Y:S04]  /*25fd0*/  STL.64 [R1+0x1008], R18 ;  /* 0x0010081201007387 */ /* 0x0007e80000100a00 */
[----:B------:R3:W-:Y:S01]  /*25fe0*/  LDGSTS.E [R238+-0x4fffc], desc[UR8][R18.64], !P1 ;  /* 0xb000400012ee7fae */ /* 0x0007e2000c921848 */
[----:B-1----:R-:W-:-:S03]  /*25ff0*/  IMAD.WIDE R6, R229, 0x4, R226 ;  /* 0x00000004e5067825 */ /* 0x002fc600078e02e2 */
[----:B------:R1:W-:Y:S01]  /*26000*/  STL.64 [R1+0xff8], R14 ;  /* 0x000ff80e01007387 */ /* 0x0003e20000100a00 */
[----:B------:R-:W-:Y:S01]  /*26010*/  IADD3 R230, R248, -0x17c, RZ ;  /* 0xfffffe84f8e67810 */ /* 0x000fe20007ffe0ff */
[----:B------:R-:W4:Y:S02]  /*26020*/  LDC R231, c[0x0][0x230] ;  /* 0x00008c00ffe77b82 */ /* 0x000f240000000800 */
[----:B------:R1:W-:Y:S04]  /*26030*/  LDGSTS.E [R237+-0x4bffc], desc[UR8][R14.64], !P1 ;  /* 0xb40040000eed7fae */ /* 0x0003e8000c921848 */
[----:B------:R2:W-:Y:S01]  /*26040*/  STL.64 [R1+0xfe8], R12 ;  /* 0x000fe80c01007387 */ /* 0x0005e20000100a00 */
[----:B---3--:R-:W-:-:S03]  /*26050*/  IMAD.WIDE R18, R229, 0x4, R24 ;  /* 0x00000004e5127825 */ /* 0x008fc600078e0218 */
[----:B------:R2:W-:Y:S04]  /*26060*/  LDGSTS.E [R236+-0x47ffc], desc[UR8][R12.64], !P1 ;  /* 0xb80040000cec7fae */ /* 0x0005e8000c921848 */
[----:B------:R3:W-:Y:S01]  /*26070*/  STL.64 [R1+0xfd8], R6 ;  /* 0x000fd80601007387 */ /* 0x0007e20000100a00 */
[----:B-1----:R-:W-:-:S03]  /*26080*/  IMAD.WIDE R14, R229, 0x4, R28 ;  /* 0x00000004e50e7825 */ /* 0x002fc600078e021c */
[----:B------:R3:W-:Y:S01]  /*26090*/  LDGSTS.E [R228+-0x43ffc], desc[UR8][R6.64], !P1 ;  /* 0xbc00400006e47fae */ /* 0x0007e2000c921848 */
[C---:B------:R-:W-:Y:S01]  /*260a0*/  VIADD R227, R17.reuse, 0x100000 ;  /* 0x0010000011e37836 */ /* 0x040fe20000000000 */
[C---:B------:R-:W-:Y:S01]  /*260b0*/  IADD3 R226, R17.reuse, 0x100000, RZ ;  /* 0x0010000011e27810 */ /* 0x040fe20007ffe0ff */
[----:B------:R-:W-:Y:S01]  /*260c0*/  VIADD R24, R17, 0x100000 ;  /* 0x0010000011187836 */ /* 0x000fe20000000000 */
[----:B------:R1:W-:Y:S01]  /*260d0*/  STL.64 [R1+0xfc8], R18 ;  /* 0x000fc81201007387 */ /* 0x0003e20000100a00 */
[C---:B--2---:R-:W-:Y:S01]  /*260e0*/  IMAD.WIDE R12, R229.reuse, 0x4, R30 ;  /* 0x00000004e50c7825 */ /* 0x044fe200078e021e */
[----:B------:R-:W-:Y:S01]  /*260f0*/  ISETP.GE.U32.AND P1, PT, R230, 0x7ffffe05, PT ;  /* 0x7ffffe05e600780c */ /* 0x000fe20003f26070 */
[----:B------:R-:W2:Y:S01]  /*26100*/  LDC R29, c[0x0][0x230] ;  /* 0x00008c00ff1d7b82 */ /* 0x000ea20000000800 */
[----:B------:R-:W-:Y:S01]  /*26110*/  LDGSTS.E [R228+-0x4fff8], desc[UR8][R18.64], !P0 ;  /* 0xb000800012e47fae */ /* 0x000fe2000c121848 */
[----:B---3--:R-:W-:-:S05]  /*26120*/  IMAD.WIDE R6, R229, 0x4, R26 ;  /* 0x00000004e5067825 */ /* 0x008fca00078e021a */
[----:B------:R3:W-:Y:S04]  /*26130*/  STL.64 [R1+0xfc0], R6 ;  /* 0x000fc00601007387 */ /* 0x0007e80000100a00 */
[----:B------:R4:W-:Y:S04]  /*26140*/  STL.64 [R1+0xfb8], R14 ;  /* 0x000fb80e01007387 */ /* 0x0009e80000100a00 */
[----:B-1----:R-:W2:Y:S04]  /*26150*/  LDL.LU.64 R18, [R1+0x440] ;  /* 0x0004400001127983 */ /* 0x002ea80000300a00 */
[----:B------:R-:W-:Y:S04]  /*26160*/  LDGSTS.E [R227+-0x4bff8], desc[UR8][R6.64], !P0 ;  /* 0xb400800006e37fae */ /* 0x000fe8000c121848 */
[----:B------:R1:W-:Y:S01]  /*26170*/  STL.64 [R1+0xfb0], R12 ;  /* 0x000fb00c01007387 */ /* 0x0003e20000100a00 */
[----:B------:R-:W-:-:S03]  /*26180*/  VIADD R27, R17, 0x100000 ;  /* 0x00100000111b7836 */ /* 0x000fc60000000000 */
[----:B------:R4:W-:Y:S04]  /*26190*/  LDGSTS.E [R226+-0x47ff8], desc[UR8][R14.64], !P0 ;  /* 0xb80080000ee27fae */ /* 0x0009e8000c121848 */
[----:B---3--:R-:W3:Y:S04]  /*261a0*/  LDL.LU.64 R6, [R1+0x438] ;  /* 0x0004380001067983 */ /* 0x008ee80000300a00 */
[----:B------:R-:W3:Y:S04]  /*261b0*/  LDL.LU.64 R20, [R1+0x430] ;  /* 0x0004300001147983 */ /* 0x000ee80000300a00 */
[----:B------:R1:W-:Y:S01]  /*261c0*/  LDGSTS.E [R24+-0x43ff8], desc[UR8][R12.64], !P0 ;  /* 0xbc0080000c187fae */ /* 0x0003e2000c121848 */
[----:B----4-:R-:W-:Y:S01]  /*261d0*/  IMAD.WIDE R14, R229, 0x4, R32 ;  /* 0x00000004e50e7825 */ /* 0x010fe200078e0220 */
[----:B------:R-:W-:-:S02]  /*261e0*/  IADD3 R26, R17, 0x100000, RZ ;  /* 0x00100000111a7810 */ /* 0x000fc40007ffe0ff */
[----:B------:R-:W4:Y:S01]  /*261f0*/  LDL.LU.64 R22, [R1+0x428] ;  /* 0x0004280001167983 */ /* 0x000f220000300a00 */
[----:B------:R-:W-:-:S03]  /*26200*/  IMAD.WIDE R30, R229, 0x4, R38 ;  /* 0x00000004e51e7825 */ /* 0x000fc600078e0226 */
[----:B------:R1:W-:Y:S02]  /*26210*/  STL.64 [R1+0xfa8], R14 ;  /* 0x000fa80e01007387 */ /* 0x0003e40000100a00 */
[----:B-1----:R-:W-:Y:S02]  /*26220*/  IMAD.WIDE R12, R229, 0x4, R34 ;  /* 0x00000004e50c7825 */ /* 0x002fe400078e0222 */
[----:B------:R1:W-:Y:S04]  /*26230*/  LDGSTS.E [R27+-0x4fff4], desc[UR8][R14.64], !P1 ;  /* 0xb000c0000e1b7fae */ /* 0x0003e8000c921848 */
[----:B------:R1:W-:Y:S04]  /*26240*/  STL.64 [R1+0xfa0], R12 ;  /* 0x000fa00c01007387 */ /* 0x0003e80000100a00 */
[----:B------:R-:W-:Y:S04]  /*26250*/  STL.64 [R1+0xf98], R36 ;  /* 0x000f982401007387 */ /* 0x000fe80000100a00 */
[----:B------:R-:W4:Y:S04]  /*26260*/  LDL.LU.64 R14, [R1+0x420] ;  /* 0x00042000010e7983 */ /* 0x000f280000300a00 */
[----:B------:R1:W-:Y:S04]  /*26270*/  LDGSTS.E [R26+-0x4bff4], desc[UR8][R12.64], !P1 ;  /* 0xb400c0000c1a7fae */ /* 0x0003e8000c921848 */
[----:B------:R1:W-:Y:S04]  /*26280*/  STL.64 [R1+0xf90], R30 ;  /* 0x000f901e01007387 */ /* 0x0003e80000100a00 */
[----:B-1----:R-:W4:Y:S04]  /*26290*/  LDL.LU.64 R12, [R1+0x418] ;  /* 0x00041800010c7983 */ /* 0x002f280000300a00 */
[----:B------:R-:W4:Y:S04]  /*262a0*/  LDL.LU.64 R242, [R1+0x410] ;  /* 0x0004100001f27983 */ /* 0x000f280000300a00 */
[----:B------:R-:W4:Y:S01]  /*262b0*/  LDL.LU.64 R250, [R1+0x408] ;  /* 0x0004080001fa7983 */ /* 0x000f220000300a00 */
[----:B------:R-:W-:-:S04]  /*262c0*/  IADD3 R28, R240, -0x11d, RZ ;  /* 0xfffffee3f01c7810 */ /* 0x000fc80007ffe0ff */
[----:B------:R-:W-:Y:S01]  /*262d0*/  ISETP.GE.U32.AND P0, PT, R28, 0x7ffffe64, PT ;  /* 0x7ffffe641c00780c */ /* 0x000fe20003f06070 */
[----:B------:R-:W-:Y:S01]  /*262e0*/  VIADD R25, R17, 0x100000 ;  /* 0x0010000011197836 */ /* 0x000fe20000000000 */
[----:B------:R-:W-:Y:S01]  /*262f0*/  IADD3 R28, R231, -0x11e, RZ ;  /* 0xfffffee2e71c7810 */ /* 0x000fe20007ffe0ff */
[C---:B------:R-:W-:Y:S01]  /*26300*/  VIADD R27, R4.reuse, 0x100000 ;  /* 0x00100000041b7836 */ /* 0x040fe20000000000 */
[----:B------:R-:W-:Y:S02]  /*26310*/  IADD3 R26, R4, 0x100000, RZ ;  /* 0x00100000041a7810 */ /* 0x000fe40007ffe0ff */
[----:B------:R1:W-:Y:S04]  /*26320*/  LDGSTS.E [R25+-0x47ff4], desc[UR8][R36.64], !P1 ;  /* 0xb800c00024197fae */ /* 0x0003e8000c921848 */
[----:B------:R1:W-:Y:S01]  /*26330*/  LDGSTS.E [R24+-0x43ff4], desc[UR8][R30.64], !P1 ;  /* 0xbc00c0001e187fae */ /* 0x0003e2000c921848 */
[----:B------:R-:W-:Y:S01]  /*26340*/  ISETP.GE.U32.AND P1, PT, R28, 0x7ffffe63, PT ;  /* 0x7ffffe631c00780c */ /* 0x000fe20003f26070 */
[C---:B-1----:R-:W-:Y:S01]  /*26350*/  VIADD R25, R4.reuse, 0x100000 ;  /* 0x0010000004197836 */ /* 0x042fe20000000000 */
[----:B------:R-:W-:Y:S01]  /*26360*/  IADD3 R24, R4, 0x100000, RZ ;  /* 0x0010000004187810 */ /* 0x000fe20007ffe0ff */
[----:B------:R-:W1:Y:S01]  /*26370*/  LDC R31, c[0x0][0x230] ;  /* 0x00008c00ff1f7b82 */ /* 0x000e620000000800 */
[----:B--2---:R-:W-:-:S07]  /*26380*/  IMAD.WIDE R18, R229, 0x4, R18 ;  /* 0x00000004e5127825 */ /* 0x004fce00078e0212 */
[----:B------:R-:W2:Y:S01]  /*26390*/  LDC R30, c[0x0][0x230] ;  /* 0x00008c00ff1e7b82 */ /* 0x000ea20000000800 */
[----:B------:R1:W-:Y:S04]  /*263a0*/  STL.64 [R1+0x15b8], R18 ;  /* 0x0015b81201007387 */ /* 0x0003e80000100a00 */
[----:B------:R-:W-:Y:S01]  /*263b0*/  LDGSTS.E [R27+-0x80000], desc[UR8][R18.64], !P0 ;  /* 0x80000000121b7fae */ /* 0x000fe2000c121848 */
[----:B---3--:R-:W-:-:S04]  /*263c0*/  IMAD.WIDE R6, R229, 0x4, R6 ;  /* 0x00000004e5067825 */ /* 0x008fc800078e0206 */
[C---:B------:R-:W-:Y:S01]  /*263d0*/  IMAD.WIDE R20, R229.reuse, 0x4, R20 ;  /* 0x00000004e5147825 */ /* 0x040fe200078e0214 */
[----:B------:R3:W-:Y:S04]  /*263e0*/  STL.64 [R1+0x15b0], R6 ;  /* 0x0015b00601007387 */ /* 0x0007e80000100a00 */
[----:B------:R3:W-:Y:S01]  /*263f0*/  STL.64 [R1+0x15a8], R20 ;  /* 0x0015a81401007387 */ /* 0x0007e20000100a00 */
[----:B----4-:R-:W-:-:S03]  /*26400*/  IMAD.WIDE R32, R229, 0x4, R22 ;  /* 0x00000004e5207825 */ /* 0x010fc600078e0216 */
[----:B-1----:R-:W4:Y:S04]  /*26410*/  LDL.LU.64 R18, [R1+0x400] ;  /* 0x0004000001127983 */ /* 0x002f280000300a00 */
[----:B------:R-:W-:Y:S04]  /*26420*/  LDGSTS.E [R26+-0x7c000], desc[UR8][R6.64], !P0 ;  /* 0x84000000061a7fae */ /* 0x000fe8000c121848 */
[----:B------:R1:W-:Y:S04]  /*26430*/  STL.64 [R1+0x15a0], R32 ;  /* 0x0015a02001007387 */ /* 0x0003e80000100a00 */
[----:B------:R-:W-:Y:S04]  /*26440*/  LDGSTS.E [R25+-0x78000], desc[UR8][R20.64], !P0 ;  /* 0x8800000014197fae */ /* 0x000fe8000c121848 */
[----:B---3--:R-:W3:Y:S04]  /*26450*/  LDL.LU.64 R6, [R1+0x3f8] ;  /* 0x0003f80001067983 */ /* 0x008ee80000300a00 */
[----:B------:R-:W2:Y:S01]  /*26460*/  LDL.LU.64 R22, [R1+0x3f0] ;  /* 0x0003f00001167983 */ /* 0x000ea20000300a00 */
[----:B------:R-:W-:-:S03]  /*26470*/  IMAD.WIDE R14, R229, 0x4, R14 ;  /* 0x00000004e50e7825 */ /* 0x000fc600078e020e */
[----:B------:R-:W2:Y:S04]  /*26480*/  LDL.LU.64 R20, [R1+0x3e8] ;  /* 0x0003e80001147983 */ /* 0x000ea80000300a00 */
[----:B------:R1:W-:Y:S04]  /*26490*/  LDGSTS.E [R24+-0x74000], desc[UR8][R32.64], !P0 ;  /* 0x8c00000020187fae */ /* 0x0003e8000c121848 */
[----:B------:R1:W-:Y:S01]  /*264a0*/  STL.64 [R1+0x1598], R14 ;  /* 0x0015980e01007387 */ /* 0x0003e20000100a00 */
[----:B------:R-:W-:-:S03]  /*264b0*/  IMAD.WIDE R12, R229, 0x4, R12 ;  /* 0x00000004e50c7825 */ /* 0x000fc600078e020c */
[----:B------:R-:W-:Y:S01]  /*264c0*/  LDGSTS.E [R27+-0x7fffc], desc[UR8][R14.64], !P1 ;  /* 0x800040000e1b7fae */ /* 0x000fe2000c921848 */
[----:B------:R-:W-:-:S03]  /*264d0*/  IMAD.WIDE R34, R229, 0x4, R242 ;  /* 0x00000004e5227825 */ /* 0x000fc600078e02f2 */
[----:B------:R1:W-:Y:S02]  /*264e0*/  STL.64 [R1+0x1590], R12 ;  /* 0x0015900c01007387 */ /* 0x0003e40000100a00 */
[----:B-1----:R-:W-:Y:S02]  /*264f0*/  IMAD.WIDE R32, R229, 0x4, R250 ;  /* 0x00000004e5207825 */ /* 0x002fe400078e02fa */
[----:B------:R-:W-:Y:S04]  /*26500*/  STL.64 [R1+0x1588], R34 ;  /* 0x0015882201007387 */ /* 0x000fe80000100a00 */
[----:B------:R-:W2:Y:S04]  /*26510*/  LDL.LU.64 R14, [R1+0x3e0] ;  /* 0x0003e000010e7983 */ /* 0x000ea80000300a00 */
[----:B------:R-:W-:Y:S04]  /*26520*/  LDGSTS.E [R26+-0x7bffc], desc[UR8][R12.64], !P1 ;  /* 0x840040000c1a7fae */ /* 0x000fe8000c921848 */
[----:B------:R1:W-:Y:S01]  /*26530*/  STL.64 [R1+0x1580], R32 ;  /* 0x0015802001007387 */ /* 0x0003e20000100a00 */
[----:B------:R-:W-:-:S02]  /*26540*/  VIADD R28, R29, 0xfffffee1 ;  /* 0xfffffee11d1c7836 */ /* 0x000fc40000000000 */
[----:B------:R-:W1:Y:S01]  /*26550*/  LDC R29, c[0x0][0x230] ;  /* 0x00008c00ff1d7b82 */ /* 0x000e620000000800 */
[----:B------:R-:W-:Y:S04]  /*26560*/  LDGSTS.E [R25+-0x77ffc], desc[UR8][R34.64], !P1 ;  /* 0x8800400022197fae */ /* 0x000fe8000c921848 */
[----:B------:R-:W2:Y:S04]  /*26570*/  LDL.LU.64 R12, [R1+0x3d8] ;  /* 0x0003d800010c7983 */ /* 0x000ea80000300a00 */
[----:B------:R-:W2:Y:S04]  /*26580*/  LDL.LU.64 R242, [R1+0x3d0] ;  /* 0x0003d00001f27983 */ /* 0x000ea80000300a00 */
[----:B------:R-:W2:Y:S01]  /*26590*/  LDL.LU.64 R250, [R1+0x3c8] ;  /* 0x0003c80001fa7983 */ /* 0x000ea20000300a00 */
[----:B------:R-:W-:-:S02]  /*265a0*/  ISETP.GE.U32.AND P0, PT, R28, 0x7ffffe62, PT ;  /* 0x7ffffe621c00780c */ /* 0x000fc40003f06070 */
[----:B------:R-:W-:Y:S01]  /*265b0*/  IADD3 R28, R31, -0x120, RZ ;  /* 0xfffffee01f1c7810 */ /* 0x000fe20007ffe0ff */
[----:B------:R1:W-:Y:S01]  /*265c0*/  LDGSTS.E [R24+-0x73ffc], desc[UR8][R32.64], !P1 ;  /* 0x8c00400020187fae */ /* 0x0003e2000c921848 */
[----:B------:R-:W1:Y:S02]  /*265d0*/  LDC R31, c[0x0][0x230] ;  /* 0x00008c00ff1f7b82 */ /* 0x000e640000000800 */
[----:B------:R-:W-:Y:S01]  /*265e0*/  ISETP.GE.U32.AND P1, PT, R28, 0x7ffffe61, PT ;  /* 0x7ffffe611c00780c */ /* 0x000fe20003f26070 */
[----:B----4-:R-:W-:-:S05]  /*265f0*/  IMAD.WIDE R18, R229, 0x4, R18 ;  /* 0x00000004e5127825 */ /* 0x010fca00078e0212 */
[----:B------:R4:W-:Y:S04]  /*26600*/  STL.64 [R1+0x1578], R18 ;  /* 0x0015781201007387 */ /* 0x0009e80000100a00 */
[----:B------:R-:W-:Y:S01]  /*26610*/  LDGSTS.E [R27+-0x7fff8], desc[UR8][R18.64], !P0 ;  /* 0x80008000121b7fae */ /* 0x000fe2000c121848 */
[----:B---3--:R-:W-:-:S04]  /*26620*/  IMAD.WIDE R6, R229, 0x4, R6 ;  /* 0x00000004e5067825 */ /* 0x008fc800078e0206 */
[C---:B--2---:R-:W-:Y:S01]  /*26630*/  IMAD.WIDE R22, R229.reuse, 0x4, R22 ;  /* 0x00000004e5167825 */ /* 0x044fe200078e0216 */
[----:B------:R2:W-:Y:S03]  /*26640*/  STL.64 [R1+0x1570], R6 ;  /* 0x0015700601007387 */ /* 0x0005e60000100a00 */
[C---:B-1----:R-:W-:Y:S01]  /*26650*/  IMAD.WIDE R32, R229.reuse, 0x4, R20 ;  /* 0x00000004e5207825 */ /* 0x042fe200078e0214 */
[----:B------:R1:W-:Y:S04]  /*26660*/  STL.64 [R1+0x1568], R22 ;  /* 0x0015681601007387 */ /* 0x0003e80000100a00 */
[----:B----4-:R-:W3:Y:S04]  /*26670*/  LDL.LU.64 R18, [R1+0x2c0] ;  /* 0x0002c00001127983 */ /* 0x010ee80000300a00 */
[----:B------:R-:W-:Y:S04]  /*26680*/  LDGSTS.E [R26+-0x7bff8], desc[UR8][R6.64], !P0 ;  /* 0x84008000061a7fae */ /* 0x000fe8000c121848 */
[----:B------:R4:W-:Y:S04]  /*26690*/  STL.64 [R1+0x1560], R32 ;  /* 0x0015602001007387 */ /* 0x0009e80000100a00 */
[----:B------:R-:W-:Y:S04]  /*266a0*/  LDGSTS.E [R25+-0x77ff8], desc[UR8][R22.64], !P0 ;  /* 0x8800800016197fae */ /* 0x000fe8000c121848 */
[----:B--2---:R-:W2:Y:S04]  /*266b0*/  LDL.LU.64 R6, [R1+0x2b8] ;  /* 0x0002b80001067983 */ /* 0x004ea80000300a00 */
[----:B------:R-:W2:Y:S01]  /*266c0*/  LDL.LU.64 R20, [R1+0x2b0] ;  /* 0x0002b00001147983 */ /* 0x000ea20000300a00 */
[----:B------:R-:W-:-:S03]  /*266d0*/  IMAD.WIDE R14, R229, 0x4, R14 ;  /* 0x00000004e50e7825 */ /* 0x000fc600078e020e */
[----:B-1----:R-:W2:Y:S04]  /*266e0*/  LDL.LU.64 R22, [R1+0x2a8] ;  /* 0x0002a80001167983 */ /* 0x002ea80000300a00 */
[----:B------:R4:W-:Y:S04]  /*266f0*/  LDGSTS.E [R24+-0x73ff8], desc[UR8][R32.64], !P0 ;  /* 0x8c00800020187fae */ /* 0x0009e8000c121848 */
[----:B------:R-:W-:Y:S01]  /*26700*/  STL.64 [R1+0x1558], R14 ;  /* 0x0015580e01007387 */ /* 0x000fe20000100a00 */
[----:B------:R-:W-:-:S03]  /*26710*/  IMAD.WIDE R12, R229, 0x4, R12 ;  /* 0x00000004e50c7825 */ /* 0x000fc600078e020c */
[----:B------:R-:W-:Y:S01]  /*26720*/  LDGSTS.E [R27+-0x7fff4], desc[UR8][R14.64], !P1 ;  /* 0x8000c0000e1b7fae */ /* 0x000fe2000c921848 */
[----:B------:R-:W-:-:S03]  /*26730*/  IMAD.WIDE R34, R229, 0x4, R242 ;  /* 0x00000004e5227825 */ /* 0x000fc600078e02f2 */
[----:B------:R1:W-:Y:S01]  /*26740*/  STL.64 [R1+0x1550], R12 ;  /* 0x0015500c01007387 */ /* 0x0003e20000100a00 */
[----:B----4-:R-:W-:-:S03]  /*26750*/  IMAD.WIDE R32, R229, 0x4, R250 ;  /* 0x00000004e5207825 */ /* 0x010fc600078e02fa */
[----:B------:R-:W-:Y:S04]  /*26760*/  STL.64 [R1+0x1548], R34 ;  /* 0x0015482201007387 */ /* 0x000fe80000100a00 */
[----:B------:R-:W4:Y:S04]  /*26770*/  LDL.LU.64 R242, [R1+0x2a0] ;  /* 0x0002a00001f27983 */ /* 0x000f280000300a00 */
[----:B------:R-:W-:Y:S04]  /*26780*/  LDGSTS.E [R26+-0x7bff4], desc[UR8][R12.64], !P1 ;  /* 0x8400c0000c1a7fae */ /* 0x000fe8000c921848 */
[----:B------:R2:W-:Y:S01]  /*26790*/  STL.64 [R1+0x1440], R32 ;  /* 0x0014402001007387 */ /* 0x0005e20000100a00 */
[----:B------:R-:W-:-:S02]  /*267a0*/  VIADD R28, R30, 0xfffffec3 ;  /* 0xfffffec31e1c7836 */ /* 0x000fc40000000000 */
[----:B------:R-:W4:Y:S01]  /*267b0*/  LDC R30, c[0x0][0x230] ;  /* 0x00008c00ff1e7b82 */ /* 0x000f220000000800 */
[----:B------:R-:W-:Y:S04]  /*267c0*/  LDGSTS.E [R25+-0x77ff4], desc[UR8][R34.64], !P1 ;  /* 0x8800c00022197fae */ /* 0x000fe8000c921848 */
[----:B-1----:R-:W4:Y:S04]  /*267d0*/  LDL.LU.64 R12, [R1+0x298] ;  /* 0x00029800010c7983 */ /* 0x002f280000300a00 */
[----:B------:R-:W4:Y:S04]  /*267e0*/  LDL.LU.64 R14, [R1+0x290] ;  /* 0x00029000010e7983 */ /* 0x000f280000300a00 */
[----:B------:R-:W4:Y:S01]  /*267f0*/  LDL.LU.64 R250, [R1+0x288] ;  /* 0x0002880001fa7983 */ /* 0x000f220000300a00 */
[----:B------:R-:W-:-:S02]  /*26800*/  ISETP.GE.U32.AND P0, PT, R28, 0x7ffffe44, PT ;  /* 0x7ffffe441c00780c */ /* 0x000fc40003f06070 */
[----:B------:R-:W-:Y:S01]  /*26810*/  IADD3 R28, R29, -0x13e, RZ ;  /* 0xfffffec21d1c7810 */ /* 0x000fe20007ffe0ff */
[----:B------:R1:W-:Y:S01]  /*26820*/  LDGSTS.E [R24+-0x73ff4], desc[UR8][R32.64], !P1 ;  /* 0x8c00c00020187fae */ /* 0x0003e2000c921848 */
[----:B------:R-:W4:Y:S02]  /*26830*/  LDC R29, c[0x0][0x230] ;  /* 0x00008c00ff1d7b82 */ /* 0x000f240000000800 */
[----:B------:R-:W-:Y:S01]  /*26840*/  ISETP.GE.U32.AND P1, PT, R28, 0x7ffffe43, PT ;  /* 0x7ffffe431c00780c */ /* 0x000fe20003f26070 */
[----:B---3--:R-:W-:-:S05]  /*26850*/  IMAD.WIDE R18, R229, 0x4, R18 ;  /* 0x00000004e5127825 */ /* 0x008fca00078e0212 */
[----:B------:R3:W-:Y:S04]  /*26860*/  STL.64 [R1+0xec8], R18 ;  /* 0x000ec81201007387 */ /* 0x0007e80000100a00 */
[----:B------:R-:W-:Y:S01]  /*26870*/  LDGSTS.E [R27+-0x70000], desc[UR8][R18.64], !P0 ;  /* 0x90000000121b7fae */ /* 0x000fe2000c121848 */
[----:B--2---:R-:W-:-:S04]  /*26880*/  IMAD.WIDE R6, R229, 0x4, R6 ;  /* 0x00000004e5067825 */ /* 0x004fc800078e0206 */
[C---:B------:R-:W-:Y:S01]  /*26890*/  IMAD.WIDE R20, R229.reuse, 0x4, R20 ;  /* 0x00000004e5147825 */ /* 0x040fe200078e0214 */
[----:B------:R2:W-:Y:S03]  /*268a0*/  STL.64 [R1+0xeb8], R6 ;  /* 0x000eb80601007387 */ /* 0x0005e60000100a00 */
[C---:B-1----:R-:W-:Y:S01]  /*268b0*/  IMAD.WIDE R32, R229.reuse, 0x4, R22 ;  /* 0x00000004e5207825 */ /* 0x042fe200078e0216 */
[----:B------:R1:W-:Y:S04]  /*268c0*/  STL.64 [R1+0xea8], R20 ;  /* 0x000ea81401007387 */ /* 0x0003e80000100a00 */
[----:B---3--:R-:W3:Y:S04]  /*268d0*/  LDL.LU.64 R18, [R1+0x280] ;  /* 0x0002800001127983 */ /* 0x008ee80000300a00 */
[----:B------:R-:W-:Y:S04]  /*268e0*/  LDGSTS.E [R26+-0x6c000], desc[UR8][R6.64], !P0 ;  /* 0x94000000061a7fae */ /* 0x000fe8000c121848 */
[----:B------:R1:W-:Y:S04]  /*268f0*/  STL.64 [R1+0xe98], R32 ;  /* 0x000e982001007387 */ /* 0x0003e80000100a00 */
[----:B------:R-:W-:Y:S04]  /*26900*/  LDGSTS.E [R25+-0x68000], desc[UR8][R20.64], !P0 ;  /* 0x9800000014197fae */ /* 0x000fe8000c121848 */
[----:B--2---:R-:W2:Y:S04]  /*26910*/  LDL.LU.64 R6, [R1+0x278] ;  /* 0x0002780001067983 */ /* 0x004ea80000300a00 */
[----:B------:R-:W2:Y:S01]  /*26920*/  LDL.LU.64 R22, [R1+0x270] ;  /* 0x0002700001167983 */ /* 0x000ea20000300a00 */
[----:B----4-:R-:W-:-:S03]  /*26930*/  IMAD.WIDE R34, R229, 0x4, R242 ;  /* 0x00000004e5227825 */ /* 0x010fc600078e02f2 */
[----:B-1----:R-:W4:Y:S04]  /*26940*/  LDL.LU.64 R20, [R1+0x268] ;  /* 0x0002680001147983 */ /* 0x002f280000300a00 */
[----:B------:R1:W-:Y:S04]  /*26950*/  LDGSTS.E [R24+-0x64000], desc[UR8][R32.64], !P0 ;  /* 0x9c00000020187fae */ /* 0x0003e8000c121848 */
[----:B------:R-:W-:Y:S01]  /*26960*/  STL.64 [R1+0xe88], R34 ;  /* 0x000e882201007387 */ /* 0x000fe20000100a00 */
[----:B------:R-:W-:-:S03]  /*26970*/  IMAD.WIDE R12, R229, 0x4, R12 ;  /* 0x00000004e50c7825 */ /* 0x000fc600078e020c */
[----:B------:R-:W-:Y:S01]  /*26980*/  LDGSTS.E [R27+-0x6fffc], desc[UR8][R34.64], !P1 ;  /* 0x90004000221b7fae */ /* 0x000fe2000c921848 */
[----:B------:R-:W-:-:S03]  /*26990*/  IMAD.WIDE R14, R229, 0x4, R14 ;  /* 0x00000004e50e7825 */ /* 0x000fc600078e020e */
[----:B------:R1:W-:Y:S02]  /*269a0*/  STL.64 [R1+0xe78], R12 ;  /* 0x000e780c01007387 */ /* 0x0003e40000100a00 */
[----:B-1----:R-:W-:Y:S02]  /*269b0*/  IMAD.WIDE R32, R229, 0x4, R250 ;  /* 0x00000004e5207825 */ /* 0x002fe400078e02fa */
[----:B------:R1:W-:Y:S04]  /*269c0*/  STL.64 [R1+0xe68], R14 ;  /* 0x000e680e01007387 */ /* 0x0003e80000100a00 */
[----:B------:R-:W4:Y:S04]  /*269d0*/  LDL.LU.64 R242, [R1+0x260] ;  /* 0x0002600001f27983 */ /* 0x000f280000300a00 */
[----:B------:R-:W-:Y:S04]  /*269e0*/  LDGSTS.E [R26+-0x6bffc], desc[UR8][R12.64], !P1 ;  /* 0x940040000c1a7fae */ /* 0x000fe8000c921848 */
[----:B------:R4:W-:Y:S04]  /*269f0*/  STL.64 [R1+0xe58], R32 ;  /* 0x000e582001007387 */ /* 0x0009e80000100a00 */
[----:B------:R-:W-:Y:S04]  /*26a00*/  LDGSTS.E [R25+-0x67ffc], desc[UR8][R14.64], !P1 ;  /* 0x980040000e197fae */ /* 0x000fe8000c921848 */
[----:B------:R-:W4:Y:S04]  /*26a10*/  LDL.LU.64 R12, [R1+0x258] ;  /* 0x00025800010c7983 */ /* 0x000f280000300a00 */
[----:B------:R-:W4:Y:S04]  /*26a20*/  LDL.LU.64 R250, [R1+0x250] ;  /* 0x0002500001fa7983 */ /* 0x000f280000300a00 */
[----:B-1----:R-:W4:Y:S01]  /*26a30*/  LDL.LU.64 R14, [R1+0x248] ;  /* 0x00024800010e7983 */ /* 0x002f220000300a00 */
[----:B------:R-:W-:-:S02]  /*26a40*/  VIADD R28, R31, 0xfffffec1 ;  /* 0xfffffec11f1c7836 */ /* 0x000fc40000000000 */
[----:B------:R-:W1:Y:S01]  /*26a50*/  LDC R31, c[0x0][0x230] ;  /* 0x00008c00ff1f7b82 */ /* 0x000e620000000800 */
[----:B------:R4:W-:Y:S02]  /*26a60*/  LDGSTS.E [R24+-0x63ffc], desc[UR8][R32.64], !P1 ;  /* 0x9c00400020187fae */ /* 0x0009e4000c921848 */
[----:B------:R-:W-:Y:S02]  /*26a70*/  ISETP.GE.U32.AND P0, PT, R28, 0x7ffffe42, PT ;  /* 0x7ffffe421c00780c */ /* 0x000fe40003f06070 */
[----:B------:R-:W-:-:S03]  /*26a80*/  IADD3 R28, R30, -0x140, RZ ;  /* 0xfffffec01e1c7810 */ /* 0x000fc60007ffe0ff */
[----:B------:R-:W1:Y:S01]  /*26a90*/  LDC R30, c[0x0][0x230] ;  /* 0x00008c00ff1e7b82 */ /* 0x000e620000000800 */
[----:B------:R-:W-:Y:S01]  /*26aa0*/  ISETP.GE.U32.AND P1, PT, R28, 0x7ffffe41, PT ;  /* 0x7ffffe411c00780c */ /* 0x000fe20003f26070 */
[----:B---3--:R-:W-:-:S05]  /*26ab0*/  IMAD.WIDE R18, R229, 0x4, R18 ;  /* 0x00000004e5127825 */ /* 0x008fca00078e0212 */
[----:B------:R3:W-:Y:S04]  /*26ac0*/  STL.64 [R1+0xe48], R18 ;  /* 0x000e481201007387 */ /* 0x0007e80000100a00 */
[----:B------:R-:W-:Y:S01]  /*26ad0*/  LDGSTS.E [R27+-0x6fff8], desc[UR8][R18.64], !P0 ;  /* 0x90008000121b7fae */ /* 0x000fe2000c121848 */
[----:B--2---:R-:W-:-:S04]  /*26ae0*/  IMAD.WIDE R6, R229, 0x4, R6 ;  /* 0x00000004e5067825 */ /* 0x004fc800078e0206 */
[C---:B------:R-:W-:Y:S01]  /*26af0*/  IMAD.WIDE R22, R229.reuse, 0x4, R22 ;  /* 0x00000004e5167825 */ /* 0x040fe200078e0216 */
[----:B------:R2:W-:Y:S03]  /*26b00*/  STL.64 [R1+0xe38], R6 ;  /* 0x000e380601007387 */ /* 0x0005e60000100a00 */
[C---:B----4-:R-:W-:Y:S01]  /*26b10*/  IMAD.WIDE R32, R229.reuse, 0x4, R20 ;  /* 0x00000004e5207825 */ /* 0x050fe200078e0214 */
[----:B------:R4:W-:Y:S04]  /*26b20*/  STL.64 [R1+0xe28], R22 ;  /* 0x000e281601007387 */ /* 0x0009e80000100a00 */
[----:B---3--:R-:W3:Y:S04]  /*26b30*/  LDL.LU.64 R18, [R1+0x140] ;  /* 0x0001400001127983 */ /* 0x008ee80000300a00 */
[----:B------:R-:W-:Y:S04]  /*26b40*/  LDGSTS.E [R26+-0x6bff8], desc[UR8][R6.64], !P0 ;  /* 0x94008000061a7fae */ /* 0x000fe8000c121848 */
[----:B------:R1:W-:Y:S04]  /*26b50*/  STL.64 [R1+0xe18], R32 ;  /* 0x000e182001007387 */ /* 0x0003e80000100a00 */
[----:B------:R-:W-:Y:S04]  /*26b60*/  LDGSTS.E [R25+-0x67ff8], desc[UR8][R22.64], !P0 ;  /* 0x9800800016197fae */ /* 0x000fe8000c121848 */
[----:B--2---:R-:W2:Y:S01]  /*26b70*/  LDL.LU.64 R6, [R1+0x138] ;  /* 0x0001380001067983 */ /* 0x004ea20000300a00 */
[----:B------:R-:W-:-:S03]  /*26b80*/  IMAD.WIDE R34, R229, 0x4, R242 ;  /* 0x00000004e5227825 */ /* 0x000fc600078e02f2 */
[----:B------:R1:W-:Y:S04]  /*26b90*/  LDGSTS.E [R24+-0x63ff8], desc[UR8][R32.64], !P0 ;  /* 0x9c00800020187fae */ /* 0x0003e8000c121848 */
[----:B------:R-:W2:Y:S04]  /*26ba0*/  LDL.LU.64 R20, [R1+0x130] ;  /* 0x0001300001147983 */ /* 0x000ea80000300a00 */
[----:B----4-:R-:W4:Y:S01]  /*26bb0*/  LDL.LU.64 R22, [R1+0x128] ;  /* 0x0001280001167983 */ /* 0x010f220000300a00 */
[----:B------:R-:W-:-:S03]  /*26bc0*/  IMAD.WIDE R12, R229, 0x4, R12 ;  /* 0x00000004e50c7825 */ /* 0x000fc600078e020c */
[----:B------:R-:W-:Y:S01]  /*26bd0*/  STL.64 [R1+0xe08], R34 ;  /* 0x000e082201007387 */ /* 0x000fe20000100a00 */
[----:B-1----:R-:W-:-:S03]  /*26be0*/  IMAD.WIDE R32, R229, 0x4, R250 ;  /* 0x00000004e5207825 */ /* 0x002fc600078e02fa */
[----:B------:R1:W-:Y:S01]  /*26bf0*/  STL.64 [R1+0xdf8], R12 ;  /* 0x000df80c01007387 */ /* 0x0003e20000100a00 */
[----:B------:R-:W-:-:S03]  /*26c00*/  IMAD.WIDE R14, R229, 0x4, R14 ;  /* 0x00000004e50e7825 */ /* 0x000fc600078e020e */
[----:B------:R2:W-:Y:S04]  /*26c10*/  LDGSTS.E [R27+-0x6fff4], desc[UR8][R34.64], !P1 ;  /* 0x9000c000221b7fae */ /* 0x0005e8000c921848 */
[----:B------:R-:W-:Y:S04]  /*26c20*/  LDGSTS.E [R26+-0x6bff4], desc[UR8][R12.64], !P1 ;  /* 0x9400c0000c1a7fae */ /* 0x000fe8000c921848 */
[----:B------:R-:W-:Y:S04]  /*26c30*/  STL.64 [R1+0xde8], R32 ;  /* 0x000de82001007387 */ /* 0x000fe80000100a00 */
[----:B------:R4:W-:Y:S04]  /*26c40*/  LDGSTS.E [R25+-0x67ff4], desc[UR8][R32.64], !P1 ;  /* 0x9800c00020197fae */ /* 0x0009e8000c921848 */
[----:B-1----:R-:W4:Y:S04]  /*26c50*/  LDL.LU.64 R12, [R1+0x120] ;  /* 0x00012000010c7983 */ /* 0x002f280000300a00 */
[----:B------:R1:W-:Y:S04]  /*26c60*/  STL.64 [R1+0xdd8], R14 ;  /* 0x000dd80e01007387 */ /* 0x0003e80000100a00 */
[----:B------:R-:W4:Y:S04]  /*26c70*/  LDL.LU.64 R242, [R1+0x118] ;  /* 0x0001180001f27983 */ /* 0x000f280000300a00 */
[----:B------:R-:W-:Y:S04]  /*26c80*/  LDGSTS.E [R24+-0x63ff4], desc[UR8][R14.64], !P1 ;  /* 0x9c00c0000e187fae */ /* 0x000fe8000c921848 */
[----:B------:R-:W4:Y:S04]  /*26c90*/  LDL.LU.64 R250, [R1+0x110] ;  /* 0x0001100001fa7983 */ /* 0x000f280000300a00 */
[----:B-1----:R-:W4:Y:S01]  /*26ca0*/  LDL.LU.64 R14, [R1+0x108] ;  /* 0x00010800010e7983 */ /* 0x002f220000300a00 */
[----:B------:R-:W-:-:S02]  /*26cb0*/  VIADD R28, R29, 0xfffffea3 ;  /* 0xfffffea31d1c7836 */ /* 0x000fc40000000000 */
[----:B------:R-:W1:Y:S03]  /*26cc0*/  LDC R29, c[0x0][0x230] ;  /* 0x00008c00ff1d7b82 */ /* 0x000e660000000800 */
[----:B------:R-:W-:Y:S02]  /*26cd0*/  ISETP.GE.U32.AND P0, PT, R28, 0x7ffffe24, PT ;  /* 0x7ffffe241c00780c */ /* 0x000fe40003f06070 */
[----:B------:R-:W-:-:S04]  /*26ce0*/  IADD3 R28, R31, -0x15e, RZ ;  /* 0xfffffea21f1c7810 */ /* 0x000fc80007ffe0ff */
[----:B------:R-:W-:Y:S01]  /*26cf0*/  ISETP.GE.U32.AND P1, PT, R28, 0x7ffffe23, PT ;  /* 0x7ffffe231c00780c */ /* 0x000fe20003f26070 */
[----:B------:R-:W-:Y:S02]  /*26d00*/  VIADD R28, R30, 0xfffffea1 ;  /* 0xfffffea11e1c7836 */ /* 0x000fe40000000000 */
[----:B---3--:R-:W-:-:S05]  /*26d10*/  IMAD.WIDE R18, R229, 0x4, R18 ;  /* 0x00000004e5127825 */ /* 0x008fca00078e0212 */
[----:B------:R3:W-:Y:S04]  /*26d20*/  STL.64 [R1+0xdc8], R18 ;  /* 0x000dc81201007387 */ /* 0x0007e80000100a00 */
[----:B------:R-:W-:Y:S01]  /*26d30*/  LDGSTS.E [R27+-0x60000], desc[UR8][R18.64], !P0 ;  /* 0xa0000000121b7fae */ /* 0x000fe2000c121848 */
[----:B--2---:R-:W-:-:S05]  /*26d40*/  IMAD.WIDE R6, R229, 0x4, R6 ;  /* 0x00000004e5067825 */ /* 0x004fca00078e0206 */
[----:B------:R2:W-:Y:S01]  /*26d50*/  STL.64 [R1+0xdc0], R6 ;  /* 0x000dc00601007387 */ /* 0x0005e20000100a00 */
[----:B------:R-:W-:-:S03]  /*26d60*/  IMAD.WIDE R34, R229, 0x4, R20 ;  /* 0x00000004e5227825 */ /* 0x000fc600078e0214 */
[----:B------:R-:W-:Y:S01]  /*26d70*/  LDGSTS.E [R26+-0x5c000], desc[UR8][R6.64], !P0 ;  /* 0xa4000000061a7fae */ /* 0x000fe2000c121848 */
[----:B----4-:R-:W-:-:S03]  /*26d80*/  IMAD.WIDE R32, R229, 0x4, R22 ;  /* 0x00000004e5207825 */ /* 0x010fc600078e0216 */
[----:B------:R-:W-:Y:S04]  /*26d90*/  LDGSTS.E [R25+-0x58000], desc[UR8][R34.64], !P0 ;  /* 0xa800000022197fae */ /* 0x000fe8000c121848 */
[----:B------:R-:W4:Y:S04]  /*26da0*/  LDL.LU.64 R22, [R1+0x100] ;  /* 0x0001000001167983 */ /* 0x000f280000300a00 */
[----:B------:R-:W4:Y:S04]  /*26db0*/  LDL.LU.64 R20, [R1+0xf8] ;  /* 0x0000f80001147983 */ /* 0x000f280000300a00 */
[----:B------:R-:W-:Y:S04]  /*26dc0*/  STL.64 [R1+0xdb8], R34 ;  /* 0x000db82201007387 */ /* 0x000fe80000100a00 */
[----:B------:R1:W-:Y:S04]  /*26dd0*/  STL.64 [R1+0xdb0], R32 ;  /* 0x000db02001007387 */ /* 0x0003e80000100a00 */
[----:B---3--:R-:W3:Y:S04]  /*26de0*/  LDL.LU.64 R18, [R1+0xf0] ;  /* 0x0000f00001127983 */ /* 0x008ee80000300a00 */
[----:B--2---:R-:W2:Y:S04]  /*26df0*/  LDL.LU.64 R6, [R1+0xe8] ;  /* 0x0000e80001067983 */ /* 0x004ea80000300a00 */
[----:B------:R1:W-:Y:S01]  /*26e00*/  LDGSTS.E [R24+-0x54000], desc[UR8][R32.64], !P0 ;  /* 0xac00000020187fae */ /* 0x0003e2000c121848 */
[----:B------:R-:W-:-:S03]  /*26e10*/  IMAD.WIDE R38, R229, 0x4, R12 ;  /* 0x00000004e5267825 */ /* 0x000fc600078e020c */
[----:B------:R-:W2:Y:S01]  /*26e20*/  LDL.LU.64 R12, [R1+0xe0] ;  /* 0x0000e000010c7983 */ /* 0x000ea20000300a00 */
[----:B------:R-:W-:-:S03]  /*26e30*/  IMAD.WIDE R36, R229, 0x4, R242 ;  /* 0x00000004e5247825 */ /* 0x000fc600078e02f2 */
[----:B------:R-:W-:Y:S01]  /*26e40*/  STL.64 [R1+0xda8], R38 ;  /* 0x000da82601007387 */ /* 0x000fe20000100a00 */
[----:B-1----:R-:W1:Y:S03]  /*26e50*/  LDC R32, c[0x0][0x230] ;  /* 0x00008c00ff207b82 */ /* 0x002e660000000800 */
[----:B------:R-:W-:Y:S01]  /*26e60*/  STL.64 [R1+0xda0], R36 ;  /* 0x000da02401007387 */ /* 0x000fe20000100a00 */
[----:B------:R-:W-:-:S03]  /*26e70*/  IMAD.WIDE R30, R229, 0x4, R14 ;  /* 0x00000004e51e7825 */ /* 0x000fc600078e020e */
[----:B------:R-:W-:Y:S04]  /*26e80*/  LDGSTS.E [R27+-0x5fffc], desc[UR8][R38.64], !P1 ;  /* 0xa0004000261b7fae */ /* 0x000fe8000c921848 */
[----:B------:R-:W2:Y:S01]  /*26e90*/  LDL.LU.64 R14, [R1+0xc8] ;  /* 0x0000c800010e7983 */ /* 0x000ea20000300a00 */
[----:B------:R-:W-:-:S03]  /*26ea0*/  IMAD.WIDE R34, R229, 0x4, R250 ;  /* 0x00000004e5227825 */ /* 0x000fc600078e02fa */
[----:B------:R-:W-:Y:S04]  /*26eb0*/  LDGSTS.E [R26+-0x5bffc], desc[UR8][R36.64], !P1 ;  /* 0xa4004000241a7fae */ /* 0x000fe8000c921848 */
[----:B------:R-:W-:Y:S04]  /*26ec0*/  STL.64 [R1+0xd98], R34 ;  /* 0x000d982201007387 */ /* 0x000fe80000100a00 */
[----:B------:R-:W-:Y:S04]  /*26ed0*/  LDGSTS.E [R25+-0x57ffc], desc[UR8][R34.64], !P1 ;  /* 0xa800400022197fae */ /* 0x000fe8000c921848 */
[----:B------:R1:W-:Y:S04]  /*26ee0*/  STL.64 [R1+0xd90], R30 ;  /* 0x000d901e01007387 */ /* 0x0003e80000100a00 */
[----:B------:R1:W-:Y:S01]  /*26ef0*/  LDGSTS.E [R24+-0x53ffc], desc[UR8][R30.64], !P1 ;  /* 0xac0040001e187fae */ /* 0x0003e2000c921848 */
[----:B------:R-:W-:-:S02]  /*26f00*/  ISETP.GE.U32.AND P0, PT, R28, 0x7ffffe22, PT ;  /* 0x7ffffe221c00780c */ /* 0x000fc40003f06070 */
[----:B------:R-:W-:Y:S02]  /*26f10*/  IADD3 R28, R29, -0x160, RZ ;  /* 0xfffffea01d1c7810 */ /* 0x000fe40007ffe0ff */
[----:B------:R-:W2:Y:S08]  /*26f20*/  LDC R29, c[0x0][0x230] ;  /* 0x00008c00ff1d7b82 */ /* 0x000eb00000000800 */
[----:B-1----:R-:W1:Y:S01]  /*26f30*/  LDC R31, c[0x0][0x230] ;  /* 0x00008c00ff1f7b82 */ /* 0x002e620000000800 */
[----:B------:R-:W-:-:S07]  /*26f40*/  ISETP.GE.U32.AND P1, PT, R28, 0x7ffffe21, PT ;  /* 0x7ffffe211c00780c */ /* 0x000fce0003f26070 */
[----:B------:R-:W1:Y:S01]  /*26f50*/  LDC R30, c[0x0][0x230] ;  /* 0x00008c00ff1e7b82 */ /* 0x000e620000000800 */
[----:B------:R-:W-:Y:S02]  /*26f60*/  VIADD R28, R32, 0xfffffe83 ;  /* 0xfffffe83201c7836 */ /* 0x000fe40000000000 */
[----:B------:R-:W-:-:S04]  /*26f70*/  IMAD.WIDE R10, R229, 0x4, R10 ;  /* 0x00000004e50a7825 */ /* 0x000fc800078e020a */
[----:B------:R-:W-:-:S04]  /*26f80*/  IMAD.WIDE R8, R229, 0x4, R8 ;  /* 0x00000004e5087825 */ /* 0x000fc800078e0208 */
[----:B----4-:R-:W-:-:S04]  /*26f90*/  IMAD.WIDE R22, R229, 0x4, R22 ;  /* 0x00000004e5167825 */ /* 0x010fc800078e0216 */
[C---:B------:R-:W-:Y:S01]  /*26fa0*/  IMAD.WIDE R20, R229.reuse, 0x4, R20 ;  /* 0x00000004e5147825 */ /* 0x040fe200078e0214 */
[----:B------:R-:W-:Y:S04]  /*26fb0*/  STL.64 [R1+0xd88], R22 ;  /* 0x000d881601007387 */ /* 0x000fe80000100a00 */
[----:B------:R-:W-:Y:S01]  /*26fc0*/  LDGSTS.E [R27+-0x5fff8], desc[UR8][R22.64], !P0 ;  /* 0xa0008000161b7fae */ /* 0x000fe2000c121848 */
[----:B---3--:R-:W-:-:S03]  /*26fd0*/  IMAD.WIDE R18, R229, 0x4, R18 ;  /* 0x00000004e5127825 */ /* 0x008fc600078e0212 */
[----:B------:R-:W-:Y:S01]  /*26fe0*/  STL.64 [R1+0xd80], R20 ;  /* 0x000d801401007387 */ /* 0x000fe20000100a00 */
[----:B--2---:R-:W-:-:S03]  /*26ff0*/  IMAD.WIDE R6, R229, 0x4, R6 ;  /* 0x00000004e5067825 */ /* 0x004fc600078e0206 */
[----:B------:R-:W-:Y:S04]  /*27000*/  LDGSTS.E [R26+-0x5bff8], desc[UR8][R20.64], !P0 ;  /* 0xa4008000141a7fae */ /* 0x000fe8000c121848 */
[----:B------:R-:W-:Y:S01]  /*27010*/  STL.64 [R1+0xd78], R18 ;  /* 0x000d781201007387 */ /* 0x000fe20000100a00 */
[----:B------:R-:W-:-:S03]  /*27020*/  IMAD.WIDE R12, R229, 0x4, R12 ;  /* 0x00000004e50c7825 */ /* 0x000fc600078e020c */
[----:B------:R-:W-:Y:S04]  /*27030*/  LDGSTS.E [R25+-0x57ff8], desc[UR8][R18.64], !P0 ;  /* 0xa800800012197fae */ /* 0x000fe8000c121848 */
[----:B------:R2:W-:Y:S04]  /*27040*/  STL.64 [R1+0xd70], R6 ;  /* 0x000d700601007387 */ /* 0x0005e80000100a00 */
[----:B------:R2:W-:Y:S01]  /*27050*/  LDGSTS.E [R24+-0x53ff8], desc[UR8][R6.64], !P0 ;  /* 0xac00800006187fae */ /* 0x0005e2000c121848 */
[----:B------:R-:W-:Y:S02]  /*27060*/  ISETP.GE.U32.AND P0, PT, R28, 0x7ffffe04, PT ;  /* 0x7ffffe041c00780c */ /* 0x000fe40003f06070 */
[----:B-1----:R-:W-:Y:S01]  /*27070*/  IADD3 R28, R31, -0x17e, RZ ;  /* 0xfffffe821f1c7810 */ /* 0x002fe20007ffe0ff */
[----:B------:R1:W-:Y:S04]  /*27080*/  LDGSTS.E [R27+-0x5fff4], desc[UR8][R12.64], !P1 ;  /* 0xa000c0000c1b7fae */ /* 0x0003e8000c921848 */
[----:B------:R3:W-:Y:S04]  /*27090*/  LDGSTS.E [R26+-0x5bff4], desc[UR8][R10.64], !P1 ;  /* 0xa400c0000a1a7fae */ /* 0x0007e8000c921848 */
[----:B------:R4:W-:Y:S01]  /*270a0*/  LDGSTS.E [R25+-0x57ff4], desc[UR8][R8.64], !P1 ;  /* 0xa800c00008197fae */ /* 0x0009e2000c921848 */
[----:B--2---:R-:W-:-:S03]  /*270b0*/  IMAD.WIDE R6, R229, 0x4, R14 ;  /* 0x00000004e5067825 */ /* 0x004fc600078e020e */
[----:B------:R1:W-:Y:S04]  /*270c0*/  STL.64 [R1+0xd68], R12 ;  /* 0x000d680c01007387 */ /* 0x0003e80000100a00 */
[----:B------:R2:W-:Y:S01]  /*270d0*/  LDGSTS.E [R24+-0x53ff4], desc[UR8][R6.64], !P1 ;  /* 0xac00c00006187fae */ /* 0x0005e2000c921848 */
[----:B------:R-:W-:-:S03]  /*270e0*/  ISETP.GE.U32.AND P1, PT, R28, 0x7ffffe03, PT ;  /* 0x7ffffe031c00780c */ /* 0x000fc60003f26070 */
[----:B------:R3:W-:Y:S01]  /*270f0*/  STL.64 [R1+0xd60], R10 ;  /* 0x000d600a01007387 */ /* 0x0007e20000100a00 */
[----:B-1----:R-:W-:-:S03]  /*27100*/  IMAD.WIDE R12, R229, 0x4, R40 ;  /* 0x00000004e50c7825 */ /* 0x002fc600078e0228 */
[----:B------:R4:W-:Y:S04]  /*27110*/  STL.64 [R1+0xd58], R8 ;  /* 0x000d580801007387 */ /* 0x0009e80000100a00 */
[----:B------:R2:W-:Y:S01]  /*27120*/  STL.64 [R1+0xd50], R6 ;  /* 0x000d500601007387 */ /* 0x0005e20000100a00 */
[----:B---3--:R-:W-:-:S03]  /*27130*/  IMAD.WIDE R10, R229, 0x4, R42 ;  /* 0x00000004e50a7825 */ /* 0x008fc600078e022a */
[----:B------:R1:W-:Y:S01]  /*27140*/  STL.64 [R1+0xd48], R12 ;  /* 0x000d480c01007387 */ /* 0x0003e20000100a00 */
[----:B----4-:R-:W-:-:S03]  /*27150*/  IMAD.WIDE R8, R229, 0x4, R44 ;  /* 0x00000004e5087825 */ /* 0x010fc600078e022c */
[----:B------:R1:W-:Y:S01]  /*27160*/  LDGSTS.E [R27+-0x50000], desc[UR8][R12.64], !P0 ;  /* 0xb00000000c1b7fae */ /* 0x0003e2000c121848 */
[----:B--2---:R-:W-:-:S03]  /*27170*/  IMAD.WIDE R6, R229, 0x4, R46 ;  /* 0x00000004e5067825 */ /* 0x004fc600078e022e */
[----:B------:R2:W-:Y:S01]  /*27180*/  STL.64 [R1+0xd38], R10 ;  /* 0x000d380a01007387 */ /* 0x0005e20000100a00 */
[----:B------:R-:W-:-:S03]  /*27190*/  VIADD R28, R30, 0xfffffe81 ;  /* 0xfffffe811e1c7836 */ /* 0x000fc60000000000 */
[----:B------:R2:W-:Y:S01]  /*271a0*/  LDGSTS.E [R26+-0x4c000], desc[UR8][R10.64], !P0 ;  /* 0xb40000000a1a7fae */ /* 0x0005e2000c121848 */
[----:B-1----:R-:W-:-:S03]  /*271b0*/  IMAD.WIDE R12, R229, 0x4, R48 ;  /* 0x00000004e50c7825 */ /* 0x002fc600078e0230 */
[----:B------:R1:W-:Y:S04]  /*271c0*/  STL.64 [R1+0xd28], R8 ;  /* 0x000d280801007387 */ /* 0x0003e80000100a00 */
[----:B------:R1:W-:Y:S01]  /*271d0*/  LDGSTS.E [R25+-0x48000], desc[UR8][R8.64], !P0 ;  /* 0xb800000008197fae */ /* 0x0003e2000c121848 */
[----:B--2---:R-:W-:-:S03]  /*271e0*/  IMAD.WIDE R10, R229, 0x4, R50 ;  /* 0x00000004e50a7825 */ /* 0x004fc600078e0232 */
[----:B------:R2:W-:Y:S04]  /*271f0*/  STL.64 [R1+0xd18], R6 ;  /* 0x000d180601007387 */ /* 0x0005e80000100a00 */
[----:B------:R2:W-:Y:S01]  /*27200*/  LDGSTS.E [R24+-0x44000], desc[UR8][R6.64], !P0 ;  /* 0xbc00000006187fae */ /* 0x0005e2000c121848 */
[----:B------:R-:W-:Y:S01]  /*27210*/  ISETP.GE.U32.AND P0, PT, R28, 0x7ffffe02, PT ;  /* 0x7ffffe021c00780c */ /* 0x000fe20003f06070 */
[----:B-1----:R-:W-:Y:S02]  /*27220*/  IMAD.WIDE R8, R229, 0x4, R52 ;  /* 0x00000004e5087825 */ /* 0x002fe400078e0234 */
[----:B------:R1:W-:Y:S01]  /*27230*/  LDGSTS.E [R27+-0x4fffc], desc[UR8][R12.64], !P1 ;  /* 0xb00040000c1b7fae */ /* 0x0003e2000c921848 */
[----:B------:R-:W-:-:S03]  /*27240*/  IADD3 R28, R29, -0x180, RZ ;  /* 0xfffffe801d1c7810 */ /* 0x000fc60007ffe0ff */
[----:B------:R3:W-:Y:S01]  /*27250*/  LDGSTS.E [R26+-0x4bffc], desc[UR8][R10.64], !P1 ;  /* 0xb40040000a1a7fae */ /* 0x0007e2000c921848 */
[----:B--2---:R-:W-:-:S03]  /*27260*/  IMAD.WIDE R6, R229, 0x4, R54 ;  /* 0x00000004e5067825 */ /* 0x004fc600078e0236 */
[----:B------:R2:W-:Y:S04]  /*27270*/  LDGSTS.E [R25+-0x47ffc], desc[UR8][R8.64], !P1 ;  /* 0xb800400008197fae */ /* 0x0005e8000c921848 */
[----:B------:R4:W-:Y:S01]  /*27280*/  LDGSTS.E [R24+-0x43ffc], desc[UR8][R6.64], !P1 ;  /* 0xbc00400006187fae */ /* 0x0009e2000c921848 */
[----:B------:R-:W-:-:S03]  /*27290*/  ISETP.GE.U32.AND P1, PT, R28, 0x7ffffe01, PT ;  /* 0x7ffffe011c00780c */ /* 0x000fc60003f26070 */
[----:B------:R1:W-:Y:S04]  /*272a0*/  STL.64 [R1+0xd08], R12 ;  /* 0x000d080c01007387 */ /* 0x0003e80000100a00 */
[----:B------:R3:W-:Y:S04]  /*272b0*/  STL.64 [R1+0xcf8], R10 ;  /* 0x000cf80a01007387 */ /* 0x0007e80000100a00 */
[----:B------:R2:W-:Y:S01]  /*272c0*/  STL.64 [R1+0xce8], R8 ;  /* 0x000ce80801007387 */ /* 0x0005e20000100a00 */
[----:B-1----:R-:W-:-:S03]  /*272d0*/  IMAD.WIDE R12, R229, 0x4, R56 ;  /* 0x00000004e50c7825 */ /* 0x002fc600078e0238 */
[----:B------:R4:W-:Y:S01]  /*272e0*/  STL.64 [R1+0xcd8], R6 ;  /* 0x000cd80601007387 */ /* 0x0009e20000100a00 */
[----:B---3--:R-:W-:-:S03]  /*272f0*/  IMAD.WIDE R10, R229, 0x4, R58 ;  /* 0x00000004e50a7825 */ /* 0x008fc600078e023a */
[----:B------:R1:W-:Y:S01]  /*27300*/  STL.64 [R1+0xcc8], R12 ;  /* 0x000cc80c01007387 */ /* 0x0003e20000100a00 */
[----:B--2---:R-:W-:-:S03]  /*27310*/  IMAD.WIDE R8, R229, 0x4, R60 ;  /* 0x00000004e5087825 */ /* 0x004fc600078e023c */
[----:B------:R2:W-:Y:S01]  /*27320*/  STL.64 [R1+0xcb8], R10 ;  /* 0x000cb80a01007387 */ /* 0x0005e20000100a00 */
[----:B----4-:R-:W-:-:S03]  /*27330*/  IMAD.WIDE R6, R229, 0x4, R62 ;  /* 0x00000004e5067825 */ /* 0x010fc600078e023e */
[----:B------:R1:W-:Y:S04]  /*27340*/  LDGSTS.E [R27+-0x4fff8], desc[UR8][R12.64], !P0 ;  /* 0xb00080000c1b7fae */ /* 0x0003e8000c121848 */
[----:B------:R-:W-:Y:S04]  /*27350*/  STL [R1+0x1d38], R28 ;  /* 0x001d381c01007387 */ /* 0x000fe80000100800 */
[----:B------:R2:W-:Y:S01]  /*27360*/  LDGSTS.E [R26+-0x4bff8], desc[UR8][R10.64], !P0 ;  /* 0xb40080000a1a7fae */ /* 0x0005e2000c121848 */
[----:B-1----:R-:W-:-:S03]  /*27370*/  IMAD.WIDE R12, R229, 0x4, R64 ;  /* 0x00000004e50c7825 */ /* 0x002fc600078e0240 */
[----:B------:R1:W-:Y:S04]  /*27380*/  STL.64 [R1+0xca8], R8 ;  /* 0x000ca80801007387 */ /* 0x0003e80000100a00 */
[----:B------:R1:W-:Y:S01]  /*27390*/  LDGSTS.E [R25+-0x47ff8], desc[UR8][R8.64], !P0 ;  /* 0xb800800008197fae */ /* 0x0003e2000c121848 */
[----:B--2---:R-:W-:-:S03]  /*273a0*/  IMAD.WIDE R10, R229, 0x4, R66 ;  /* 0x00000004e50a7825 */ /* 0x004fc600078e0242 */
[----:B------:R-:W-:Y:S04]  /*273b0*/  LDGSTS.E [R24+-0x43ff8], desc[UR8][R6.64], !P0 ;  /* 0xbc00800006187fae */ /* 0x000fe8000c121848 */
[----:B------:R-:W-:Y:S01]  /*273c0*/  LDGSTS.E [R27+-0x4fff4], desc[UR8][R12.64], !P1 ;  /* 0xb000c0000c1b7fae */ /* 0x000fe2000c921848 */
[----:B-1----:R-:W-:-:S03]  /*273d0*/  IMAD.WIDE R8, R229, 0x4, R68 ;  /* 0x00000004e5087825 */ /* 0x002fc600078e0244 */
[----:B------:R1:W-:Y:S04]  /*273e0*/  LDGSTS.E [R26+-0x4bff4], desc[UR8][R10.64], !P1 ;  /* 0xb400c0000a1a7fae */ /* 0x0003e8000c921848 */
[----:B------:R2:W-:Y:S01]  /*273f0*/  LDGSTS.E [R25+-0x47ff4], desc[UR8][R8.64], !P1 ;  /* 0xb800c00008197fae */ /* 0x0005e2000c921848 */
[----:B-1----:R-:W1:Y:S08]  /*27400*/  LDC R26, c[0x0][0x230] ;  /* 0x00008c00ff1a7b82 */ /* 0x002e700000000800 */
[----:B--2---:R-:W2:Y:S01]  /*27410*/  LDC R25, c[0x0][0x230] ;  /* 0x00008c00ff197b82 */ /* 0x004ea20000000800 */
[----:B------:R3:W-:Y:S04]  /*27420*/  STL.64 [R1+0xc98], R6 ;  /* 0x000c980601007387 */ /* 0x0007e80000100a00 */
[----:B------:R-:W-:Y:S04]  /*27430*/  STL.64 [R1+0xc88], R12 ;  /* 0x000c880c01007387 */ /* 0x000fe80000100a00 */
[----:B------:R4:W-:Y:S01]  /*27440*/  STL.64 [R1+0x1d40], R4 ;  /* 0x001d400401007387 */ /* 0x0009e20000100a00 */
[----:B---3--:R-:W-:-:S03]  /*27450*/  IMAD.WIDE R6, R229, 0x4, R70 ;  /* 0x00000004e5067825 */ /* 0x008fc600078e0246 */
[----:B------:R-:W-:Y:S04]  /*27460*/  STL.64 [R1+0xc78], R10 ;  /* 0x000c780a01007387 */ /* 0x000fe80000100a00 */
[----:B------:R-:W-:Y:S04]  /*27470*/  STL.64 [R1+0xc68], R8 ;  /* 0x000c680801007387 */ /* 0x000fe80000100a00 */
[----:B------:R-:W-:Y:S04]  /*27480*/  STL [R1+0x1d48], R229 ;  /* 0x001d48e501007387 */ /* 0x000fe80000100800 */
[----:B------:R-:W-:Y:S04]  /*27490*/  STL.64 [R1+0xc58], R6 ;  /* 0x000c580601007387 */ /* 0x000fe80000100a00 */
[----:B--2---:R-:W-:Y:S04]  /*274a0*/  STL [R1+0x1d4c], R25 ;  /* 0x001d4c1901007387 */ /* 0x004fe80000100800 */
[----:B-1----:R-:W-:Y:S04]  /*274b0*/  STL [R1+0x1d50], R26 ;  /* 0x001d501a01007387 */ /* 0x002fe80000100800 */
[----:B------:R-:W2:Y:S04]  /*274c0*/  LDL.LU.64 R226, [R1+0x548] ;  /* 0x0005480001e27983 */ /* 0x000ea80000300a00 */
[----:B------:R-:W3:Y:S01]  /*274d0*/  LDL.LU.64 R34, [R1+0x558] ;  /* 0x0005580001227983 */ /* 0x000ee20000300a00 */
[----:B----4-:R-:W-:-:S03]  /*274e0*/  IMAD.WIDE R4, R2, 0x4, R72 ;  /* 0x0000000402047825 */ /* 0x010fc600078e0248 */
[----:B------:R1:W-:Y:S04]  /*274f0*/  LDGSTS.E [R24+-0x43ff4], desc[UR8][R6.64], !P1 ;  /* 0xbc00c00006187fae */ /* 0x0003e8000c921848 */
[----:B------:R-:W-:Y:S04]  /*27500*/  STL.64 [R1+0xc40], R4 ;  /* 0x000c400401007387 */ /* 0x000fe80000100a00 */
[----:B------:R-:W4:Y:S01]  /*27510*/  LDL.LU.64 R36, [R1+0x560] ;  /* 0x0005600001247983 */ /* 0x000f220000300a00 */
[----:B------:R-:W-:-:S03]  /*27520*/  IMAD.WIDE R18, R2, 0x4, R74 ;  /* 0x0000000402127825 */ /* 0x000fc600078e024a */
[----:B------:R-:W4:Y:S04]  /*27530*/  LDL.LU.64 R14, [R1+0x570] ;  /* 0x00057000010e7983 */ /* 0x000f280000300a00 */
        /* <DEDUP_REMOVED lines=9> */
[----:B------:R-:W4:Y:S04]  /*275d0*/  LDL.LU.64 R40, [R1+0x5c0] ;  /* 0x0005c00001287983 */ /* 0x000f280000300a00 */
[----:B------:R-:W-:Y:S04]  /*275e0*/  STL.64 [R1+0xc38], R18 ;  /* 0x000c381201007387 */ /* 0x000fe80000100a00 */
[----:B------:R-:W-:Y:S01]  /*275f0*/  STL.64 [R1+0x1d58], R18 ;  /* 0x001d581201007387 */ /* 0x000fe20000100a00 */
[----:B------:R-:W-:-:S03]  /*27600*/  IMAD.WIDE R230, R2, 0x4, R82 ;  /* 0x0000000402e67825 */ /* 0x000fc600078e0252 */
[----:B------:R-:W-:Y:S04]  /*27610*/  STL.64 [R1+0xc30], R250 ;  /* 0x000c30fa01007387 */ /* 0x000fe80000100a00 */
[----:B------:R-:W-:Y:S01]  /*27620*/  STL.64 [R1+0x1d60], R250 ;  /* 0x001d60fa01007387 */ /* 0x000fe20000100a00 */
[----:B------:R-:W-:-:S03]  /*27630*/  IMAD.WIDE R84, R2, 0x4, R84 ;  /* 0x0000000402547825 */ /* 0x000fc600078e0254 */
[----:B------:R-:W-:Y:S04]  /*27640*/  STL.64 [R1+0xc28], R240 ;  /* 0x000c28f001007387 */ /* 0x000fe80000100a00 */
        /* <DEDUP_REMOVED lines=8> */
[----:B------:R4:W-:Y:S01]  /*276d0*/  STL.64 [R1+0x1d78], R230 ;  /* 0x001d78e601007387 */ /* 0x0009e20000100a00 */
[----:B-1----:R-:W-:-:S03]  /*276e0*/  IMAD.WIDE R234, R2, 0x4, R88 ;  /* 0x0000000402ea7825 */ /* 0x002fc600078e0258 */
[----:B------:R-:W-:Y:S01]  /*276f0*/  STL.64 [R1+0xc10], R84 ;  /* 0x000c105401007387 */ /* 0x000fe20000100a00 */
        /* <DEDUP_REMOVED lines=127> */
[----:B------:R1:W-:Y:S04]  /*27ef0*/  STL.64 [R1+0x598], R28 ;  /* 0x0005981c01007387 */ /* 0x0003e80000100a00 */
[----:B------:R-:W-:Y:S01]  /*27f00*/  STL.64 [R1+0x5b0], R44 ;  /* 0x0005b02c01007387 */ /* 0x000fe20000100a00 */
[----:B---3--:R-:W-:-:S03]  /*27f10*/  IMAD.WIDE R74, R2, 0x4, R34 ;  /* 0x00000004024a7825 */ /* 0x008fc600078e0222 */
[----:B------:R-:W-:Y:S04]  /*27f20*/  STL.64 [R1+0x580], R218 ;  /* 0x000580da01007387 */ /* 0x000fe80000100a00 */
[----:B------:R-:W-:Y:S04]  /*27f30*/  STL.64 [R1+0x568], R220 ;  /* 0x000568dc01007387 */ /* 0x000fe80000100a00 */
[----:B------:R-:W3:Y:S04]  /*27f40*/  LDL.LU.64 R30, [R1+0x5d0] ;  /* 0x0005d000011e7983 */ /* 0x000ee80000300a00 */
[----:B------:R-:W3:Y:S01]  /*27f50*/  LDL.LU.64 R34, [R1+0x5d8] ;  /* 0x0005d80001227983 */ /* 0x000ee20000300a00 */
[----:B------:R-:W-:-:S03]  /*27f60*/  IMAD.WIDE R222, R2, 0x4, R222 ;  /* 0x0000000402de7825 */ /* 0x000fc600078e02de */
[----:B------:R-:W0:Y:S01]  /*27f70*/  LDGDEPBAR ;  /* 0x00000000000079af */ /* 0x000e220000000000 */
[----:B------:R-:W-:-:S04]  /*27f80*/  IMAD.WIDE R224, R2, 0x4, R224 ;  /* 0x0000000402e07825 */ /* 0x000fc800078e02e0 */
[C---:B--2---:R-:W-:Y:S01]  /*27f90*/  IMAD.WIDE R226, R2.reuse, 0x4, R226 ;  /* 0x0000000402e27825 */ /* 0x044fe200078e02e2 */
[----:B------:R-:W-:Y:S03]  /*27fa0*/  STL.64 [R1+0x550], R222 ;  /* 0x000550de01007387 */ /* 0x000fe60000100a00 */
[C---:B----4-:R-:W-:Y:S01]  /*27fb0*/  IMAD.WIDE R14, R2.reuse, 0x4, R14 ;  /* 0x00000004020e7825 */ /* 0x050fe200078e020e */
[----:B------:R-:W-:Y:S03]  /*27fc0*/  STL.64 [R1+0x540], R224 ;  /* 0x000540e001007387 */ /* 0x000fe60000100a00 */
[C---:B------:R-:W-:Y:S02]  /*27fd0*/  IMAD.WIDE R42, R2.reuse, 0x4, R36 ;  /* 0x00000004022a7825 */ /* 0x040fe400078e0224 */
[----:B------:R-:W2:Y:S04]  /*27fe0*/  LDL.LU.64 R36, [R1+0x5e8] ;  /* 0x0005e80001247983 */ /* 0x000ea80000300a00 */
[----:B------:R-:W-:Y:S01]  /*27ff0*/  STL.64 [R1+0x538], R226 ;  /* 0x000538e201007387 */ /* 0x000fe20000100a00 */
[----:B------:R-:W-:-:S03]  /*28000*/  IMAD.WIDE R182, R2, 0x4, R68 ;  /* 0x0000000402b67825 */ /* 0x000fc600078e0244 */
[----:B------:R-:W-:Y:S04]  /*28010*/  STL.64 [R1+0x530], R74 ;  /* 0x0005304a01007387 */ /* 0x000fe80000100a00 */
[----:B------:R4:W-:Y:S01]  /*28020*/  STL.64 [R1+0x520], R14 ;  /* 0x0005200e01007387 */ /* 0x0009e20000100a00 */
[----:B------:R-:W-:-:S03]  /*28030*/  IMAD.WIDE R150, R2, 0x4, R66 ;  /* 0x0000000402967825 */ /* 0x000fc600078e0242 */
[----:B------:R-:W4:Y:S01]  /*28040*/  LDL.LU.64 R80, [R1+0x5f0] ;  /* 0x0005f00001507983 */ /* 0x000f220000300a00 */
[----:B------:R-:W-:-:S03]  /*28050*/  IMAD.WIDE R122, R2, 0x4, R64 ;  /* 0x00000004027a7825 */ /* 0x000fc600078e0240 */
[----:B------:R-:W4:Y:S01]  /*28060*/  LDL.LU.64 R78, [R1+0x600] ;  /* 0x00060000014e7983 */ /* 0x000f220000300a00 */
[----:B------:R-:W-:-:S03]  /*28070*/  IMAD.WIDE R104, R2, 0x4, R38 ;  /* 0x0000000402687825 */ /* 0x000fc600078e0226 */
[----:B------:R-:W4:Y:S04]  /*28080*/  LDL.LU.64 R70, [R1+0x608] ;  /* 0x0006080001467983 */ /* 0x000f280000300a00 */
[----:B------:R-:W-:Y:S04]  /*28090*/  STL.64 [R1+0x528], R42 ;  /* 0x0005282a01007387 */ /* 0x000fe80000100a00 */
[----:B------:R-:W-:Y:S04]  /*280a0*/  STL.64 [R1+0x518], R182 ;  /* 0x000518b601007387 */ /* 0x000fe80000100a00 */
[----:B------:R-:W4:Y:S01]  /*280b0*/  LDL.LU.64 R64, [R1+0x618] ;  /* 0x0006180001407983 */ /* 0x000f220000300a00 */
[----:B------:R-:W-:-:S03]  /*280c0*/  IMAD.WIDE R72, R2, 0x4, R32 ;  /* 0x0000000402487825 */ /* 0x000fc600078e0220 */
[----:B------:R-:W4:Y:S01]  /*280d0*/  LDL.LU.64 R38, [R1+0x620] ;  /* 0x0006200001267983 */ /* 0x000f220000300a00 */
[----:B------:R-:W-:-:S03]  /*280e0*/  IMAD.WIDE R88, R2, 0x4, R62 ;  /* 0x0000000402587825 */ /* 0x000fc600078e023e */
[----:B------:R-:W-:Y:S04]  /*280f0*/  STL.64 [R1+0x510], R150 ;  /* 0x0005109601007387 */ /* 0x000fe80000100a00 */
[----:B------:R-:W4:Y:S04]  /*28100*/  LDL.LU.64 R76, [R1+0x630] ;  /* 0x00063000014c7983 */ /* 0x000f280000300a00 */
[----:B------:R-:W4:Y:S04]  /*28110*/  LDL.LU.64 R32, [R1+0x638] ;  /* 0x0006380001207983 */ /* 0x000f280000300a00 */
[----:B------:R-:W-:Y:S04]  /*28120*/  STL.64 [R1+0x508], R122 ;  /* 0x0005087a01007387 */ /* 0x000fe80000100a00 */
[----:B------:R-:W4:Y:S04]  /*28130*/  LDL.LU.64 R66, [R1+0x648] ;  /* 0x0006480001427983 */ /* 0x000f280000300a00 */
[----:B------:R-:W-:Y:S04]  /*28140*/  STL.64 [R1+0x500], R104 ;  /* 0x0005006801007387 */ /* 0x000fe80000100a00 */
[----:B------:R-:W-:Y:S04]  /*28150*/  STL.64 [R1+0x4f8], R88 ;  /* 0x0004f85801007387 */ /* 0x000fe80000100a00 */
[----:B------:R-:W4:Y:S01]  /*28160*/  LDL.LU.64 R62, [R1+0x650] ;  /* 0x00065000013e7983 */ /* 0x000f220000300a00 */
[----:B---3--:R-:W-:-:S04]  /*28170*/  IMAD.WIDE R216, R2, 0x4, R30 ;  /* 0x0000000402d87825 */ /* 0x008fc800078e021e */
[C---:B------:R-:W-:Y:S02]  /*28180*/  IMAD.WIDE R170, R2.reuse, 0x4, R34 ;  /* 0x0000000402aa7825 */ /* 0x040fe400078e0222 */
[----:B------:R-:W3:Y:S04]  /*28190*/  LDL.LU.64 R34, [R1+0x660] ;  /* 0x0006600001227983 */ /* 0x000ee80000300a00 */
[----:B------:R-:W-:Y:S04]  /*281a0*/  STL.64 [R1+0x4f0], R72 ;  /* 0x0004f04801007387 */ /* 0x000fe80000100a00 */
[----:B------:R-:W-:Y:S04]  /*281b0*/  STL.64 [R1+0x4e0], R216 ;  /* 0x0004e0d801007387 */ /* 0x000fe80000100a00 */
[----:B------:R-:W3:Y:S04]  /*281c0*/  LDL.LU.64 R68, [R1+0x668] ;  /* 0x0006680001447983 */ /* 0x000ee80000300a00 */
[----:B------:R-:W3:Y:S01]  /*281d0*/  LDL.LU.64 R30, [R1+0x678] ;  /* 0x00067800011e7983 */ /* 0x000ee20000300a00 */
[----:B------:R-:W-:-:S04]  /*281e0*/  IMAD.WIDE R40, R2, 0x4, R40 ;  /* 0x0000000402287825 */ /* 0x000fc800078e0228 */
[C---:B--2---:R-:W-:Y:S02]  /*281f0*/  IMAD.WIDE R140, R2.reuse, 0x4, R36 ;  /* 0x00000004028c7825 */ /* 0x044fe400078e0224 */
[----:B------:R-:W2:Y:S04]  /*28200*/  LDL.LU.64 R36, [R1+0x680] ;  /* 0x0006800001247983 */ /* 0x000ea80000300a00 */
[----:B------:R-:W-:Y:S04]  /*28210*/  STL.64 [R1+0x4e8], R40 ;  /* 0x0004e82801007387 */ /* 0x000fe80000100a00 */
[----:B------:R-:W-:Y:S01]  /*28220*/  STL.64 [R1+0x4d8], R170 ;  /* 0x0004d8aa01007387 */ /* 0x000fe20000100a00 */
[----:B----4-:R-:W-:-:S03]  /*28230*/  IMAD.WIDE R120, R2, 0x4, R80 ;  /* 0x0000000402787825 */ /* 0x010fc600078e0250 */
[----:B------:R-:W4:Y:S01]  /*28240*/  LDL.LU.64 R80, [R1+0x690] ;  /* 0x0006900001507983 */ /* 0x000f220000300a00 */
[----:B------:R-:W-:-:S03]  /*28250*/  IMAD.WIDE R102, R2, 0x4, R78 ;  /* 0x0000000402667825 */ /* 0x000fc600078e024e */
[----:B------:R-:W-:Y:S01]  /*28260*/  STL.64 [R1+0x4d0], R140 ;  /* 0x0004d08c01007387 */ /* 0x000fe20000100a00 */
[----:B------:R-:W-:-:S03]  /*28270*/  IMAD.WIDE R86, R2, 0x4, R70 ;  /* 0x0000000402567825 */ /* 0x000fc600078e0246 */
[----:B------:R-:W4:Y:S04]  /*28280*/  LDL.LU.64 R78, [R1+0x698] ;  /* 0x00069800014e7983 */ /* 0x000f280000300a00 */
[----:B------:R-:W-:Y:S01]  /*28290*/  STL.64 [R1+0x4c8], R120 ;  /* 0x0004c87801007387 */ /* 0x000fe20000100a00 */
[----:B------:R-:W-:-:S03]  /*282a0*/  IMAD.WIDE R70, R2, 0x4, R64 ;  /* 0x0000000402467825 */ /* 0x000fc600078e0240 */
[----:B------:R-:W4:Y:S01]  /*282b0*/  LDL.LU.64 R64, [R1+0x6a8] ;  /* 0x0006a80001407983 */ /* 0x000f220000300a00 */
[----:B------:R-:W-:-:S03]  /*282c0*/  IMAD.WIDE R38, R2, 0x4, R38 ;  /* 0x0000000402267825 */ /* 0x000fc600078e0226 */
[----:B------:R-:W-:Y:S04]  /*282d0*/  STL.64 [R1+0x4c0], R102 ;  /* 0x0004c06601007387 */ /* 0x000fe80000100a00 */
[----:B------:R-:W-:Y:S01]  /*282e0*/  STL.64 [R1+0x4b8], R86 ;  /* 0x0004b85601007387 */ /* 0x000fe20000100a00 */
[----:B------:R-:W-:-:S04]  /*282f0*/  IMAD.WIDE R214, R2, 0x4, R76 ;  /* 0x0000000402d67825 */ /* 0x000fc800078e024c */
[C---:B------:R-:W-:Y:S02]  /*28300*/  IMAD.WIDE R168, R2.reuse, 0x4, R32 ;  /* 0x0000000402a87825 */ /* 0x040fe400078e0220 */
[----:B------:R-:W4:Y:S04]  /*28310*/  LDL.LU.64 R32, [R1+0x6b0] ;  /* 0x0006b00001207983 */ /* 0x000f280000300a00 */
[----:B------:R-:W-:Y:S01]  /*28320*/  STL.64 [R1+0x4b0], R70 ;  /* 0x0004b04601007387 */ /* 0x000fe20000100a00 */
[----:B------:R-:W-:-:S03]  /*28330*/  IMAD.WIDE R138, R2, 0x4, R66 ;  /* 0x00000004028a7825 */ /* 0x000fc600078e0242 */
[----:B------:R-:W-:Y:S04]  /*28340*/  STL.64 [R1+0x4a0], R214 ;  /* 0x0004a0d601007387 */ /* 0x000fe80000100a00 */
[----:B------:R-:W4:Y:S04]  /*28350*/  LDL.LU.64 R76, [R1+0x6c0] ;  /* 0x0006c000014c7983 */ /* 0x000f280000300a00 */
[----:B------:R-:W-:Y:S01]  /*28360*/  STL.64 [R1+0x4a8], R38 ;  /* 0x0004a82601007387 */ /* 0x000fe20000100a00 */
[----:B------:R-:W-:-:S03]  /*28370*/  IMAD.WIDE R118, R2, 0x4, R62 ;  /* 0x0000000402767825 */ /* 0x000fc600078e023e */
[----:B------:R-:W-:Y:S04]  /*28380*/  STL.64 [R1+0x498], R168 ;  /* 0x000498a801007387 */ /* 0x000fe80000100a00 */
[----:B------:R-:W4:Y:S04]  /*28390*/  LDL.LU.64 R66, [R1+0x6c8] ;  /* 0x0006c80001427983 */ /* 0x000f280000300a00 */
[----:B------:R-:W4:Y:S01]  /*283a0*/  LDL.LU.64 R62, [R1+0x6d8] ;  /* 0x0006d800013e7983 */ /* 0x000f220000300a00 */
[----:B---3--:R-:W-:-:S03]  /*283b0*/  IMAD.WIDE R96, R2, 0x4, R34 ;  /* 0x0000000402607825 */ /* 0x008fc600078e0222 */
[----:B------:R-:W3:Y:S04]  /*283c0*/  LDL.LU.64 R34, [R1+0x6e0] ;  /* 0x0006e00001227983 */ /* 0x000ee80000300a00 */
[----:B------:R-:W-:Y:S04]  /*283d0*/  STL.64 [R1+0x490], R138 ;  /* 0x0004908a01007387 */ /* 0x000fe80000100a00 */
[----:B------:R-:W-:Y:S01]  /*283e0*/  STL.64 [R1+0x488], R118 ;  /* 0x0004887601007387 */ /* 0x000fe20000100a00 */
[----:B------:R-:W-:-:S04]  /*283f0*/  IMAD.WIDE R82, R2, 0x4, R68 ;  /* 0x0000000402527825 */ /* 0x000fc800078e0244 */
[C---:B------:R-:W-:Y:S02]  /*28400*/  IMAD.WIDE R68, R2.reuse, 0x4, R30 ;  /* 0x0000000402447825 */ /* 0x040fe400078e021e */
[----:B------:R-:W3:Y:S04]  /*28410*/  LDL.LU.64 R30, [R1+0x6f0] ;  /* 0x0006f000011e7983 */ /* 0x000ee80000300a00 */
[----:B------:R-:W-:Y:S04]  /*28420*/  STL.64 [R1+0x480], R96 ;  /* 0x0004806001007387 */ /* 0x000fe80000100a00 */
[----:B------:R-:W3:Y:S01]  /*28430*/  LDL.LU.64 R230, [R1+0x6f8] ;  /* 0x0006f80001e67983 */ /* 0x000ee20000300a00 */
[----:B--2---:R-:W-:-:S03]  /*28440*/  IMAD.WIDE R36, R2, 0x4, R36 ;  /* 0x0000000402247825 */ /* 0x004fc600078e0224 */
[----:B------:R-:W-:Y:S04]  /*28450*/  STL.64 [R1+0x478], R82 ;  /* 0x0004785201007387 */ /* 0x000fe80000100a00 */
[----:B------:R-:W2:Y:S01]  /*28460*/  LDL.LU.64 R134, [R1+0x708] ;  /* 0x0007080001867983 */ /* 0x000ea20000300a00 */
[----:B----4-:R-:W-:-:S03]  /*28470*/  IMAD.WIDE R200, R2, 0x4, R80 ;  /* 0x0000000402c87825 */ /* 0x010fc600078e0250 */
[----:B------:R-:W-:Y:S04]  /*28480*/  STL.64 [R1+0x470], R68 ;  /* 0x0004704401007387 */ /* 0x000fe80000100a00 */
[----:B------:R-:W-:Y:S01]  /*28490*/  STL.64 [R1+0x460], R200 ;  /* 0x000460c801007387 */ /* 0x000fe20000100a00 */
[----:B------:R-:W-:-:S03]  /*284a0*/  IMAD.WIDE R166, R2, 0x4, R78 ;  /* 0x0000000402a67825 */ /* 0x000fc600078e024e */
[----:B------:R-:W4:Y:S04]  /*284b0*/  LDL.LU.64 R108, [R1+0x710] ;  /* 0x00071000016c7983 */ /* 0x000f280000300a00 */
[----:B------:R-:W4:Y:S04]  /*284c0*/  LDL.LU.64 R92, [R1+0x720] ;  /* 0x00072000015c7983 */ /* 0x000f280000300a00 */
[----:B------:R-:W4:Y:S01]  /*284d0*/  LDL.LU.64 R78, [R1+0x728] ;  /* 0x00072800014e7983 */ /* 0x000f220000300a00 */
[----:B------:R-:W-:-:S03]  /*284e0*/  IMAD.WIDE R136, R2, 0x4, R64 ;  /* 0x0000000402887825 */ /* 0x000fc600078e0240 */
[----:B------:R-:W4:Y:S04]  /*284f0*/  LDL.LU.64 R64, [R1+0x738] ;  /* 0x0007380001407983 */ /* 0x000f280000300a00 */
[----:B------:R-:W-:Y:S04]  /*28500*/  STL.64 [R1+0x468], R36 ;  /* 0x0004682401007387 */ /* 0x000fe80000100a00 */
[----:B------:R-:W-:Y:S01]  /*28510*/  STL.64 [R1+0x458], R166 ;  /* 0x000458a601007387 */ /* 0x000fe20000100a00 */
[----:B------:R-:W-:-:S03]  /*28520*/  IMAD.WIDE R110, R2, 0x4, R32 ;  /* 0x00000004026e7825 */ /* 0x000fc600078e0220 */
[----:B------:R-:W4:Y:S04]  /*28530*/  LDL.LU.64 R32, [R1+0x740] ;  /* 0x0007400001207983 */ /* 0x000f280000300a00 */
[----:B------:R-:W4:Y:S04]  /*28540*/  LDL.LU.64 R184, [R1+0x750] ;  /* 0x0007500001b87983 */ /* 0x000f280000300a00 */
[----:B------:R-:W4:Y:S01]  /*28550*/  LDL.LU.64 R152, [R1+0x758] ;  /* 0x0007580001987983 */ /* 0x000f220000300a00 */
[----:B------:R-:W-:-:S03]  /*28560*/  IMAD.WIDE R94, R2, 0x4, R76 ;  /* 0x00000004025e7825 */ /* 0x000fc600078e024c */
[----:B------:R-:W-:Y:S04]  /*28570*/  STL.64 [R1+0x450], R136 ;  /* 0x0004508801007387 */ /* 0x000fe80000100a00 */
[----:B------:R-:W4:Y:S04]  /*28580*/  LDL.LU.64 R124, [R1+0x768] ;  /* 0x00076800017c7983 */ /* 0x000f280000300a00 */
[----:B------:R-:W-:Y:S01]  /*28590*/  STL.64 [R1+0x448], R110 ;  /* 0x0004486e01007387 */ /* 0x000fe20000100a00 */
[----:B------:R-:W-:-:S03]  /*285a0*/  IMAD.WIDE R80, R2, 0x4, R66 ;  /* 0x0000000402507825 */ /* 0x000fc600078e0242 */
[----:B------:R-:W4:Y:S01]  /*285b0*/  LDL.LU.64 R106, [R1+0x770] ;  /* 0x00077000016a7983 */ /* 0x000f220000300a00 */
[----:B------:R-:W-:-:S03]  /*285c0*/  IMAD.WIDE R66, R2, 0x4, R62 ;  /* 0x0000000402427825 */ /* 0x000fc600078e023e */
[----:B------:R-:W4:Y:S04]  /*285d0*/  LDL.LU.64 R90, [R1+0x780] ;  /* 0x00078000015a7983 */ /* 0x000f280000300a00 */
[----:B------:R-:W4:Y:S04]  /*285e0*/  LDL.LU.64 R76, [R1+0x788] ;  /* 0x00078800014c7983 */ /* 0x000f280000300a00 */
[----:B------:R-:W4:Y:S04]  /*285f0*/  LDL.LU.64 R62, [R1+0x798] ;  /* 0x00079800013e7983 */ /* 0x000f280000300a00 */
[----:B------:R-:W-:Y:S01]  /*28600*/  STL.64 [R1+0x440], R94 ;  /* 0x0004405e01007387 */ /* 0x000fe20000100a00 */
[----:B---3--:R-:W-:-:S03]  /*28610*/  IMAD.WIDE R198, R2, 0x4, R30 ;  /* 0x0000000402c67825 */ /* 0x008fc600078e021e */
[----:B------:R-:W3:Y:S04]  /*28620*/  LDL.LU.64 R30, [R1+0x7a0] ;  /* 0x0007a000011e7983 */ /* 0x000ee80000300a00 */
[----:B------:R-:W-:Y:S01]  /*28630*/  STL.64 [R1+0x438], R80 ;  /* 0x0004385001007387 */ /* 0x000fe20000100a00 */
[----:B------:R-:W-:-:S03]  /*28640*/  IMAD.WIDE R154, R2, 0x4, R230 ;  /* 0x00000004029a7825 */ /* 0x000fc600078e02e6 */
[----:B------:R-:W3:Y:S01]  /*28650*/  LDL.64 R230, [R1+0xc40] ;  /* 0x000c400001e67983 */ /* 0x000ee20000100a00 */
[----:B------:R-:W-:-:S03]  /*28660*/  IMAD.WIDE R34, R2, 0x4, R34 ;  /* 0x0000000402227825 */ /* 0x000fc600078e0222 */
[----:B------:R-:W-:Y:S01]  /*28670*/  STL.64 [R1+0x430], R66 ;  /* 0x0004304201007387 */ /* 0x000fe20000100a00 */
[----:B--2---:R-:W-:-:S03]  /*28680*/  IMAD.WIDE R134, R2, 0x4, R134 ;  /* 0x0000000402867825 */ /* 0x004fc600078e0286 */
[----:B------:R-:W-:Y:S04]  /*28690*/  STL.64 [R1+0x420], R198 ;  /* 0x000420c601007387 */ /* 0x000fe80000100a00 */
[----:B------:R-:W-:Y:S01]  /*286a0*/  STL.64 [R1+0x428], R34 ;  /* 0x0004282201007387 */ /* 0x000fe20000100a00 */
        /* <DEDUP_REMOVED lines=9> */
[----:B------:R-:W-:Y:S01]  /*28740*/  STL.64 [R1+0x3f0], R64 ;  /* 0x0003f04001007387 */ /* 0x000fe20000100a00 */
[----:B------:R-:W-:-:S04]  /*28750*/  IMAD.WIDE R32, R2, 0x4, R32 ;  /* 0x0000000402207825 */ /* 0x000fc800078e0220 */
[----:B------:R-:W-:-:S04]  /*28760*/  IMAD.WIDE R184, R2, 0x4, R184 ;  /* 0x0000000402b87825 */ /* 0x000fc800078e02b8 */
[C---:B------:R-:W-:Y:S01]  /*28770*/  IMAD.WIDE R152, R2.reuse, 0x4, R152 ;  /* 0x0000000402987825 */ /* 0x040fe200078e0298 */
[----:B------:R-:W-:Y:S04]  /*28780*/  STL.64 [R1+0x3e0], R184 ;  /* 0x0003e0b801007387 */ /* 0x000fe80000100a00 */
        /* <DEDUP_REMOVED lines=11> */
[----:B---3--:R-:W-:-:S03]  /*28840*/  IMAD.WIDE R30, R2, 0x4, R30 ;  /* 0x00000004021e7825 */ /* 0x008fc600078e021e */
[----:B------:R-:W-:Y:S04]  /*28850*/  LDGSTS.E [R16+-0x20000], desc[UR8][R230.64], P3 ;  /* 0xe0000000e6107fae */ /* 0x000fe80009921848 */
[----:B------:R-:W-:Y:S04]  /*28860*/  LDGSTS.E [R16+-0x1fc00], desc[UR8][R234.64], P3 ;  /* 0xe0400000ea107fae */ /* 0x000fe80009921848 */
[----:B------:R-:W-:Y:S04]  /*28870*/  LDGSTS.E [R16+-0x1f800], desc[UR8][R240.64], P3 ;  /* 0xe0800000f0107fae */ /* 0x000fe80009921848 */
[----:B------:R-:W2:Y:S04]  /*28880*/  LDL.LU.64 R230, [R1+0x1d78] ;  /* 0x001d780001e67983 */ /* 0x000ea80000300a00 */
[----:B------:R-:W-:Y:S04]  /*28890*/  STL.64 [R1+0x3b0], R62 ;  /* 0x0003b03e01007387 */ /* 0x000fe80000100a00 */
[----:B-1----:R-:W3:Y:S04]  /*288a0*/  LDL.LU.64 R234, [R1+0x1d70] ;  /* 0x001d700001ea7983 */ /* 0x002ee80000300a00 */
[----:B------:R1:W-:Y:S04]  /*288b0*/  STL.64 [R1+0x3a8], R30 ;  /* 0x0003a81e01007387 */ /* 0x0003e80000100a00 */
[----:B------:R-:W4:Y:S04]  /*288c0*/  LDL.LU.64 R240, [R1+0x1d68] ;  /* 0x001d680001f07983 */ /* 0x000f280000300a00 */
[----:B------:R-:W-:Y:S04]  /*288d0*/  LDGSTS.E [R16+-0x1f400], desc[UR8][R250.64], P3 ;  /* 0xe0c00000fa107fae */ /* 0x000fe80009921848 */
[----:B------:R-:W-:Y:S04]  /*288e0*/  LDGSTS.E [R16+-0x1f000], desc[UR8][R18.64], P3 ;  /* 0xe100000012107fae */ /* 0x000fe80009921848 */
[----:B------:R-:W-:Y:S04]  /*288f0*/  LDGSTS.E [R16+-0x1ec00], desc[UR8][R26.64], P3 ;  /* 0xe14000001a107fae */ /* 0x000fe80009921848 */
[----:B------:R-:W2:Y:S04]  /*28900*/  LDL.LU.64 R250, [R1+0x1d60] ;  /* 0x001d600001fa7983 */ /* 0x000ea80000300a00 */
[----:B------:R-:W3:Y:S04]  /*28910*/  LDL.LU.64 R18, [R1+0x1d58] ;  /* 0x001d580001127983 */ /* 0x000ee80000300a00 */
[----:B------:R-:W4:Y:S04]  /*28920*/  LDL.LU R26, [R1+0x1d50] ;  /* 0x001d5000011a7983 */ /* 0x000f280000300800 */
[----:B------:R1:W-:Y:S04]  /*28930*/  LDGSTS.E [R16+-0x1e800], desc[UR8][R24.64], P3 ;  /* 0xe180000018107fae */ /* 0x0003e80009921848 */
[----:B------:R-:W-:Y:S04]  /*28940*/  LDGSTS.E [R16+-0x1e400], desc[UR8][R228.64], P3 ;  /* 0xe1c00000e4107fae */ /* 0x000fe80009921848 */
[----:B------:R-:W-:Y:S04]  /*28950*/  LDGSTS.E [R16+-0x1e000], desc[UR8][R4.64], P3 ;  /* 0xe200000004107fae */ /* 0x000fe80009921848 */
[----:B------:R-:W1:Y:S04]  /*28960*/  LDL.LU R25, [R1+0x1d4c] ;  /* 0x001d4c0001197983 */ /* 0x000e680000300800 */
[----:B------:R-:W4:Y:S04]  /*28970*/  LDL.LU R229, [R1+0x1d48] ;  /* 0x001d480001e57983 */ /* 0x000f280000300800 */
[----:B------:R-:W4:Y:S04]  /*28980*/  LDL.LU.64 R4, [R1+0x1d40] ;  /* 0x001d400001047983 */ /* 0x000f280000300a00 */
[----:B------:R1:W-:Y:S04]  /*28990*/  LDGSTS.E [R16+-0x1dc00], desc[UR8][R28.64], P3 ;  /* 0xe24000001c107fae */ /* 0x0003e80009921848 */
[----:B------:R-:W-:Y:S04]  /*289a0*/  LDGSTS.E [R16+-0x1d800], desc[UR8][R14.64], P3 ;  /* 0xe28000000e107fae */ /* 0x000fe80009921848 */
[----:B------:R-:W-:Y:S04]  /*289b0*/  LDGSTS.E [R16+-0x1d400], desc[UR8][R216.64], P3 ;  /* 0xe2c00000d8107fae */ /* 0x000fe80009921848 */
[----:B------:R-:W4:Y:S04]  /*289c0*/  LDL.LU R28, [R1+0x1d38] ;  /* 0x001d3800011c7983 */ /* 0x000f280000300800 */
[----:B------:R-:W3:Y:S04]  /*289d0*/  LDL.LU.64 R14, [R1+0x1d30] ;  /* 0x001d3000010e7983 */ /* 0x000ee80000300a00 */
[----:B------:R-:W-:Y:S04]  /*289e0*/  LDGSTS.E [R16+-0x1d000], desc[UR8][R214.64], P3 ;  /* 0xe3000000d6107fae */ /* 0x000fe80009921848 */
[----:B------:R-:W-:Y:S04]  /*289f0*/  LDGSTS.E [R16+-0x1cc00], desc[UR8][R200.64], P3 ;  /* 0xe3400000c8107fae */ /* 0x000fe80009921848 */
[----:B------:R-:W-:Y:S04]  /*28a00*/  LDGSTS.E [R16+-0x1c800], desc[UR8][R198.64], P3 ;  /* 0xe3800000c6107fae */ /* 0x000fe80009921848 */
[----:B------:R-:W-:Y:S04]  /*28a10*/  LDGSTS.E [R16+-0x1c400], desc[UR8][R184.64], P3 ;  /* 0xe3c00000b8107fae */ /* 0x000fe80009921848 */
[----:B---3--:R-:W-:Y:S04]  /*28a20*/  LDGSTS.E [R15+-0x1ff80], desc[UR8][R18.64], P3 ;  /* 0xe0080000120f7fae */ /* 0x008fe80009921848 */
[----:B------:R-:W-:Y:S04]  /*28a30*/  LDGSTS.E [R15+-0x1fb80], desc[UR8][R20.64], P3 ;  /* 0xe0480000140f7fae */ /* 0x000fe80009921848 */
[----:B------:R-:W-:Y:S04]  /*28a40*/  LDGSTS.E [R15+-0x1f780], desc[UR8][R22.64], P3 ;  /* 0xe0880000160f7fae */ /* 0x000fe80009921848 */
[----:B------:R-:W3:Y:S04]  /*28a50*/  LDL.LU.64 R18, [R1+0x1d28] ;  /* 0x001d280001127983 */ /* 0x000ee80000300a00 */
[----:B------:R-:W3:Y:S04]  /*28a60*/  LDL.LU.64 R20, [R1+0x1d20] ;  /* 0x001d200001147983 */ /* 0x000ee80000300a00 */
[----:B------:R-:W3:Y:S04]  /*28a70*/  LDL.LU.64 R22, [R1+0x1d18] ;  /* 0x001d180001167983 */ /* 0x000ee80000300a00 */
[----:B------:R-:W-:Y:S04]  /*28a80*/  LDGSTS.E [R15+-0x1f380], desc[UR8][R6.64], P3 ;  /* 0xe0c80000060f7fae */ /* 0x000fe80009921848 */
[----:B------:R-:W-:Y:S04]  /*28a90*/  LDGSTS.E [R15+-0x1ef80], desc[UR8][R12.64], P3 ;  /* 0xe10800000c0f7fae */ /* 0x000fe80009921848 */
[----:B------:R-:W-:Y:S04]  /*28aa0*/  LDGSTS.E [R15+-0x1eb80], desc[UR8][R10.64], P3 ;  /* 0xe14800000a0f7fae */ /* 0x000fe80009921848 */
[----:B------:R-:W3:Y:S04]  /*28ab0*/  LDL.LU.64 R6, [R1+0x1d10] ;  /* 0x001d100001067983 */ /* 0x000ee80000300a00 */
[----:B------:R-:W4:Y:S04]  /*28ac0*/  LDL.LU.64 R12, [R1+0x1d08] ;  /* 0x001d0800010c7983 */ /* 0x000f280000300a00 */
[----:B------:R-:W3:Y:S04]  /*28ad0*/  LDL.LU.64 R10, [R1+0x1d00] ;  /* 0x001d0000010a7983 */ /* 0x000ee80000300a00 */
[----:B------:R-:W-:Y:S04]  /*28ae0*/  LDGSTS.E [R15+-0x1e780], desc[UR8][R8.64], P3 ;  /* 0xe1880000080f7fae */ /* 0x000fe80009921848 */
[----:B------:R-:W-:Y:S04]  /*28af0*/  LDGSTS.E [R15+-0x1e380], desc[UR8][R186.64], P3 ;  /* 0xe1c80000ba0f7fae */ /* 0x000fe80009921848 */
[----:B------:R-:W-:Y:S04]  /*28b00*/  LDGSTS.E [R15+-0x1df80], desc[UR8][R202.64], P3 ;  /* 0xe2080000ca0f7fae */ /* 0x000fe80009921848 */
[----:B------:R-:W3:Y:S04]  /*28b10*/  LDL.LU.64 R8, [R1+0x1cf8] ;  /* 0x001cf80001087983 */ /* 0x000ee80000300a00 */
[----:B------:R-:W-:Y:S04]  /*28b20*/  LDGSTS.E [R15+-0x1db80], desc[UR8][R218.64], P3 ;  /* 0xe2480000da0f7fae */ /* 0x000fe80009921848 */
[----:B------:R-:W-:Y:S04]  /*28b30*/  LDGSTS.E [R15+-0x1d780], desc[UR8][R182.64], P3 ;  /* 0xe2880000b60f7fae */ /* 0x000fe80009921848 */
[----:B------:R-:W-:Y:S04]  /*28b40*/  LDGSTS.E [R15+-0x1d380], desc[UR8][R170.64], P3 ;  /* 0xe2c80000aa0f7fae */ /* 0x000fe80009921848 */
[----:B------:R-:W-:Y:S04]  /*28b50*/  LDGSTS.E [R15+-0x1cf80], desc[UR8][R168.64], P3 ;  /* 0xe3080000a80f7fae */ /* 0x000fe80009921848 */
[----:B------:R-:W-:Y:S04]  /*28b60*/  LDGSTS.E [R15+-0x1cb80], desc[UR8][R166.64], P3 ;  /* 0xe3480000a60f7fae */ /* 0x000fe80009921848 */
[----:B------:R-:W-:Y:S04]  /*28b70*/  LDGSTS.E [R15+-0x1c780], desc[UR8][R154.64], P3 ;  /* 0xe38800009a0f7fae */ /* 0x000fe80009921848 */
[----:B------:R-:W-:Y:S04]  /*28b80*/  LDGSTS.E [R15+-0x1c380], desc[UR8][R152.64], P3 ;  /* 0xe3c80000980f7fae */ /* 0x000fe80009921848 */
        /* <DEDUP_REMOVED lines=48> */
[----:B---3--:R-:W-:Y:S04]  /*28e90*/  LDGSTS.E [R7+-0x1fd80], desc[UR8][R230.64], P3 ;  /* 0xe0280000e6077fae */ /* 0x008fe80009921848 */
        /* <DEDUP_REMOVED lines=47> */
[----:B------:R-:W0:Y:S04]  /*29190*/  LDGDEPBAR ;  /* 0x00000000000079af */ /* 0x000e280000000000 */
[----:B------:R-:W3:Y:S01]  /*291a0*/  LDL.LU.64 R236, [R1+0x19c8] ;  /* 0x0019c80001ec7983 */ /* 0x000ee20000300a00 */
[----:B-1----:R-:W-:Y:S01]  /*291b0*/  VIADD R25, R25, 0xfffffe7f ;  /* 0xfffffe7f19197836 */ /* 0x002fe20000000000 */
[----:B------:R-:W-:Y:S01]  /*291c0*/  UISETP.GT.AND UP1, UPT, UR6, 0x1ff, UPT ;  /* 0x000001ff0600788c */ /* 0x000fe2000bf24270 */
[----:B------:R-:W-:Y:S01]  /*291d0*/  VIADD R27, R23, 0x100000 ;  /* 0x00100000171b7836 */ /* 0x000fe20000000000 */
[----:B------:R-:W4:Y:S01]  /*291e0*/  LDL.LU.64 R238, [R1+0x19c0] ;  /* 0x0019c00001ee7983 */ /* 0x000f220000300a00 */
[----:B------:R-:W1:Y:S03]  /*291f0*/  LDC R29, c[0x0][0x230] ;  /* 0x00008c00ff1d7b82 */ /* 0x000e660000000800 */
[----:B------:R-:W4:Y:S04]  /*29200*/  LDL.LU.64 R244, [R1+0x19b8] ;  /* 0x0019b80001f47983 */ /* 0x000f280000300a00 */
[----:B------:R-:W4:Y:S01]  /*29210*/  LDL.LU.64 R242, [R1+0x19b0] ;  /* 0x0019b00001f27983 */ /* 0x000f220000300a00 */
[----:B--2---:R-:W2:Y:S03]  /*29220*/  LDC R30, c[0x0][0x230] ;  /* 0x00008c00ff1e7b82 */ /* 0x004ea60000000800 */
[----:B------:R-:W2:Y:S04]  /*29230*/  LDL.LU.64 R232, [R1+0x19a8] ;  /* 0x0019a80001e87983 */ /* 0x000ea80000300a00 */
[----:B------:R-:W2:Y:S01]  /*29240*/  LDL.LU.64 R234, [R1+0x19a0] ;  /* 0x0019a00001ea7983 */ /* 0x000ea20000300a00 */
[----:B------:R-:W1:Y:S03]  /*29250*/  LDC R31, c[0x0][0x230] ;  /* 0x00008c00ff1f7b82 */ /* 0x000e660000000800 */
[----:B------:R-:W2:Y:S04]  /*29260*/  LDL.LU.64 R246, [R1+0x1998] ;  /* 0x0019980001f67983 */ /* 0x000ea80000300a00 */
[----:B------:R-:W2:Y:S01]  /*29270*/  LDL.LU.64 R250, [R1+0x1990] ;  /* 0x0019900001fa7983 */ /* 0x000ea20000300a00 */
[----:B------:R-:W-:Y:S01]  /*29280*/  ISETP.GE.U32.AND P1, PT, R25, 0x7ffffe00, PT ;  /* 0x7ffffe001900780c */ /* 0x000fe20003f26070 */
[C---:B------:R-:W-:Y:S01]  /*29290*/  VIADD R25, R23.reuse, 0x100000 ;  /* 0x0010000017197836 */ /* 0x040fe20000000000 */
[----:B------:R-:W1:Y:S01]  /*292a0*/  LDC R34, c[0x0][0x230] ;  /* 0x00008c00ff227b82 */ /* 0x000e620000000800 */
[----:B------:R-:W-:Y:S04]  /*292b0*/  STL.64 [R1+0x2078], R14 ;  /* 0x0020780e01007387 */ /* 0x000fe80000100a00 */
[----:B------:R-:W-:Y:S03]  /*292c0*/  STL.64 [R1+0x1f78], R12 ;  /* 0x001f780c01007387 */ /* 0x000fe60000100a00 */
[----:B------:R-:W1:Y:S01]  /*292d0*/  LDC R42, c[0x0][0x230] ;  /* 0x00008c00ff2a7b82 */ /* 0x000e620000000800 */
[----:B------:R-:W-:Y:S04]  /*292e0*/  STL.64 [R1+0x1e78], R6 ;  /* 0x001e780601007387 */ /* 0x000fe80000100a00 */
[----:B------:R1:W-:Y:S03]  /*292f0*/  STL.64 [R1+0x1d00], R10 ;  /* 0x001d000a01007387 */ /* 0x0003e60000100a00 */
[----:B------:R-:W-:Y:S01]  /*29300*/  BAR.SYNC.DEFER_BLOCKING 0x0 ;  /* 0x0000000000007b1d */ /* 0x000fe20000010000 */
[C---:B------:R-:W-:Y:S01]  /*29310*/  IADD3 R41, R23.reuse, 0x100000, RZ ;  /* 0x0010000017297810 */ /* 0x040fe20007ffe0ff */
[C---:B------:R-:W-:Y:S01]  /*29320*/  VIADD R40, R23.reuse, 0x100000 ;  /* 0x0010000017287836 */ /* 0x040fe20000000000 */
[C---:B------:R-:W-:Y:S01]  /*29330*/  IADD3 R39, R23.reuse, 0x100000, RZ ;  /* 0x0010000017277810 */ /* 0x040fe20007ffe0ff */
[----:B------:R-:W-:-:S04]  /*29340*/  VIADD R38, R23, 0x100000 ;  /* 0x0010000017267836 */ /* 0x000fc80000000000 */
[----:B------:R-:W2:Y:S01]  /*29350*/  LDC R50, c[0x0][0x230] ;  /* 0x00008c00ff327b82 */ /* 0x000ea20000000800 */
[----:B-1----:R-:W1:Y:S01]  /*29360*/  S2R R11, SR_TID.X ;  /* 0x00000000000b7919 */ /* 0x002e620000002100 */
[----:B------:R4:W-:Y:S01]  /*29370*/  STL.64 [R1+0x1cf8], R8 ;  /* 0x001cf80801007387 */ /* 0x0009e20000100a00 */
[C---:B------:R-:W-:Y:S01]  /*29380*/  VIADD R49, R23.reuse, 0x100000 ;  /* 0x0010000017317836 */ /* 0x040fe20000000000 */
[C---:B------:R-:W-:Y:S01]  /*29390*/  IADD3 R48, R23.reuse, 0x100000, RZ ;  /* 0x0010000017307810 */ /* 0x040fe20007ffe0ff */
[C---:B------:R-:W-:Y:S01]  /*293a0*/  VIADD R47, R23.reuse, 0x100000 ;  /* 0x00100000172f7836 */ /* 0x040fe20000000000 */
[C---:B------:R-:W-:Y:S02]  /*293b0*/  IADD3 R46, R23.reuse, 0x100000, RZ ;  /* 0x00100000172e7810 */ /* 0x040fe40007ffe0ff */
[----:B------:R-:W2:Y:S01]  /*293c0*/  LDC R58, c[0x0][0x230] ;  /* 0x00008c00ff3a7b82 */ /* 0x000ea20000000800 */
[C---:B------:R-:W-:Y:S01]  /*293d0*/  IADD3 R57, R23.reuse, 0x100000, RZ ;  /* 0x0010000017397810 */ /* 0x040fe20007ffe0ff */
[C---:B------:R-:W-:Y:S01]  /*293e0*/  VIADD R56, R23.reuse, 0x100000 ;  /* 0x0010000017387836 */ /* 0x040fe20000000000 */
[C---:B------:R-:W-:Y:S01]  /*293f0*/  IADD3 R55, R23.reuse, 0x100000, RZ ;  /* 0x0010000017377810 */ /* 0x040fe20007ffe0ff */
[----:B------:R-:W-:-:S04]  /*29400*/  VIADD R54, R23, 0x100000 ;  /* 0x0010000017367836 */ /* 0x000fc80000000000 */
[----:B------:R-:W2:Y:S01]  /*29410*/  LDC R66, c[0x0][0x230] ;  /* 0x00008c00ff427b82 */ /* 0x000ea20000000800 */
[C---:B------:R-:W-:Y:S01]  /*29420*/  VIADD R65, R23.reuse, 0x100000 ;  /* 0x0010000017417836 */ /* 0x040fe20000000000 */
[C---:B------:R-:W-:Y:S01]  /*29430*/  IADD3 R64, R23.reuse, 0x100000, RZ ;  /* 0x0010000017407810 */ /* 0x040fe20007ffe0ff */
[C---:B------:R-:W-:Y:S01]  /*29440*/  VIADD R63, R23.reuse, 0x100000 ;  /* 0x00100000173f7836 */ /* 0x040fe20000000000 */
[----:B------:R-:W-:-:S04]  /*29450*/  IADD3 R62, R23, 0x100000, RZ ;  /* 0x00100000173e7810 */ /* 0x000fc80007ffe0ff */
[----:B------:R-:W2:Y:S01]  /*29460*/  LDC R74, c[0x0][0x230] ;  /* 0x00008c00ff4a7b82 */ /* 0x000ea20000000800 */
[----:B-1----:R-:W-:Y:S01]  /*29470*/  LOP3.LUT R11, R11, 0x7f, RZ, 0xc0, !PT ;  /* 0x0000007f0b0b7812 */ /* 0x002fe200078ec0ff */
[C---:B------:R-:W-:Y:S01]  /*29480*/  VIADD R72, R23.reuse, 0x100000 ;  /* 0x0010000017487836 */ /* 0x040fe20000000000 */
[C---:B------:R-:W-:Y:S01]  /*29490*/  IADD3 R73, R23.reuse, 0x100000, RZ ;  /* 0x0010000017497810 */ /* 0x040fe20007ffe0ff */
[----:B------:R-:W-:Y:S01]  /*294a0*/  VIADD R70, R23, 0x100000 ;  /* 0x0010000017467836 */ /* 0x000fe20000000000 */
[----:B------:R-:W-:-:S03]  /*294b0*/  ISETP.GE.AND P0, PT, R11, R28, PT ;  /* 0x0000001c0b00720c */ /* 0x000fc60003f06270 */
[----:B------:R-:W1:Y:S01]  /*294c0*/  LDC R82, c[0x0][0x230] ;  /* 0x00008c00ff527b82 */ /* 0x000e620000000800 */
[----:B------:R-:W-:Y:S02]  /*294d0*/  IADD3 R28, R26, -0x182, RZ ;  /* 0xfffffe7e1a1c7810 */ /* 0x000fe40007ffe0ff */
[----:B------:R-:W-:Y:S02]  /*294e0*/  SEL R24, RZ, 0x4, P0 ;  /* 0x00000004ff187807 */ /* 0x000fe40000000000 */
[----:B------:R-:W-:Y:S02]  /*294f0*/  PLOP3.LUT P0, PT, PT, PT, UP1, 0x80, 0x0 ;  /* 0x000000000000781c */ /* 0x000fe40003f0f018 */
[----:B------:R-:W-:Y:S01]  /*29500*/  IADD3 R26, R23, 0x100000, RZ ;  /* 0x00100000171a7810 */ /* 0x000fe20007ffe0ff */
[----:B------:R-:W1:Y:S01]  /*29510*/  LDC R90, c[0x0][0x230] ;  /* 0x00008c00ff5a7b82 */ /* 0x000e620000000800 */
[----:B------:R-:W-:-:S04]  /*29520*/  SEL R24, R24, RZ, P0 ;  /* 0x000000ff18187207 */ /* 0x000fc80000000000 */
[----:B------:R-:W-:Y:S02]  /*29530*/  ISETP.NE.U32.AND P0, PT, R24, RZ, PT ;  /* 0x000000ff1800720c */ /* 0x000fe40003f05070 */
[C---:B------:R-:W-:Y:S02]  /*29540*/  IADD3 R24, R23.reuse, 0x100000, RZ ;  /* 0x0010000017187810 */ /* 0x040fe40007ffe0ff */
[C---:B------:R-:W-:Y:S01]  /*29550*/  IADD3 R71, R23.reuse, 0x100000, RZ ;  /* 0x0010000017477810 */ /* 0x040fe20007ffe0ff */
[C---:B------:R-:W-:Y:S01]  /*29560*/  VIADD R81, R23.reuse, 0x100000 ;  /* 0x0010000017517836 */ /* 0x040fe20000000000 */
[C---:B------:R-:W-:Y:S01]  /*29570*/  IADD3 R80, R23.reuse, 0x100000, RZ ;  /* 0x0010000017507810 */ /* 0x040fe20007ffe0ff */
[C---:B------:R-:W-:Y:S01]  /*29580*/  VIADD R79, R23.reuse, 0x100000 ;  /* 0x00100000174f7836 */ /* 0x040fe20000000000 */
[C---:B------:R-:W-:Y:S01]  /*29590*/  IADD3 R78, R23.reuse, 0x100000, RZ ;  /* 0x00100000174e7810 */ /* 0x040fe20007ffe0ff */
[C---:B------:R-:W-:Y:S01]  /*295a0*/  VIADD R88, R23.reuse, 0x100000 ;  /* 0x0010000017587836 */ /* 0x040fe20000000000 */
[C---:B------:R-:W-:Y:S01]  /*295b0*/  IADD3 R89, R23.reuse, 0x100000, RZ ;  /* 0x0010000017597810 */ /* 0x040fe20007ffe0ff */
[----:B------:R-:W1:Y:S01]  /*295c0*/  LDC R92, c[0x0][0x230] ;  /* 0x00008c00ff5c7b82 */ /* 0x000e620000000800 */
[C---:B------:R-:W-:Y:S01]  /*295d0*/  IADD3 R87, R23.reuse, 0x100000, RZ ;  /* 0x0010000017577810 */ /* 0x040fe20007ffe0ff */
[----:B------:R-:W-:-:S06]  /*295e0*/  VIADD R86, R23, 0x100000 ;  /* 0x0010000017567836 */ /* 0x000fcc0000000000 */
[----:B------:R-:W1:Y:S08]  /*295f0*/  LDC R91, c[0x0][0x230] ;  /* 0x00008c00ff5b7b82 */ /* 0x000e700000000800 */
[----:B------:R-:W1:Y:S08]  /*29600*/  LDC R93, c[0x0][0x230] ;  /* 0x00008c00ff5d7b82 */ /* 0x000e700000000800 */
[----:B------:R-:W1:Y:S01]  /*29610*/  LDC R98, c[0x0][0x230] ;  /* 0x00008c00ff627b82 */ /* 0x000e620000000800 */
[C---:B------:R-:W-:Y:S01]  /*29620*/  VIADD R97, R22.reuse, 0x100000 ;  /* 0x0010000016617836 */ /* 0x040fe20000000000 */
[C---:B------:R-:W-:Y:S01]  /*29630*/  IADD3 R96, R22.reuse, 0x100000, RZ ;  /* 0x0010000016607810 */ /* 0x040fe20007ffe0ff */
[C---:B------:R-:W-:Y:S01]  /*29640*/  VIADD R95, R22.reuse, 0x100000 ;  /* 0x00100000165f7836 */ /* 0x040fe20000000000 */
[----:B------:R-:W-:-:S04]  /*29650*/  IADD3 R94, R22, 0x100000, RZ ;  /* 0x00100000165e7810 */ /* 0x000fc80007ffe0ff */
[----:B------:R-:W1:Y:S01]  /*29660*/  LDC R106, c[0x0][0x230] ;  /* 0x00008c00ff6a7b82 */ /* 0x000e620000000800 */
[C---:B------:R-:W-:Y:S01]  /*29670*/  IADD3 R105, R22.reuse, 0x100000, RZ ;  /* 0x0010000016697810 */ /* 0x040fe20007ffe0ff */
[C---:B------:R-:W-:Y:S01]  /*29680*/  VIADD R104, R22.reuse, 0x100000 ;  /* 0x0010000016687836 */ /* 0x040fe20000000000 */
[C---:B------:R-:W-:Y:S01]  /*29690*/  IADD3 R103, R22.reuse, 0x100000, RZ ;  /* 0x0010000016677810 */ /* 0x040fe20007ffe0ff */
[----:B------:R-:W-:-:S04]  /*296a0*/  VIADD R102, R22, 0x100000 ;  /* 0x0010000016667836 */ /* 0x000fc80000000000 */
        /* <DEDUP_REMOVED lines=30> */
[----:B------:R-:W1:Y:S08]  /*29890*/  LDC R156, c[0x0][0x230] ;  /* 0x00008c00ff9c7b82 */ /* 0x000e700000000800 */
        /* <DEDUP_REMOVED lines=43> */
[----:B---3--:R-:W-:-:S07]  /*29b50*/  IMAD.WIDE R32, R229, 0x4, R236 ;  /* 0x00000004e5207825 */ /* 0x008fce00078e02ec */
[----:B------:R-:W3:Y:S01]  /*29b60*/  LDC R219, c[0x0][0x230] ;  /* 0x00008c00ffdb7b82 */ /* 0x000ee20000000800 */
[C---:B----4-:R-:W-:Y:S01]  /*29b70*/  IMAD.WIDE R12, R229.reuse, 0x4, R238 ;  /* 0x00000004e50c7825 */ /* 0x050fe200078e02ee */
[----:B------:R-:W-:Y:S03]  /*29b80*/  STL.64 [R1+0x3a0], R32 ;  /* 0x0003a02001007387 */ /* 0x000fe60000100a00 */
[C---:B------:R-:W-:Y:S01]  /*29b90*/  IMAD.WIDE R8, R229.reuse, 0x4, R244 ;  /* 0x00000004e5087825 */ /* 0x040fe200078e02f4 */
[----:B------:R4:W-:Y:S02]  /*29ba0*/  STL.64 [R1+0x398], R12 ;  /* 0x0003980c01007387 */ /* 0x0009e40000100a00 */
[----:B------:R-:W3:Y:S01]  /*29bb0*/  LDC R221, c[0x0][0x230] ;  /* 0x00008c00ffdd7b82 */ /* 0x000ee20000000800 */
[C---:B------:R-:W-:Y:S01]  /*29bc0*/  IMAD.WIDE R6, R229.reuse, 0x4, R242 ;  /* 0x00000004e5067825 */ /* 0x040fe200078e02f2 */
[----:B------:R4:W-:Y:S04]  /*29bd0*/  STL.64 [R1+0x390], R8 ;  /* 0x0003900801007387 */ /* 0x0009e80000100a00 */
[----:B------:R4:W-:Y:S02]  /*29be0*/  STL.64 [R1+0x388], R6 ;  /* 0x0003880601007387 */ /* 0x0009e40000100a00 */
[----:B------:R-:W3:Y:S02]  /*29bf0*/  LDC R228, c[0x0][0x230] ;  /* 0x00008c00ffe47b82 */ /* 0x000ee40000000800 */
[----:B------:R-:W3:Y:S04]  /*29c00*/  LDL.LU.64 R236, [R1+0x1988] ;  /* 0x0019880001ec7983 */ /* 0x000ee80000300a00 */
[----:B------:R-:W3:Y:S02]  /*29c10*/  LDL.LU.64 R238, [R1+0x1980] ;  /* 0x0019800001ee7983 */ /* 0x000ee40000300a00 */
[----:B------:R-:W1:Y:S02]  /*29c20*/  LDC R252, c[0x0][0x230] ;  /* 0x00008c00fffc7b82 */ /* 0x000e640000000800 */
[----:B------:R-:W3:Y:S04]  /*29c30*/  LDL.LU.64 R244, [R1+0x1978] ;  /* 0x0019780001f47983 */ /* 0x000ee80000300a00 */
[----:B------:R-:W3:Y:S01]  /*29c40*/  LDL.LU.64 R242, [R1+0x1970] ;  /* 0x0019700001f27983 */ /* 0x000ee20000300a00 */
[----:B--2---:R-:W-:-:S03]  /*29c50*/  IMAD.WIDE R14, R229, 0x4, R232 ;  /* 0x00000004e50e7825 */ /* 0x004fc600078e02e8 */
[----:B------:R-:W-:Y:S01]  /*29c60*/  @!PT LDS RZ, [RZ] ;  /* 0x00000000fffff984 */ /* 0x000fe20000000800 */
[----:B------:R-:W-:Y:S01]  /*29c70*/  @!PT LDS RZ, [RZ] ;  /* 0x00000000fffff984 */ /* 0x000fe20000000800 */
[----:B------:R-:W-:Y:S01]  /*29c80*/  @!PT LDS RZ, [RZ] ;  /* 0x00000000fffff984 */ /* 0x000fe20000000800 */
[----:B------:R-:W-:Y:S04]  /*29c90*/  LDGSTS.E [R27+-0x40000], desc[UR8][R32.64], !P1 ;  /* 0xc0000000201b7fae */ /* 0x000fe8000c921848 */
[----:B------:R4:W-:Y:S04]  /*29ca0*/  LDGSTS.E [R26+-0x3c000], desc[UR8][R12.64], !P1 ;  /* 0xc40000000c1a7fae */ /* 0x0009e8000c921848 */
[----:B------:R2:W-:Y:S04]  /*29cb0*/  LDGSTS.E [R25+-0x38000], desc[UR8][R8.64], !P1 ;  /* 0xc800000008197fae */ /* 0x0005e8000c921848 */
[----:B------:R2:W-:Y:S01]  /*29cc0*/  LDGSTS.E [R24+-0x34000], desc[UR8][R6.64], !P1 ;  /* 0xcc00000006187fae */ /* 0x0005e2000c921848 */
[----:B----4-:R-:W-:-:S03]  /*29cd0*/  IMAD.WIDE R12, R229, 0x4, R234 ;  /* 0x00000004e50c7825 */ /* 0x010fc600078e02ea */
[----:B------:R3:W-:Y:S01]  /*29ce0*/  STL.64 [R1+0x380], R14 ;  /* 0x0003800e01007387 */ /* 0x0007e20000100a00 */
[----:B--2---:R-:W-:-:S03]  /*29cf0*/  IMAD.WIDE R8, R229, 0x4, R246 ;  /* 0x00000004e5087825 */ /* 0x004fc600078e02f6 */
[----:B------:R2:W-:Y:S01]  /*29d00*/  STL.64 [R1+0x378], R12 ;  /* 0x0003780c01007387 */ /* 0x0005e20000100a00 */
[----:B------:R-:W-:-:S03]  /*29d10*/  IMAD.WIDE R6, R229, 0x4, R250 ;  /* 0x00000004e5067825 */ /* 0x000fc600078e02fa */
[----:B------:R4:W-:Y:S04]  /*29d20*/  STL.64 [R1+0x370], R8 ;  /* 0x0003700801007387 */ /* 0x0009e80000100a00 */
[----:B------:R-:W4:Y:S04]  /*29d30*/  LDL.LU.64 R232, [R1+0x1968] ;  /* 0x0019680001e87983 */ /* 0x000f280000300a00 */
[----:B------:R1:W-:Y:S04]  /*29d40*/  STL.64 [R1+0x368], R6 ;  /* 0x0003680601007387 */ /* 0x0003e80000100a00 */
[----:B------:R-:W4:Y:S04]  /*29d50*/  LDL.LU.64 R234, [R1+0x1960] ;  /* 0x0019600001ea7983 */ /* 0x000f280000300a00 */
[----:B------:R-:W4:Y:S04]  /*29d60*/  LDL.LU.64 R246, [R1+0x1958] ;  /* 0x0019580001f67983 */ /* 0x000f280000300a00 */
[----:B------:R-:W4:Y:S01]  /*29d70*/  LDL.LU.64 R250, [R1+0x1950] ;  /* 0x0019500001fa7983 */ /* 0x000f220000300a00 */
[----:B------:R-:W-:Y:S01]  /*29d80*/  ISETP.GE.U32.AND P2, PT, R28, 0x7ffffdff, PT ;  /* 0x7ffffdff1c00780c */ /* 0x000fe20003f46070 */
[----:B------:R-:W-:-:S02]  /*29d90*/  VIADD R28, R29, 0xfffffe7d ;  /* 0xfffffe7d1d1c7836 */ /* 0x000fc40000000000 */
[----:B------:R-:W1:Y:S10]  /*29da0*/  LDC R29, c[0x0][0x230] ;  /* 0x00008c00ff1d7b82 */ /* 0x000e740000000800 */
[----:B------:R3:W-:Y:S04]  /*29db0*/  LDGSTS.E [R27+-0x3fffc], desc[UR8][R14.64], !P2 ;  /* 0xc00040000e1b7fae */ /* 0x0007e8000d121848 */
[----:B------:R2:W-:Y:S04]  /*29dc0*/  LDGSTS.E [R26+-0x3bffc], desc[UR8][R12.64], !P2 ;  /* 0xc40040000c1a7fae */ /* 0x0005e8000d121848 */
[----:B------:R4:W-:Y:S04]  /*29dd0*/  LDGSTS.E [R25+-0x37ffc], desc[UR8][R8.64], !P2 ;  /* 0xc800400008197fae */ /* 0x0009e8000d121848 */
[----:B------:R1:W-:Y:S01]  /*29de0*/  LDGSTS.E [R24+-0x33ffc], desc[UR8][R6.64], !P2 ;  /* 0xcc00400006187fae */ /* 0x0003e2000d121848 */
[----:B------:R-:W-:Y:S01]  /*29df0*/  ISETP.GE.U32.AND P1, PT, R28, 0x7ffffdfe, PT ;  /* 0x7ffffdfe1c00780c */ /* 0x000fe20003f26070 */
[----:B---3--:R-:W-:-:S04]  /*29e00*/  IMAD.WIDE R14, R229, 0x4, R236 ;  /* 0x00000004e50e7825 */ /* 0x008fc800078e02ec */
[C---:B--2---:R-:W-:Y:S01]  /*29e10*/  IMAD.WIDE R12, R229.reuse, 0x4, R238 ;  /* 0x00000004e50c7825 */ /* 0x044fe200078e02ee */
[----:B------:R2:W-:Y:S03]  /*29e20*/  STL.64 [R1+0x360], R14 ;  /* 0x0003600e01007387 */ /* 0x0005e60000100a00 */
[C---:B----4-:R-:W-:Y:S01]  /*29e30*/  IMAD.WIDE R8, R229.reuse, 0x4, R244 ;  /* 0x00000004e5087825 */ /* 0x050fe200078e02f4 */
[----:B------:R3:W-:Y:S03]  /*29e40*/  STL.64 [R1+0x358], R12 ;  /* 0x0003580c01007387 */ /* 0x0007e60000100a00 */
[C---:B-1----:R-:W-:Y:S01]  /*29e50*/  IMAD.WIDE R6, R229.reuse, 0x4, R242 ;  /* 0x00000004e5067825 */ /* 0x042fe200078e02f2 */
[----:B------:R1:W-:Y:S04]  /*29e60*/  STL.64 [R1+0x350], R8 ;  /* 0x0003500801007387 */ /* 0x0003e80000100a00 */
[----:B------:R-:W4:Y:S04]  /*29e70*/  LDL.LU.64 R236, [R1+0x830] ;  /* 0x0008300001ec7983 */ /* 0x000f280000300a00 */
[----:B------:R1:W-:Y:S04]  /*29e80*/  STL.64 [R1+0x348], R6 ;  /* 0x0003480601007387 */ /* 0x0003e80000100a00 */
[----:B------:R-:W4:Y:S04]  /*29e90*/  LDL.LU.64 R238, [R1+0x838] ;  /* 0x0008380001ee7983 */ /* 0x000f280000300a00 */
[----:B------:R-:W4:Y:S04]  /*29ea0*/  LDL.LU.64 R244, [R1+0x848] ;  /* 0x0008480001f47983 */ /* 0x000f280000300a00 */
[----:B------:R-:W4:Y:S04]  /*29eb0*/  LDL.LU.64 R242, [R1+0x850] ;  /* 0x0008500001f27983 */ /* 0x000f280000300a00 */
[----:B------:R2:W-:Y:S04]  /*29ec0*/  LDGSTS.E [R27+-0x3fff8], desc[UR8][R14.64], !P1 ;  /* 0xc00080000e1b7fae */ /* 0x0005e8000c921848 */
[----:B------:R3:W-:Y:S04]  /*29ed0*/  LDGSTS.E [R26+-0x3bff8], desc[UR8][R12.64], !P1 ;  /* 0xc40080000c1a7fae */ /* 0x0007e8000c921848 */
[----:B------:R1:W-:Y:S01]  /*29ee0*/  LDGSTS.E [R25+-0x37ff8], desc[UR8][R8.64], !P1 ;  /* 0xc800800008197fae */ /* 0x0003e2000c921848 */
[----:B--2---:R-:W-:-:S03]  /*29ef0*/  IMAD.WIDE R14, R229, 0x4, R232 ;  /* 0x00000004e50e7825 */ /* 0x004fc600078e02e8 */
[----:B------:R2:W-:Y:S01]  /*29f00*/  LDGSTS.E [R24+-0x33ff8], desc[UR8][R6.64], !P1 ;  /* 0xcc00800006187fae */ /* 0x0005e2000c921848 */
[----:B---3--:R-:W-:-:S03]  /*29f10*/  IMAD.WIDE R12, R229, 0x4, R234 ;  /* 0x00000004e50c7825 */ /* 0x008fc600078e02ea */
[----:B------:R4:W-:Y:S01]  /*29f20*/  STL.64 [R1+0x340], R14 ;  /* 0x0003400e01007387 */ /* 0x0009e20000100a00 */
[----:B-1----:R-:W-:-:S03]  /*29f30*/  IMAD.WIDE R8, R229, 0x4, R246 ;  /* 0x00000004e5087825 */ /* 0x002fc600078e02f6 */
[----:B------:R1:W-:Y:S01]  /*29f40*/  STL.64 [R1+0x338], R12 ;  /* 0x0003380c01007387 */ /* 0x0003e20000100a00 */
[----:B--2---:R-:W-:-:S03]  /*29f50*/  IMAD.WIDE R6, R229, 0x4, R250 ;  /* 0x00000004e5067825 */ /* 0x004fc600078e02fa */
[----:B------:R2:W-:Y:S04]  /*29f60*/  STL.64 [R1+0x330], R8 ;  /* 0x0003300801007387 */ /* 0x0005e80000100a00 */
[----:B------:R-:W3:Y:S04]  /*29f70*/  LDL.LU.64 R232, [R1+0x860] ;  /* 0x0008600001e87983 */ /* 0x000ee80000300a00 */
[----:B------:R2:W-:Y:S04]  /*29f80*/  STL.64 [R1+0x328], R6 ;  /* 0x0003280601007387 */ /* 0x0005e80000100a00 */
[----:B------:R-:W3:Y:S04]  /*29f90*/  LDL.LU.64 R234, [R1+0x868] ;  /* 0x0008680001ea7983 */ /* 0x000ee80000300a00 */
[----:B------:R-:W3:Y:S04]  /*29fa0*/  LDL.LU.64 R246, [R1+0x878] ;  /* 0x0008780001f67983 */ /* 0x000ee80000300a00 */
[----:B------:R-:W3:Y:S01]  /*29fb0*/  LDL.LU.64 R250, [R1+0x880] ;  /* 0x0008800001fa7983 */ /* 0x000ee20000300a00 */
[----:B------:R-:W-:-:S02]  /*29fc0*/  IADD3 R28, R30, -0x184, RZ ;  /* 0xfffffe7c1e1c7810 */ /* 0x000fc40007ffe0ff */
[----:B------:R-:W3:Y:S02]  /*29fd0*/  LDC R30, c[0x0][0x230] ;  /* 0x00008c00ff1e7b82 */ /* 0x000ee40000000800 */
[----:B------:R-:W-:Y:S01]  /*29fe0*/  ISETP.GE.U32.AND P2, PT, R28, 0x7ffffdfd, PT ;  /* 0x7ffffdfd1c00780c */ /* 0x000fe20003f46070 */
[----:B------:R-:W-:-:S12]  /*29ff0*/  VIADD R28, R31, 0xfffffe5f ;  /* 0xfffffe5f1f1c7836 */ /* 0x000fd80000000000 */
[----:B------:R4:W-:Y:S01]  /*2a000*/  LDGSTS.E [R27+-0x3fff4], desc[UR8][R14.64], !P2 ;  /* 0xc000c0000e1b7fae */ /* 0x0009e2000d121848 */
[----:B------:R-:W3:Y:S03]  /*2a010*/  LDC R31, c[0x0][0x230] ;  /* 0x00008c00ff1f7b82 */ /* 0x000ee60000000800 */
[----:B------:R1:W-:Y:S04]  /*2a020*/  LDGSTS.E [R26+-0x3bff4], desc[UR8][R12.64], !P2 ;  /* 0xc400c0000c1a7fae */ /* 0x0003e8000d121848 */
[----:B------:R2:W-:Y:S04]  /*2a030*/  LDGSTS.E [R25+-0x37ff4], desc[UR8][R8.64], !P2 ;  /* 0xc800c00008197fae */ /* 0x0005e8000d121848 */
[----:B------:R2:W-:Y:S01]  /*2a040*/  LDGSTS.E [R24+-0x33ff4], desc[UR8][R6.64], !P2 ;  /* 0xcc00c00006187fae */ /* 0x0005e2000d121848 */
[----:B------:R-:W-:Y:S01]  /*2a050*/  ISETP.GE.U32.AND P1, PT, R28, 0x7ffffde0, PT ;  /* 0x7ffffde01c00780c */ /* 0x000fe20003f26070 */
[----:B----4-:R-:W-:-:S04]  /*2a060*/  IMAD.WIDE R14, R229, 0x4, R236 ;  /* 0x00000004e50e7825 */ /* 0x010fc800078e02ec */
[C---:B-1----:R-:W-:Y:S01]  /*2a070*/  IMAD.WIDE R12, R229.reuse, 0x4, R238 ;  /* 0x00000004e50c7825 */ /* 0x042fe200078e02ee */
[----:B------:R3:W-:Y:S03]  /*2a080*/  STL.64 [R1+0x1a0], R14 ;  /* 0x0001a00e01007387 */ /* 0x0007e60000100a00 */
[C---:B--2---:R-:W-:Y:S01]  /*2a090*/  IMAD.WIDE R8, R229.reuse, 0x4, R244 ;  /* 0x00000004e5087825 */ /* 0x044fe200078e02f4 */
[----:B------:R1:W-:Y:S03]  /*2a0a0*/  STL.64 [R1+0x198], R12 ;  /* 0x0001980c01007387 */ /* 0x0003e60000100a00 */
[C---:B------:R-:W-:Y:S01]  /*2a0b0*/  IMAD.WIDE R6, R229.reuse, 0x4, R242 ;  /* 0x00000004e5067825 */ /* 0x040fe200078e02f2 */
        /* <DEDUP_REMOVED lines=9> */
[----:B---3--:R-:W-:-:S03]  /*2a150*/  IMAD.WIDE R14, R229, 0x4, R232 ;  /* 0x00000004e50e7825 */ /* 0x008fc600078e02e8 */
[----:B------:R3:W-:Y:S01]  /*2a160*/  LDGSTS.E [R24+-0x24000], desc[UR8][R6.64], !P1 ;  /* 0xdc00000006187fae */ /* 0x0007e2000c921848 */
[----:B-1----:R-:W-:-:S03]  /*2a170*/  IMAD.WIDE R12, R229, 0x4, R234 ;  /* 0x00000004e50c7825 */ /* 0x002fc600078e02ea */
[----:B------:R4:W-:Y:S01]  /*2a180*/  STL.64 [R1+0x180], R14 ;  /* 0x0001800e01007387 */ /* 0x0009e20000100a00 */
[----:B--2---:R-:W-:-:S03]  /*2a190*/  IMAD.WIDE R8, R229, 0x4, R246 ;  /* 0x00000004e5087825 */ /* 0x004fc600078e02f6 */
[----:B------:R1:W-:Y:S01]  /*2a1a0*/  STL.64 [R1+0x178], R12 ;  /* 0x0001780c01007387 */ /* 0x0003e20000100a00 */
[----:B---3--:R-:W-:-:S03]  /*2a1b0*/  IMAD.WIDE R6, R229, 0x4, R250 ;  /* 0x00000004e5067825 */ /* 0x008fc600078e02fa */
        /* <DEDUP_REMOVED lines=10> */
[----:B------:R4:W-:Y:S04]  /*2a260*/  LDGSTS.E [R27+-0x2fffc], desc[UR8][R14.64], !P2 ;  /* 0xd00040000e1b7fae */ /* 0x0009e8000d121848 */
        /* <DEDUP_REMOVED lines=27> */
[----:B------:R3:W-:Y:S04]  /*2a420*/  STL.64 [R1+0x128], R6 ;  /* 0x0001280601007387 */ /* 0x0007e80000100a00 */
[----:B------:R-:W2:Y:S04]  /*2a430*/  LDL.LU.64 R232, [R1+0x920] ;  /* 0x0009200001e87983 */ /* 0x000ea80000300a00 */
[----:B------:R-:W3:Y:S04]  /*2a440*/  LDL.LU.64 R234, [R1+0x928] ;  /* 0x0009280001ea7983 */ /* 0x000ee80000300a00 */
[----:B------:R-:W3:Y:S04]  /*2a450*/  LDL.LU.64 R246, [R1+0x938] ;  /* 0x0009380001f67983 */ /* 0x000ee80000300a00 */
[----:B------:R-:W3:Y:S01]  /*2a460*/  LDL.LU.64 R250, [R1+0x940] ;  /* 0x0009400001fa7983 */ /* 0x000ee20000300a00 */
[----:B------:R-:W-:-:S04]  /*2a470*/  IADD3 R28, R31, -0x1a4, RZ ;  /* 0xfffffe5c1f1c7810 */ /* 0x000fc80007ffe0ff */
[----:B------:R-:W-:Y:S01]  /*2a480*/  ISETP.GE.U32.AND P2, PT, R28, 0x7ffffddd, PT ;  /* 0x7ffffddd1c00780c */ /* 0x000fe20003f46070 */
[----:B------:R-:W-:-:S05]  /*2a490*/  VIADD R28, R29, 0xfffffe3f ;  /* 0xfffffe3f1d1c7836 */ /* 0x000fca0000000000 */
[----:B------:R-:W-:-:S07]  /*2a4a0*/  ISETP.GE.U32.AND P1, PT, R28, 0x7ffffdc0, PT ;  /* 0x7ffffdc01c00780c */ /* 0x000fce0003f26070 */
[----:B------:R-:W-:Y:S04]  /*2a4b0*/  LDGSTS.E [R27+-0x2fff4], desc[UR8][R14.64], !P2 ;  /* 0xd000c0000e1b7fae */ /* 0x000fe8000d121848 */
[----:B------:R-:W-:Y:S04]  /*2a4c0*/  LDGSTS.E [R26+-0x2bff4], desc[UR8][R12.64], !P2 ;  /* 0xd400c0000c1a7fae */ /* 0x000fe8000d121848 */
[----:B------:R-:W-:Y:S04]  /*2a4d0*/  LDGSTS.E [R25+-0x27ff4], desc[UR8][R8.64], !P2 ;  /* 0xd800c00008197fae */ /* 0x000fe8000d121848 */
[----:B------:R1:W-:Y:S01]  /*2a4e0*/  LDGSTS.E [R24+-0x23ff4], desc[UR8][R6.64], !P2 ;  /* 0xdc00c00006187fae */ /* 0x0003e2000d121848 */
[C---:B------:R-:W-:Y:S01]  /*2a4f0*/  VIADD R33, R23.reuse, 0x100000 ;  /* 0x0010000017217836 */ /* 0x040fe20000000000 */
[C---:B------:R-:W-:Y:S01]  /*2a500*/  IADD3 R32, R23.reuse, 0x100000, RZ ;  /* 0x0010000017207810 */ /* 0x040fe20007ffe0ff */
[C---:B------:R-:W-:Y:S01]  /*2a510*/  VIADD R31, R23.reuse, 0x100000 ;  /* 0x00100000171f7836 */ /* 0x040fe20000000000 */
[----:B------:R-:W-:-:S02]  /*2a520*/  IADD3 R30, R23, 0x100000, RZ ;  /* 0x00100000171e7810 */ /* 0x000fc40007ffe0ff */
[----:B------:R-:W-:-:S04]  /*2a530*/  IADD3 R34, R34, -0x1c2, RZ ;  /* 0xfffffe3e22227810 */ /* 0x000fc80007ffe0ff */
[----:B------:R-:W-:Y:S01]  /*2a540*/  ISETP.GE.U32.AND P2, PT, R34, 0x7ffffdbf, PT ;  /* 0x7ffffdbf2200780c */ /* 0x000fe20003f46070 */
[C---:B----4-:R-:W-:Y:S02]  /*2a550*/  IMAD.WIDE R226, R229.reuse, 0x4, R236 ;  /* 0x00000004e5e27825 */ /* 0x050fe400078e02ec */
[----:B------:R-:W4:Y:S04]  /*2a560*/  LDL.LU.64 R236, [R1+0x950] ;  /* 0x0009500001ec7983 */ /* 0x000f280000300a00 */
[----:B------:R-:W-:Y:S01]  /*2a570*/  LDGSTS.E [R33+-0x20000], desc[UR8][R226.64], !P1 ;  /* 0xe0000000e2217fae */ /* 0x000fe2000c921848 */
[----:B-1----:R-:W-:-:S03]  /*2a580*/  IMAD.WIDE R24, R229, 0x4, R238 ;  /* 0x00000004e5187825 */ /* 0x002fc600078e02ee */
[----:B------:R-:W4:Y:S01]  /*2a590*/  LDL.LU.64 R238, [R1+0x958] ;  /* 0x0009580001ee7983 */ /* 0x000f220000300a00 */
[----:B------:R-:W-:-:S03]  /*2a5a0*/  IMAD.WIDE R26, R229, 0x4, R244 ;  /* 0x00000004e51a7825 */ /* 0x000fc600078e02f4 */
[----:B------:R-:W4:Y:S01]  /*2a5b0*/  LDL.LU.64 R244, [R1+0x968] ;  /* 0x0009680001f47983 */ /* 0x000f220000300a00 */
[----:B------:R-:W-:-:S03]  /*2a5c0*/  IMAD.WIDE R28, R229, 0x4, R242 ;  /* 0x00000004e51c7825 */ /* 0x000fc600078e02f2 */
[----:B------:R-:W4:Y:S04]  /*2a5d0*/  LDL.LU.64 R242, [R1+0x970] ;  /* 0x0009700001f27983 */ /* 0x000f280000300a00 */
[----:B------:R-:W-:Y:S04]  /*2a5e0*/  STL.64 [R1+0x1d08], R226 ;  /* 0x001d08e201007387 */ /* 0x000fe80000100a00 */
[----:B------:R-:W-:Y:S04]  /*2a5f0*/  LDGSTS.E [R32+-0x1c000], desc[UR8][R24.64], !P1 ;  /* 0xe400000018207fae */ /* 0x000fe8000c921848 */
[----:B------:R-:W-:Y:S04]  /*2a600*/  STL.64 [R1+0x1d10], R24 ;  /* 0x001d101801007387 */ /* 0x000fe80000100a00 */
[----:B------:R-:W-:Y:S04]  /*2a610*/  LDGSTS.E [R31+-0x18000], desc[UR8][R26.64], !P1 ;  /* 0xe80000001a1f7fae */ /* 0x000fe8000c921848 */
[----:B------:R-:W-:Y:S04]  /*2a620*/  STL.64 [R1+0x1d18], R26 ;  /* 0x001d181a01007387 */ /* 0x000fe80000100a00 */
[----:B------:R2:W-:Y:S04]  /*2a630*/  LDGSTS.E [R30+-0x14000], desc[UR8][R28.64], !P1 ;  /* 0xec0000001c1e7fae */ /* 0x0005e8000c921848 */
[----:B------:R-:W-:Y:S01]  /*2a640*/  STL.64 [R1+0x1d20], R28 ;  /* 0x001d201c01007387 */ /* 0x000fe20000100a00 */
[----:B--2---:R-:W-:-:S03]  /*2a650*/  IMAD.WIDE R30, R229, 0x4, R232 ;  /* 0x00000004e51e7825 */ /* 0x004fc600078e02e8 */
[----:B------:R-:W2:Y:S01]  /*2a660*/  LDL.LU.64 R232, [R1+0x980] ;  /* 0x0009800001e87983 */ /* 0x000ea20000300a00 */
[----:B---3--:R-:W-:-:S03]  /*2a670*/  IMAD.WIDE R32, R229, 0x4, R234 ;  /* 0x00000004e5207825 */ /* 0x008fc600078e02ea */
[----:B------:R-:W3:Y:S01]  /*2a680*/  LDL.LU.64 R234, [R1+0x988] ;  /* 0x0009880001ea7983 */ /* 0x000ee20000300a00 */
[----:B------:R-:W-:-:S03]  /*2a690*/  IMAD.WIDE R34, R229, 0x4, R246 ;  /* 0x00000004e5227825 */ /* 0x000fc600078e02f6 */
[----:B------:R-:W3:Y:S01]  /*2a6a0*/  LDL.LU.64 R246, [R1+0x998] ;  /* 0x0009980001f67983 */ /* 0x000ee20000300a00 */
[----:B------:R-:W-:-:S03]  /*2a6b0*/  IMAD.WIDE R36, R229, 0x4, R250 ;  /* 0x00000004e5247825 */ /* 0x000fc600078e02fa */
[----:B------:R-:W3:Y:S01]  /*2a6c0*/  LDL.LU.64 R250, [R1+0x9a0] ;  /* 0x0009a00001fa7983 */ /* 0x000ee20000300a00 */
[----:B------:R-:W-:-:S03]  /*2a6d0*/  VIADD R42, R42, 0xfffffe3d ;  /* 0xfffffe3d2a2a7836 */ /* 0x000fc60000000000 */
[----:B------:R-:W-:Y:S04]  /*2a6e0*/  LDGSTS.E [R41+-0x1fffc], desc[UR8][R30.64], !P2 ;  /* 0xe00040001e297fae */ /* 0x000fe8000d121848 */
[----:B------:R-:W-:Y:S04]  /*2a6f0*/  STL.64 [R1+0x1d28], R30 ;  /* 0x001d281e01007387 */ /* 0x000fe80000100a00 */
[----:B------:R-:W-:Y:S01]  /*2a700*/  LDGSTS.E [R40+-0x1bffc], desc[UR8][R32.64], !P2 ;  /* 0xe400400020287fae */ /* 0x000fe2000d121848 */
[----:B------:R-:W-:-:S03]  /*2a710*/  ISETP.GE.U32.AND P1, PT, R42, 0x7ffffdbe, PT ;  /* 0x7ffffdbe2a00780c */ /* 0x000fc60003f26070 */
[----:B------:R-:W-:Y:S04]  /*2a720*/  STL.64 [R1+0x1d30], R32 ;  /* 0x001d302001007387 */ /* 0x000fe80000100a00 */
[----:B------:R-:W-:Y:S04]  /*2a730*/  LDGSTS.E [R39+-0x17ffc], desc[UR8][R34.64], !P2 ;  /* 0xe800400022277fae */ /* 0x000fe8000d121848 */
[----:B------:R-:W-:Y:S04]  /*2a740*/  STL.64 [R1+0x1d38], R34 ;  /* 0x001d382201007387 */ /* 0x000fe80000100a00 */
[----:B------:R4:W-:Y:S04]  /*2a750*/  LDGSTS.E [R38+-0x13ffc], desc[UR8][R36.64], !P2 ;  /* 0xec00400024267fae */ /* 0x0009e8000d121848 */
[----:B------:R-:W-:Y:S01]  /*2a760*/  STL.64 [R1+0x1d40], R36 ;  /* 0x001d402401007387 */ /* 0x000fe20000100a00 */
[----:B------:R-:W-:-:S04]  /*2a770*/  IADD3 R50, R50, -0x1c4, RZ ;  /* 0xfffffe3c32327810 */ /* 0x000fc80007ffe0ff */
[----:B------:R-:W-:Y:S01]  /*2a780*/  ISETP.GE.U32.AND P2, PT, R50, 0x7ffffdbd, PT ;  /* 0x7ffffdbd3200780c */ /* 0x000fe20003f46070 */
[C---:B----4-:R-:W-:Y:S02]  /*2a790*/  IMAD.WIDE R38, R229.reuse, 0x4, R236 ;  /* 0x00000004e5267825 */ /* 0x050fe400078e02ec */
[----:B------:R-:W4:Y:S04]  /*2a7a0*/  LDL.LU.64 R236, [R1+0x9b0] ;  /* 0x0009b00001ec7983 */ /* 0x000f280000300a00 */
[----:B------:R-:W-:Y:S01]  /*2a7b0*/  LDGSTS.E [R49+-0x1fff8], desc[UR8][R38.64], !P1 ;  /* 0xe000800026317fae */ /* 0x000fe2000c921848 */
[----:B------:R-:W-:-:S03]  /*2a7c0*/  IMAD.WIDE R40, R229, 0x4, R238 ;  /* 0x00000004e5287825 */ /* 0x000fc600078e02ee */
        /* <DEDUP_REMOVED lines=91> */
[----:B------:R-:W3:Y:S04]  /*2ad80*/  LDL.LU.64 R250, [R1+0x1888] ;  /* 0x0018880001fa7983 */ /* 0x000ee80000300a00 */
[----:B------:R-:W-:Y:S01]  /*2ad90*/  STL.64 [R1+0x1de8], R78 ;  /* 0x001de84e01007387 */ /* 0x000fe20000100a00 */
[----:B------:R-:W-:-:S03]  /*2ada0*/  VIADD R90, R90, 0xfffffe7b ;  /* 0xfffffe7b5a5a7836 */ /* 0x000fc60000000000 */
[----:B------:R-:W-:Y:S04]  /*2adb0*/  STL.64 [R1+0x1df0], R80 ;  /* 0x001df05001007387 */ /* 0x000fe80000100a00 */
[----:B------:R-:W-:Y:S04]  /*2adc0*/  STL.64 [R1+0x1df8], R82 ;  /* 0x001df85201007387 */ /* 0x000fe80000100a00 */
[----:B------:R-:W-:Y:S01]  /*2add0*/  STL.64 [R1+0x1e00], R84 ;  /* 0x001e005401007387 */ /* 0x000fe20000100a00 */
[----:B------:R-:W-:-:S03]  /*2ade0*/  ISETP.GE.U32.AND P1, PT, R90, 0x7ffffdfc, PT ;  /* 0x7ffffdfc5a00780c */ /* 0x000fc60003f26070 */
[----:B------:R1:W-:Y:S04]  /*2adf0*/  LDGSTS.E [R89+-0xfff4], desc[UR8][R78.64], !P2 ;  /* 0xf000c0004e597fae */ /* 0x0003e8000d121848 */
[----:B------:R1:W-:Y:S04]  /*2ae00*/  LDGSTS.E [R88+-0xbff4], desc[UR8][R80.64], !P2 ;  /* 0xf400c00050587fae */ /* 0x0003e8000d121848 */
[----:B------:R1:W-:Y:S02]  /*2ae10*/  LDGSTS.E [R87+-0x7ff4], desc[UR8][R82.64], !P2 ;  /* 0xf800c00052577fae */ /* 0x0003e4000d121848 */
[----:B-1----:R-:W-:-:S02]  /*2ae20*/  VIADD R89, R22, 0x100000 ;  /* 0x0010000016597836 */ /* 0x002fc40000000000 */
[----:B------:R1:W-:Y:S01]  /*2ae30*/  LDGSTS.E [R86+-0x3ff4], desc[UR8][R84.64], !P2 ;  /* 0xfc00c00054567fae */ /* 0x0003e2000d121848 */
[C---:B------:R-:W-:Y:S01]  /*2ae40*/  IADD3 R88, R22.reuse, 0x100000, RZ ;  /* 0x0010000016587810 */ /* 0x040fe20007ffe0ff */
[C---:B------:R-:W-:Y:S01]  /*2ae50*/  VIADD R87, R22.reuse, 0x100000 ;  /* 0x0010000016577836 */ /* 0x040fe20000000000 */
[----:B-1----:R-:W-:Y:S01]  /*2ae60*/  IADD3 R86, R22, 0x100000, RZ ;  /* 0x0010000016567810 */ /* 0x002fe20007ffe0ff */
[----:B----4-:R-:W-:-:S04]  /*2ae70*/  IMAD.WIDE R14, R229, 0x4, R236 ;  /* 0x00000004e50e7825 */ /* 0x010fc800078e02ec */
[C---:B------:R-:W-:Y:S01]  /*2ae80*/  IMAD.WIDE R12, R229.reuse, 0x4, R238 ;  /* 0x00000004e50c7825 */ /* 0x040fe200078e02ee */
[----:B------:R2:W-:Y:S03]  /*2ae90*/  STL.64 [R1+0x320], R14 ;  /* 0x0003200e01007387 */ /* 0x0005e60000100a00 */
[C---:B------:R-:W-:Y:S01]  /*2aea0*/  IMAD.WIDE R8, R229.reuse, 0x4, R244 ;  /* 0x00000004e5087825 */ /* 0x040fe200078e02f4 */
        /* <DEDUP_REMOVED lines=256> */
[----:B------:R-:W1:Y:S04]  /*2beb0*/  LDL.LU.64 R236, [R1+0x1838] ;  /* 0x0018380001ec7983 */ /* 0x000e680000300a00 */
        /* <DEDUP_REMOVED lines=13> */
[----:B------:R-:W-:Y:S04]  /*2bf90*/  STL.64 [R1+0x1ee8], R140 ;  /* 0x001ee88c01007387 */ /* 0x000fe80000100a00 */
        /* <DEDUP_REMOVED lines=23> */
[----:B------:R-:W-:-:S04]  /*2c110*/  IMAD.WIDE R14, R229, 0x4, R236 ;  /* 0x00000004e50e7825 */ /* 0x000fc800078e02ec */
[C---:B----4-:R-:W-:Y:S01]  /*2c120*/  IMAD.WIDE R12, R229.reuse, 0x4, R238 ;  /* 0x00000004e50c7825 */ /* 0x050fe200078e02ee */
        /* <DEDUP_REMOVED lines=364> */
[----:B------:R-:W-:-:S05]  /*2d7f0*/  VIADD R218, R220, 0xfffffe53 ;  /* 0xfffffe53dcda7836 */ /* 0x000fca0000000000 */
[----:B------:R-:W-:Y:S01]  /*2d800*/  ISETP.GE.U32.AND P1, PT, R218, 0x7ffffdd4, PT ;  /* 0x7ffffdd4da00780c */ /* 0x000fe20003f26070 */
[----:B------:R-:W3:Y:S06]  /*2d810*/  LDC R220, c[0x0][0x230] ;  /* 0x00008c00ffdc7b82 */ /* 0x000eec0000000800 */
[----:B------:R4:W-:Y:S04]  /*2d820*/  LDGSTS.E [R217+-0x3fff4], desc[UR8][R14.64], !P2 ;  /* 0xc000c0000ed97fae */ /* 0x0009e8000d121848 */
[----:B------:R1:W-:Y:S04]  /*2d830*/  LDGSTS.E [R216+-0x3bff4], desc[UR8][R12.64], !P2 ;  /* 0xc400c0000cd87fae */ /* 0x0003e8000d121848 */
[----:B------:R2:W-:Y:S04]  /*2d840*/  LDGSTS.E [R215+-0x37ff4], desc[UR8][R8.64], !P2 ;  /* 0xc800c00008d77fae */ /* 0x0005e8000d121848 */
[----:B------:R2:W-:Y:S01]  /*2d850*/  LDGSTS.E [R214+-0x33ff4], desc[UR8][R6.64], !P2 ;  /* 0xcc00c00006d67fae */ /* 0x0005e2000d121848 */
[----:B----4-:R-:W-:-:S04]  /*2d860*/  IMAD.WIDE R14, R229, 0x4, R236 ;  /* 0x00000004e50e7825 */ /* 0x010fc800078e02ec */
[C---:B-1----:R-:W-:Y:S01]  /*2d870*/  IMAD.WIDE R12, R229.reuse, 0x4, R238 ;  /* 0x00000004e50c7825 */ /* 0x042fe200078e02ee */
[----:B------:R-:W-:Y:S03]  /*2d880*/  STL.64 [R1+0x20], R14 ;  /* 0x0000200e01007387 */ /* 0x000fe60000100a00 */
[C---:B--2---:R-:W-:Y:S01]  /*2d890*/  IMAD.WIDE R8, R229.reuse, 0x4, R244 ;  /* 0x00000004e5087825 */ /* 0x044fe200078e02f4 */
[----:B------:R-:W-:Y:S03]  /*2d8a0*/  STL.64 [R1+0x18], R12 ;  /* 0x0000180c01007387 */ /* 0x000fe60000100a00 */
[C---:B------:R-:W-:Y:S01]  /*2d8b0*/  IMAD.WIDE R6, R229.reuse, 0x4, R242 ;  /* 0x00000004e5067825 */ /* 0x040fe200078e02f2 */
[----:B------:R1:W-:Y:S04]  /*2d8c0*/  STL.64 [R1+0x10], R8 ;  /* 0x0000100801007387 */ /* 0x0003e80000100a00 */
[----:B------:R2:W-:Y:S04]  /*2d8d0*/  STL.64 [R1+0x8], R6 ;  /* 0x0000080601007387 */ /* 0x0005e80000100a00 */
[----:B------:R-:W4:Y:S04]  /*2d8e0*/  LDL.LU.64 R244, [R1+0x13f8] ;  /* 0x0013f80001f47983 */ /* 0x000f280000300a00 */
[----:B------:R-:W4:Y:S04]  /*2d8f0*/  LDL.LU.64 R242, [R1+0x13f0] ;  /* 0x0013f00001f27983 */ /* 0x000f280000300a00 */
[----:B------:R-:W4:Y:S04]  /*2d900*/  LDL.LU.64 R240, [R1+0x13e8] ;  /* 0x0013e80001f07983 */ /* 0x000f280000300a00 */
[----:B------:R-:W4:Y:S04]  /*2d910*/  LDL.LU.64 R238, [R1+0x13e0] ;  /* 0x0013e00001ee7983 */ /* 0x000f280000300a00 */
[----:B------:R-:W-:Y:S04]  /*2d920*/  LDGSTS.E [R217+-0x30000], desc[UR8][R14.64], !P1 ;  /* 0xd00000000ed97fae */ /* 0x000fe8000c921848 */
[----:B------:R-:W-:Y:S04]  /*2d930*/  LDGSTS.E [R216+-0x2c000], desc[UR8][R12.64], !P1 ;  /* 0xd40000000cd87fae */ /* 0x000fe8000c921848 */
[----:B------:R1:W-:Y:S04]  /*2d940*/  LDGSTS.E [R215+-0x28000], desc[UR8][R8.64], !P1 ;  /* 0xd800000008d77fae */ /* 0x0003e8000c921848 */
[----:B------:R2:W-:Y:S01]  /*2d950*/  LDGSTS.E [R214+-0x24000], desc[UR8][R6.64], !P1 ;  /* 0xdc00000006d67fae */ /* 0x0005e2000c921848 */
[----:B---3--:R-:W-:-:S04]  /*2d960*/  IMAD.WIDE R250, R229, 0x4, R250 ;  /* 0x00000004e5fa7825 */ /* 0x008fc800078e02fa */
[----:B------:R-:W-:-:S04]  /*2d970*/  IMAD.WIDE R248, R229, 0x4, R234 ;  /* 0x00000004e5f87825 */ /* 0x000fc800078e02ea */
[----:B------:R-:W-:Y:S01]  /*2d980*/  IMAD.WIDE R246, R229, 0x4, R246 ;  /* 0x00000004e5f67825 */ /* 0x000fe200078e02f6 */
[----:B------:R-:W-:Y:S01]  /*2d990*/  IADD3 R218, R219, -0x1ae, RZ ;  /* 0xfffffe52dbda7810 */ /* 0x000fe20007ffe0ff */
[----:B-1----:R-:W1:Y:S02]  /*2d9a0*/  LDC R8, c[0x0][0x230] ;  /* 0x00008c00ff087b82 */ /* 0x002e640000000800 */
[----:B--2---:R-:W-:-:S05]  /*2d9b0*/  IMAD.WIDE R6, R229, 0x4, R232 ;  /* 0x00000004e5067825 */ /* 0x004fca00078e02e8 */
[----:B------:R2:W-:Y:S01]  /*2d9c0*/  STL.64 [R1], R6 ;  /* 0x0000000601007387 */ /* 0x0005e20000100a00 */
[----:B------:R-:W3:Y:S03]  /*2d9d0*/  LDC R219, c[0x0][0x230] ;  /* 0x00008c00ffdb7b82 */ /* 0x000ee60000000800 */
[----:B------:R-:W4:Y:S04]  /*2d9e0*/  LDL.LU.64 R236, [R1+0x13d8] ;  /* 0x0013d80001ec7983 */ /* 0x000f280000300a00 */
[----:B------:R-:W4:Y:S04]  /*2d9f0*/  LDL.LU.64 R234, [R1+0x13d0] ;  /* 0x0013d00001ea7983 */ /* 0x000f280000300a00 */
[----:B------:R-:W4:Y:S04]  /*2da00*/  LDL.LU.64 R232, [R1+0x13c8] ;  /* 0x0013c80001e87983 */ /* 0x000f280000300a00 */
[----:B------:R-:W4:Y:S04]  /*2da10*/  LDL.LU.64 R230, [R1+0x13c0] ;  /* 0x0013c00001e67983 */ /* 0x000f280000300a00 */
[----:B------:R-:W-:Y:S04]  /*2da20*/  STL.64 [R1+0x2020], R250 ;  /* 0x002020fa01007387 */ /* 0x000fe80000100a00 */
[----:B------:R-:W-:Y:S04]  /*2da30*/  STL.64 [R1+0x2028], R248 ;  /* 0x002028f801007387 */ /* 0x000fe80000100a00 */
[----:B------:R-:W-:Y:S04]  /*2da40*/  STL.64 [R1+0x2030], R246 ;  /* 0x002030f601007387 */ /* 0x000fe80000100a00 */
[----:B------:R-:W4:Y:S04]  /*2da50*/  LDL.LU.64 R28, [R1+0x12c0] ;  /* 0x0012c000011c7983 */ /* 0x000f280000300a00 */
[----:B------:R-:W4:Y:S04]  /*2da60*/  LDL.LU.64 R26, [R1+0x12b8] ;  /* 0x0012b800011a7983 */ /* 0x000f280000300a00 */
[----:B------:R-:W4:Y:S01]  /*2da70*/  LDL.LU.64 R24, [R1+0x12b0] ;  /* 0x0012b00001187983 */ /* 0x000f220000300a00 */
[----:B------:R-:W-:Y:S01]  /*2da80*/  ISETP.GE.U32.AND P2, PT, R218, 0x7ffffdd3, PT ;  /* 0x7ffffdd3da00780c */ /* 0x000fe20003f46070 */
[----:B------:R-:W-:-:S05]  /*2da90*/  VIADD R218, R221, 0xfffffe51 ;  /* 0xfffffe51ddda7836 */ /* 0x000fca0000000000 */
[----:B------:R-:W-:-:S07]  /*2daa0*/  ISETP.GE.U32.AND P1, PT, R218, 0x7ffffdd2, PT ;  /* 0x7ffffdd2da00780c */ /* 0x000fce0003f26070 */
[----:B------:R-:W-:Y:S01]  /*2dab0*/  LDGSTS.E [R217+-0x2fffc], desc[UR8][R6.64], !P2 ;  /* 0xd000400006d97fae */ /* 0x000fe2000d121848 */
[----:B------:R-:W-:-:S03]  /*2dac0*/  IADD3 R218, R220, -0x1b0, RZ ;  /* 0xfffffe50dcda7810 */ /* 0x000fc60007ffe0ff */
[----:B------:R-:W-:Y:S04]  /*2dad0*/  LDGSTS.E [R216+-0x2bffc], desc[UR8][R250.64], !P2 ;  /* 0xd4004000fad87fae */ /* 0x000fe8000d121848 */
[----:B------:R-:W-:Y:S04]  /*2dae0*/  LDGSTS.E [R215+-0x27ffc], desc[UR8][R248.64], !P2 ;  /* 0xd8004000f8d77fae */ /* 0x000fe8000d121848 */
[----:B--2---:R-:W2:Y:S04]  /*2daf0*/  LDL.LU.64 R6, [R1+0x12a8] ;  /* 0x0012a80001067983 */ /* 0x004ea80000300a00 */
[----:B------:R-:W-:Y:S01]  /*2db00*/  LDGSTS.E [R214+-0x23ffc], desc[UR8][R246.64], !P2 ;  /* 0xdc004000f6d67fae */ /* 0x000fe2000d121848 */
[----:B------:R-:W-:Y:S01]  /*2db10*/  ISETP.GE.U32.AND P2, PT, R218, 0x7ffffdd1, PT ;  /* 0x7ffffdd1da00780c */ /* 0x000fe20003f46070 */
[----:B---3--:R-:W-:-:S02]  /*2db20*/  VIADD R218, R219, 0xfffffe33 ;  /* 0xfffffe33dbda7836 */ /* 0x008fc40000000000 */
[----:B----4-:R-:W-:-:S04]  /*2db30*/  IMAD.WIDE R244, R229, 0x4, R244 ;  /* 0x00000004e5f47825 */ /* 0x010fc800078e02f4 */
[C---:B------:R-:W-:Y:S01]  /*2db40*/  IMAD.WIDE R242, R229.reuse, 0x4, R242 ;  /* 0x00000004e5f27825 */ /* 0x040fe200078e02f2 */
[----:B------:R-:W-:Y:S03]  /*2db50*/  STL.64 [R1+0x2038], R244 ;  /* 0x002038f401007387 */ /* 0x000fe60000100a00 */
[C---:B------:R-:W-:Y:S01]  /*2db60*/  IMAD.WIDE R240, R229.reuse, 0x4, R240 ;  /* 0x00000004e5f07825 */ /* 0x040fe200078e02f0 */
[----:B------:R-:W-:Y:S03]  /*2db70*/  STL.64 [R1+0x2040], R242 ;  /* 0x002040f201007387 */ /* 0x000fe60000100a00 */
[C---:B------:R-:W-:Y:S01]  /*2db80*/  IMAD.WIDE R238, R229.reuse, 0x4, R238 ;  /* 0x00000004e5ee7825 */ /* 0x040fe200078e02ee */
[----:B------:R-:W-:Y:S04]  /*2db90*/  STL.64 [R1+0x2048], R240 ;  /* 0x002048f001007387 */ /* 0x000fe80000100a00 */
[----:B------:R-:W-:Y:S04]  /*2dba0*/  STL.64 [R1+0x2050], R238 ;  /* 0x002050ee01007387 */ /* 0x000fe80000100a00 */
[----:B------:R-:W3:Y:S04]  /*2dbb0*/  LDL.LU.64 R30, [R1+0x12a0] ;  /* 0x0012a000011e7983 */ /* 0x000ee80000300a00 */
[----:B------:R-:W4:Y:S04]  /*2dbc0*/  LDL.LU.64 R226, [R1+0x1298] ;  /* 0x0012980001e27983 */ /* 0x000f280000300a00 */
[----:B------:R-:W3:Y:S04]  /*2dbd0*/  LDL.LU.64 R14, [R1+0x1290] ;  /* 0x00129000010e7983 */ /* 0x000ee80000300a00 */
[----:B------:R-:W3:Y:S04]  /*2dbe0*/  LDL.LU.64 R12, [R1+0x1240] ;  /* 0x00124000010c7983 */ /* 0x000ee80000300a00 */
[----:B------:R-:W-:Y:S04]  /*2dbf0*/  LDGSTS.E [R217+-0x2fff8], desc[UR8][R244.64], !P1 ;  /* 0xd0008000f4d97fae */ /* 0x000fe8000c921848 */
[----:B------:R-:W-:Y:S04]  /*2dc00*/  LDGSTS.E [R216+-0x2bff8], desc[UR8][R242.64], !P1 ;  /* 0xd4008000f2d87fae */ /* 0x000fe8000c921848 */
[----:B------:R-:W-:Y:S04]  /*2dc10*/  LDGSTS.E [R215+-0x27ff8], desc[UR8][R240.64], !P1 ;  /* 0xd8008000f0d77fae */ /* 0x000fe8000c921848 */
[----:B------:R-:W-:Y:S01]  /*2dc20*/  LDGSTS.E [R214+-0x23ff8], desc[UR8][R238.64], !P1 ;  /* 0xdc008000eed67fae */ /* 0x000fe2000c921848 */
[----:B------:R-:W-:-:S04]  /*2dc30*/  IMAD.WIDE R236, R229, 0x4, R236 ;  /* 0x00000004e5ec7825 */ /* 0x000fc800078e02ec */
[C---:B------:R-:W-:Y:S01]  /*2dc40*/  IMAD.WIDE R234, R229.reuse, 0x4, R234 ;  /* 0x00000004e5ea7825 */ /* 0x040fe200078e02ea */
[----:B------:R-:W-:Y:S03]  /*2dc50*/  STL.64 [R1+0x2058], R236 ;  /* 0x002058ec01007387 */ /* 0x000fe60000100a00 */
[C---:B------:R-:W-:Y:S01]  /*2dc60*/  IMAD.WIDE R232, R229.reuse, 0x4, R232 ;  /* 0x00000004e5e87825 */ /* 0x040fe200078e02e8 */
[----:B------:R-:W-:Y:S03]  /*2dc70*/  LDGSTS.E [R217+-0x2fff4], desc[UR8][R236.64], !P2 ;  /* 0xd000c000ecd97fae */ /* 0x000fe6000d121848 */
[----:B------:R-:W-:Y:S01]  /*2dc80*/  IMAD.WIDE R230, R229, 0x4, R230 ;  /* 0x00000004e5e67825 */ /* 0x000fe200078e02e6 */
[----:B------:R-:W-:Y:S01]  /*2dc90*/  STL.64 [R1+0x2060], R234 ;  /* 0x002060ea01007387 */ /* 0x000fe20000100a00 */
[----:B------:R-:W-:-:S03]  /*2dca0*/  ISETP.GE.U32.AND P1, PT, R218, 0x7ffffdb4, PT ;  /* 0x7ffffdb4da00780c */ /* 0x000fc60003f26070 */
[----:B------:R1:W-:Y:S04]  /*2dcb0*/  LDGSTS.E [R216+-0x2bff4], desc[UR8][R234.64], !P2 ;  /* 0xd400c000ead87fae */ /* 0x0003e8000d121848 */
[----:B------:R-:W-:Y:S04]  /*2dcc0*/  STL.64 [R1+0x2068], R232 ;  /* 0x002068e801007387 */ /* 0x000fe80000100a00 */
[----:B------:R-:W-:Y:S04]  /*2dcd0*/  LDGSTS.E [R215+-0x27ff4], desc[UR8][R232.64], !P2 ;  /* 0xd800c000e8d77fae */ /* 0x000fe8000d121848 */
[----:B------:R-:W-:Y:S01]  /*2dce0*/  STL.64 [R1+0x2070], R230 ;  /* 0x002070e601007387 */ /* 0x000fe20000100a00 */
[----:B-1----:R-:W-:-:S03]  /*2dcf0*/  IMAD.WIDE R216, R229, 0x4, R26 ;  /* 0x00000004e5d87825 */ /* 0x002fc600078e021a */
[----:B------:R1:W-:Y:S01]  /*2dd00*/  LDGSTS.E [R214+-0x23ff4], desc[UR8][R230.64], !P2 ;  /* 0xdc00c000e6d67fae */ /* 0x0003e2000d121848 */
[----:B------:R-:W-:-:S03]  /*2dd10*/  IMAD.WIDE R218, R229, 0x4, R24 ;  /* 0x00000004e5da7825 */ /* 0x000fc600078e0218 */
[----:B------:R-:W3:Y:S04]  /*2dd20*/  LDL.LU.64 R26, [R1+0x1230] ;  /* 0x00123000011a7983 */ /* 0x000ee80000300a00 */
[----:B------:R-:W3:Y:S01]  /*2dd30*/  LDL.LU.64 R24, [R1+0x1220] ;  /* 0x0012200001187983 */ /* 0x000ee20000300a00 */
[----:B-1----:R-:W-:-:S03]  /*2dd40*/  IMAD.WIDE R214, R229, 0x4, R28 ;  /* 0x00000004e5d67825 */ /* 0x002fc600078e021c */
[----:B------:R-:W3:Y:S04]  /*2dd50*/  LDL.LU.64 R28, [R1+0x1210] ;  /* 0x00121000011c7983 */ /* 0x000ee80000300a00 */
[----:B------:R-:W3:Y:S01]  /*2dd60*/  LDL.LU.64 R32, [R1+0x1200] ;  /* 0x0012000001207983 */ /* 0x000ee20000300a00 */
[C---:B------:R-:W-:Y:S01]  /*2dd70*/  VIADD R225, R20.reuse, 0x100000 ;  /* 0x0010000014e17836 */ /* 0x040fe20000000000 */
[C---:B------:R-:W-:Y:S01]  /*2dd80*/  IADD3 R224, R20.reuse, 0x100000, RZ ;  /* 0x0010000014e07810 */ /* 0x040fe20007ffe0ff */
[----:B------:R-:W-:Y:S01]  /*2dd90*/  VIADD R223, R20, 0x100000 ;  /* 0x0010000014df7836 */ /* 0x000fe20000000000 */
[----:B------:R-:W-:Y:S02]  /*2dda0*/  IADD3 R228, R228, -0x1ce, RZ ;  /* 0xfffffe32e4e47810 */ /* 0x000fe40007ffe0ff */
[----:B------:R-:W-:Y:S01]  /*2ddb0*/  IADD3 R222, R20, 0x100000, RZ ;  /* 0x0010000014de7810 */ /* 0x000fe20007ffe0ff */
[----:B------:R-:W-:Y:S01]  /*2ddc0*/  LDGSTS.E [R225+-0x20000], desc[UR8][R214.64], !P1 ;  /* 0xe0000000d6e17fae */ /* 0x000fe2000c921848 */
[----:B------:R-:W-:Y:S01]  /*2ddd0*/  ISETP.GE.U32.AND P2, PT, R228, 0x7ffffdb3, PT ;  /* 0x7ffffdb3e400780c */ /* 0x000fe20003f46070 */
[----:B--2---:R-:W-:-:S02]  /*2dde0*/  IMAD.WIDE R220, R229, 0x4, R6 ;  /* 0x00000004e5dc7825 */ /* 0x004fc400078e0206 */
[----:B------:R4:W-:Y:S01]  /*2ddf0*/  LDGSTS.E [R224+-0x1c000], desc[UR8][R216.64], !P1 ;  /* 0xe4000000d8e07fae */ /* 0x0009e2000c921848 */
[----:B------:R-:W-:Y:S01]  /*2de00*/  IADD3 R10, R20, 0x100000, RZ ;  /* 0x00100000140a7810 */ /* 0x000fe20007ffe0ff */
[----:B------:R-:W1:Y:S02]  /*2de10*/  LDC R7, c[0x0][0x230] ;  /* 0x00008c00ff077b82 */ /* 0x000e640000000800 */
[----:B------:R-:W-:Y:S04]  /*2de20*/  LDGSTS.E [R223+-0x18000], desc[UR8][R218.64], !P1 ;  /* 0xe8000000dadf7fae */ /* 0x000fe8000c921848 */
[----:B------:R3:W-:Y:S04]  /*2de30*/  LDGSTS.E [R222+-0x14000], desc[UR8][R220.64], !P1 ;  /* 0xec000000dcde7fae */ /* 0x0007e8000c921848 */
[----:B------:R-:W-:Y:S04]  /*2de40*/  STL.64 [R1+0x2080], R214 ;  /* 0x002080d601007387 */ /* 0x000fe80000100a00 */
[----:B------:R-:W-:Y:S01]  /*2de50*/  STL.64 [R1+0x2088], R216 ;  /* 0x002088d801007387 */ /* 0x000fe20000100a00 */
[----:B------:R-:W-:-:S03]  /*2de60*/  VIADD R6, R252, 0xfffffe31 ;  /* 0xfffffe31fc067836 */ /* 0x000fc60000000000 */
[----:B------:R-:W-:Y:S01]  /*2de70*/  STL.64 [R1+0x2090], R218 ;  /* 0x002090da01007387 */ /* 0x000fe20000100a00 */
[----:B------:R-:W-:-:S03]  /*2de80*/  VIADD R9, R20, 0x100000 ;  /* 0x0010000014097836 */ /* 0x000fc60000000000 */
[----:B------:R-:W-:Y:S01]  /*2de90*/  STL.64 [R1+0x2098], R220 ;  /* 0x002098dc01007387 */ /* 0x000fe20000100a00 */
[----:B------:R-:W-:Y:S02]  /*2dea0*/  IADD3 R252, R20, 0x100000, RZ ;  /* 0x0010000014fc7810 */ /* 0x000fe40007ffe0ff */
[----:B------:R-:W-:Y:S01]  /*2deb0*/  ISETP.GE.U32.AND P1, PT, R6, 0x7ffffdb2, PT ;  /* 0x7ffffdb20600780c */ /* 0x000fe20003f26070 */
[----:B------:R-:W-:Y:S01]  /*2dec0*/  VIADD R228, R20, 0x100000 ;  /* 0x0010000014e47836 */ /* 0x000fe20000000000 */
[----:B------:R-:W-:Y:S01]  /*2ded0*/  IADD3 R8, R8, -0x1d0, RZ ;  /* 0xfffffe3008087810 */ /* 0x000fe20007ffe0ff */
[C---:B----4-:R-:W-:Y:S01]  /*2dee0*/  IMAD.WIDE R224, R229.reuse, 0x4, R226 ;  /* 0x00000004e5e07825 */ /* 0x050fe200078e02e2 */
[----:B------:R-:W2:Y:S03]  /*2def0*/  LDC R6, c[0x0][0x230] ;  /* 0x00008c00ff067b82 */ /* 0x000ea60000000800 */
[----:B---3--:R-:W-:-:S04]  /*2df00*/  IMAD.WIDE R222, R229, 0x4, R30 ;  /* 0x00000004e5de7825 */ /* 0x008fc800078e021e */
[C---:B------:R-:W-:Y:S01]  /*2df10*/  IMAD.WIDE R14, R229.reuse, 0x4, R14 ;  /* 0x00000004e50e7825 */ /* 0x040fe200078e020e */
[----:B------:R-:W-:Y:S03]  /*2df20*/  STL.64 [R1+0x20a0], R222 ;  /* 0x0020a0de01007387 */ /* 0x000fe60000100a00 */
[C---:B------:R-:W-:Y:S01]  /*2df30*/  IMAD.WIDE R22, R229.reuse, 0x4, R12 ;  /* 0x00000004e5167825 */ /* 0x040fe200078e020c */
[----:B------:R3:W-:Y:S04]  /*2df40*/  STL.64 [R1+0x548], R14 ;  /* 0x0005480e01007387 */ /* 0x0007e80000100a00 */
[----:B------:R4:W-:Y:S04]  /*2df50*/  STL.64 [R1+0x560], R22 ;  /* 0x0005601601007387 */ /* 0x0009e80000100a00 */
[----:B------:R-:W2:Y:S04]  /*2df60*/  LDL.LU.64 R30, [R1+0x11f0] ;  /* 0x0011f000011e7983 */ /* 0x000ea80000300a00 */
[----:B------:R-:W2:Y:S04]  /*2df70*/  LDL.LU.64 R226, [R1+0x11e0] ;  /* 0x0011e00001e27983 */ /* 0x000ea80000300a00 */
[----:B------:R-:W-:Y:S04]  /*2df80*/  LDGSTS.E [R10+-0x1fffc], desc[UR8][R222.64], !P2 ;  /* 0xe0004000de0a7fae */ /* 0x000fe8000d121848 */
[----:B------:R-:W-:Y:S04]  /*2df90*/  STL.64 [R1+0x20a8], R224 ;  /* 0x0020a8e001007387 */ /* 0x000fe80000100a00 */
[----:B------:R-:W-:Y:S04]  /*2dfa0*/  LDGSTS.E [R9+-0x1bffc], desc[UR8][R224.64], !P2 ;  /* 0xe4004000e0097fae */ /* 0x000fe8000d121848 */
[----:B------:R-:W2:Y:S04]  /*2dfb0*/  LDL.LU.64 R12, [R1+0x11d0] ;  /* 0x0011d000010c7983 */ /* 0x000ea80000300a00 */
[----:B------:R-:W-:Y:S04]  /*2dfc0*/  LDGSTS.E [R252+-0x17ffc], desc[UR8][R14.64], !P2 ;  /* 0xe80040000efc7fae */ /* 0x000fe8000d121848 */
[----:B------:R4:W-:Y:S04]  /*2dfd0*/  LDGSTS.E [R228+-0x13ffc], desc[UR8][R22.64], !P2 ;  /* 0xec00400016e47fae */ /* 0x0009e8000d121848 */
[----:B---3--:R-:W3:Y:S01]  /*2dfe0*/  LDL.LU.64 R14, [R1+0x11c8] ;  /* 0x0011c800010e7983 */ /* 0x008ee20000300a00 */
[----:B------:R-:W-:-:S04]  /*2dff0*/  IMAD.WIDE R26, R229, 0x4, R26 ;  /* 0x00000004e51a7825 */ /* 0x000fc800078e021a */
[C---:B------:R-:W-:Y:S01]  /*2e000*/  IMAD.WIDE R24, R229.reuse, 0x4, R24 ;  /* 0x00000004e5187825 */ /* 0x040fe200078e0218 */
[----:B------:R1:W-:Y:S03]  /*2e010*/  STL.64 [R1+0x578], R26 ;  /* 0x0005781a01007387 */ /* 0x0003e60000100a00 */
[C---:B------:R-:W-:Y:S01]  /*2e020*/  IMAD.WIDE R28, R229.reuse, 0x4, R28 ;  /* 0x00000004e51c7825 */ /* 0x040fe200078e021c */
[----:B------:R1:W-:Y:S03]  /*2e030*/  STL.64 [R1+0x590], R24 ;  /* 0x0005901801007387 */ /* 0x0003e60000100a00 */
[----:B----4-:R-:W-:Y:S01]  /*2e040*/  IMAD.WIDE R22, R229, 0x4, R32 ;  /* 0x00000004e5167825 */ /* 0x010fe200078e0220 */
[----:B------:R4:W-:Y:S01]  /*2e050*/  LDGSTS.E [R10+-0x1fff8], desc[UR8][R26.64], !P1 ;  /* 0xe00080001a0a7fae */ /* 0x0009e2000c921848 */
[----:B------:R-:W-:-:S03]  /*2e060*/  ISETP.GE.U32.AND P2, PT, R8, 0x7ffffdb1, PT ;  /* 0x7ffffdb10800780c */ /* 0x000fc60003f46070 */
[----:B------:R4:W-:Y:S04]  /*2e070*/  STL.64 [R1+0x5a8], R28 ;  /* 0x0005a81c01007387 */ /* 0x0009e80000100a00 */
[----:B------:R-:W-:Y:S04]  /*2e080*/  LDGSTS.E [R9+-0x1bff8], desc[UR8][R24.64], !P1 ;  /* 0xe400800018097fae */ /* 0x000fe8000c921848 */
[----:B-1----:R-:W3:Y:S01]  /*2e090*/  LDL.LU.64 R26, [R1+0x1080] ;  /* 0x00108000011a7983 */ /* 0x002ee20000300a00 */
[----:B------:R-:W-:Y:S01]  /*2e0a0*/  VIADD R7, R7, 0xfffffe13 ;  /* 0xfffffe1307077836 */ /* 0x000fe20000000000 */
[----:B----4-:R-:W1:Y:S02]  /*2e0b0*/  LDC R10, c[0x0][0x230] ;  /* 0x00008c00ff0a7b82 */ /* 0x010e640000000800 */
[----:B------:R4:W-:Y:S04]  /*2e0c0*/  STL.64 [R1+0x5c0], R22 ;  /* 0x0005c01601007387 */ /* 0x0009e80000100a00 */
[----:B------:R-:W3:Y:S04]  /*2e0d0*/  LDL.LU.64 R24, [R1+0x1070] ;  /* 0x0010700001187983 */ /* 0x000ee80000300a00 */
[----:B------:R-:W3:Y:S04]  /*2e0e0*/  LDL.LU.64 R8, [R1+0x1060] ;  /* 0x0010600001087983 */ /* 0x000ee80000300a00 */
[----:B------:R-:W-:Y:S04]  /*2e0f0*/  LDGSTS.E [R252+-0x17ff8], desc[UR8][R28.64], !P1 ;  /* 0xe80080001cfc7fae */ /* 0x000fe8000c921848 */
[----:B------:R4:W-:Y:S04]  /*2e100*/  LDGSTS.E [R228+-0x13ff8], desc[UR8][R22.64], !P1 ;  /* 0xec00800016e47fae */ /* 0x0009e8000c921848 */
[----:B------:R-:W3:Y:S01]  /*2e110*/  LDL.LU.64 R28, [R1+0x1050] ;  /* 0x00105000011c7983 */ /* 0x000ee20000300a00 */
[C---:B----4-:R-:W-:Y:S01]  /*2e120*/  IADD3 R23, R20.reuse, 0x100000, RZ ;  /* 0x0010000014177810 */ /* 0x050fe20007ffe0ff */
[----:B------:R-:W-:Y:S01]  /*2e130*/  VIADD R22, R20, 0x100000 ;  /* 0x0010000014167836 */ /* 0x000fe20000000000 */
[----:B------:R-:W-:Y:S01]  /*2e140*/  ISETP.GE.U32.AND P1, PT, R7, 0x7ffffd94, PT ;  /* 0x7ffffd940700780c */ /* 0x000fe20003f26070 */
[C---:B--2---:R-:W-:Y:S01]  /*2e150*/  IMAD.WIDE R32, R229.reuse, 0x4, R30 ;  /* 0x00000004e5207825 */ /* 0x044fe200078e021e */
[----:B------:R-:W-:Y:S01]  /*2e160*/  IADD3 R6, R6, -0x1ee, RZ ;  /* 0xfffffe1206067810 */ /* 0x000fe20007ffe0ff */
[----:B------:R-:W2:Y:S02]  /*2e170*/  LDC R7, c[0x0][0x230] ;  /* 0x00008c00ff077b82 */ /* 0x000ea40000000800 */
[C---:B------:R-:W-:Y:S01]  /*2e180*/  IMAD.WIDE R30, R229.reuse, 0x4, R226 ;  /* 0x00000004e51e7825 */ /* 0x040fe200078e02e2 */
[----:B------:R4:W-:Y:S04]  /*2e190*/  STL.64 [R1+0x5d8], R32 ;  /* 0x0005d82001007387 */ /* 0x0009e80000100a00 */
[----:B------:R1:W-:Y:S04]  /*2e1a0*/  STL.64 [R1+0x5f0], R30 ;  /* 0x0005f01e01007387 */ /* 0x0003e80000100a00 */
[----:B------:R-:W-:Y:S04]  /*2e1b0*/  LDGSTS.E [R23+-0x1fff4], desc[UR8][R32.64], !P2 ;  /* 0xe000c00020177fae */ /* 0x000fe8000d121848 */
[----:B------:R-:W-:Y:S01]  /*2e1c0*/  LDGSTS.E [R22+-0x1bff4], desc[UR8][R30.64], !P2 ;  /* 0xe400c0001e167fae */ /* 0x000fe2000d121848 */
[----:B------:R-:W-:-:S05]  /*2e1d0*/  IMAD.WIDE R12, R229, 0x4, R12 ;  /* 0x00000004e50c7825 */ /* 0x000fca00078e020c */
[----:B------:R1:W-:Y:S04]  /*2e1e0*/  STL.64 [R1+0x608], R12 ;  /* 0x0006080c01007387 */ /* 0x0003e80000100a00 */
[----:B----4-:R-:W4:Y:S04]  /*2e1f0*/  LDL.LU.64 R32, [R1+0x1040] ;  /* 0x0010400001207983 */ /* 0x010f280000300a00 */
[----:B------:R-:W-:Y:S01]  /*2e200*/  LDGSTS.E [R252+-0x17ff4], desc[UR8][R12.64], !P2 ;  /* 0xe800c0000cfc7fae */ /* 0x000fe2000d121848 */
[----:B---3--:R-:W-:-:S05]  /*2e210*/  IMAD.WIDE R14, R229, 0x4, R14 ;  /* 0x00000004e50e7825 */ /* 0x008fca00078e020e */
[----:B------:R3:W-:Y:S04]  /*2e220*/  STL.64 [R1+0x620], R14 ;  /* 0x0006200e01007387 */ /* 0x0007e80000100a00 */
[----:B-1----:R-:W4:Y:S04]  /*2e230*/  LDL.LU.64 R30, [R1+0x1030] ;  /* 0x00103000011e7983 */ /* 0x002f280000300a00 */
[----:B------:R-:W4:Y:S04]  /*2e240*/  LDL.LU.64 R226, [R1+0x1020] ;  /* 0x0010200001e27983 */ /* 0x000f280000300a00 */
[----:B------:R-:W4:Y:S04]  /*2e250*/  LDL.LU.64 R12, [R1+0x1010] ;  /* 0x00101000010c7983 */ /* 0x000f280000300a00 */
[----:B------:R3:W-:Y:S02]  /*2e260*/  LDGSTS.E [R228+-0x13ff4], desc[UR8][R14.64], !P2 ;  /* 0xec00c0000ee47fae */ /* 0x0007e4000d121848 */
[----:B---3--:R-:W-:-:S02]  /*2e270*/  VIADD R15, R20, 0x100000 ;  /* 0x00100000140f7836 */ /* 0x008fc40000000000 */
[----:B------:R-:W-:Y:S01]  /*2e280*/  IMAD.WIDE R26, R229, 0x4, R26 ;  /* 0x00000004e51a7825 */ /* 0x000fe200078e021a */
[----:B------:R-:W-:-:S03]  /*2e290*/  IADD3 R14, R20, 0x100000, RZ ;  /* 0x00100000140e7810 */ /* 0x000fc60007ffe0ff */
[C---:B------:R-:W-:Y:S01]  /*2e2a0*/  IMAD.WIDE R24, R229.reuse, 0x4, R24 ;  /* 0x00000004e5187825 */ /* 0x040fe200078e0218 */
[----:B------:R1:W-:Y:S03]  /*2e2b0*/  STL.64 [R1+0x638], R26 ;  /* 0x0006381a01007387 */ /* 0x0003e60000100a00 */
[C---:B------:R-:W-:Y:S01]  /*2e2c0*/  IMAD.WIDE R8, R229.reuse, 0x4, R8 ;  /* 0x00000004e5087825 */ /* 0x040fe200078e0208 */
[----:B------:R3:W-:Y:S04]  /*2e2d0*/  STL.64 [R1+0x650], R24 ;  /* 0x0006501801007387 */ /* 0x0007e80000100a00 */
[----:B------:R-:W-:Y:S04]  /*2e2e0*/  LDGSTS.E [R15+-0x10000], desc[UR8][R26.64], !P1 ;  /* 0xf00000001a0f7fae */ /* 0x000fe8000c921848 */
[----:B------:R2:W-:Y:S04]  /*2e2f0*/  STL.64 [R1+0x668], R8 ;  /* 0x0006680801007387 */ /* 0x0005e80000100a00 */
[----:B------:R-:W-:Y:S01]  /*2e300*/  LDGSTS.E [R14+-0xc000], desc[UR8][R24.64], !P1 ;  /* 0xf4000000180e7fae */ /* 0x000fe2000c921848 */
[----:B------:R-:W-:-:S03]  /*2e310*/  IMAD.WIDE R22, R229, 0x4, R28 ;  /* 0x00000004e5167825 */ /* 0x000fc600078e021c */
[----:B-1----:R-:W4:Y:S04]  /*2e320*/  LDL.LU.64 R26, [R1+0x1000] ;  /* 0x00100000011a7983 */ /* 0x002f280000300a00 */
[----:B------:R1:W-:Y:S04]  /*2e330*/  STL.64 [R1+0x680], R22 ;  /* 0x0006801601007387 */ /* 0x0003e80000100a00 */
[----:B---3--:R-:W3:Y:S04]  /*2e340*/  LDL.LU.64 R24, [R1+0xff0] ;  /* 0x000ff00001187983 */ /* 0x008ee80000300a00 */
[----:B------:R-:W3:Y:S04]  /*2e350*/  LDL.LU.64 R14, [R1+0xfe0] ;  /* 0x000fe000010e7983 */ /* 0x000ee80000300a00 */
[----:B------:R-:W-:Y:S01]  /*2e360*/  LDGSTS.E [R252+-0x8000], desc[UR8][R8.64], !P1 ;  /* 0xf800000008fc7fae */ /* 0x000fe2000c921848 */
[----:B------:R-:W-:-:S02]  /*2e370*/  ISETP.GE.U32.AND P2, PT, R6, 0x7ffffd93, PT ;  /* 0x7ffffd930600780c */ /* 0x000fc40003f46070 */
[C---:B------:R-:W-:Y:S01]  /*2e380*/  IADD3 R29, R20.reuse, 0x100000, RZ ;  /* 0x00100000141d7810 */ /* 0x040fe20007ffe0ff */
[----:B------:R1:W-:Y:S01]  /*2e390*/  LDGSTS.E [R228+-0x4000], desc[UR8][R22.64], !P1 ;  /* 0xfc00000016e47fae */ /* 0x0003e2000c921848 */
[----:B------:R-:W-:Y:S01]  /*2e3a0*/  VIADD R28, R20, 0x100000 ;  /* 0x00100000141c7836 */ /* 0x000fe20000000000 */
[----:B------:R-:W3:Y:S02]  /*2e3b0*/  LDC R6, c[0x0][0x230] ;  /* 0x00008c00ff067b82 */ /* 0x000ee40000000800 */
[----:B--2---:R-:W2:Y:S01]  /*2e3c0*/  LDL.LU.64 R8, [R1+0xfd0] ;  /* 0x000fd00001087983 */ /* 0x004ea20000300a00 */
[----:B------:R-:W-:-:S05]  /*2e3d0*/  VIADD R10, R10, 0xfffffe11 ;  /* 0xfffffe110a0a7836 */ /* 0x000fca0000000000 */
[----:B------:R-:W-:Y:S02]  /*2e3e0*/  ISETP.GE.U32.AND P1, PT, R10, 0x7ffffd92, PT ;  /* 0x7ffffd920a00780c */ /* 0x000fe40003f26070 */
[----:B------:R-:W-:Y:S01]  /*2e3f0*/  IADD3 R7, R7, -0x1f0, RZ ;  /* 0xfffffe1007077810 */ /* 0x000fe20007ffe0ff */
[----:B------:R-:W2:Y:S01]  /*2e400*/  LDC R10, c[0x0][0x230] ;  /* 0x00008c00ff0a7b82 */ /* 0x000ea20000000800 */
[----:B----4-:R-:W-:-:S05]  /*2e410*/  IMAD.WIDE R32, R229, 0x4, R32 ;  /* 0x00000004e5207825 */ /* 0x010fca00078e0220 */
[----:B------:R4:W-:Y:S04]  /*2e420*/  STL.64 [R1+0x698], R32 ;  /* 0x0006982001007387 */ /* 0x0009e80000100a00 */
[----:B------:R-:W-:Y:S01]  /*2e430*/  LDGSTS.E [R29+-0xfffc], desc[UR8][R32.64], !P2 ;  /* 0xf0004000201d7fae */ /* 0x000fe2000d121848 */
[----:B------:R-:W-:-:S04]  /*2e440*/  IMAD.WIDE R30, R229, 0x4, R30 ;  /* 0x00000004e51e7825 */ /* 0x000fc800078e021e */
[C---:B-1----:R-:W-:Y:S01]  /*2e450*/  IMAD.WIDE R22, R229.reuse, 0x4, R226 ;  /* 0x00000004e5167825 */ /* 0x042fe200078e02e2 */
[----:B------:R-:W-:Y:S03]  /*2e460*/  STL.64 [R1+0x6b0], R30 ;  /* 0x0006b01e01007387 */ /* 0x000fe60000100a00 */
[----:B------:R-:W-:Y:S01]  /*2e470*/  IMAD.WIDE R12, R229, 0x4, R12 ;  /* 0x00000004e50c7825 */ /* 0x000fe200078e020c */
[----:B------:R1:W-:Y:S04]  /*2e480*/  STL.64 [R1+0x6c8], R22 ;  /* 0x0006c81601007387 */ /* 0x0003e80000100a00 */
[----:B----4-:R-:W4:Y:S04]  /*2e490*/  LDL.LU.64 R32, [R1+0xf80] ;  /* 0x000f800001207983 */ /* 0x010f280000300a00 */
[----:B------:R-:W-:Y:S04]  /*2e4a0*/  LDGSTS.E [R28+-0xbffc], desc[UR8][R30.64], !P2 ;  /* 0xf40040001e1c7fae */ /* 0x000fe8000d121848 */
[----:B------:R1:W-:Y:S04]  /*2e4b0*/  STL.64 [R1+0x6e0], R12 ;  /* 0x0006e00c01007387 */ /* 0x0003e80000100a00 */
[----:B------:R1:W-:Y:S04]  /*2e4c0*/  LDGSTS.E [R252+-0x7ffc], desc[UR8][R22.64], !P2 ;  /* 0xf800400016fc7fae */ /* 0x0003e8000d121848 */
[----:B------:R-:W4:Y:S04]  /*2e4d0*/  LDL.LU.64 R28, [R1+0xf70] ;  /* 0x000f7000011c7983 */ /* 0x000f280000300a00 */
[----:B------:R-:W4:Y:S04]  /*2e4e0*/  LDL.LU.64 R226, [R1+0xf60] ;  /* 0x000f600001e27983 */ /* 0x000f280000300a00 */
[----:B------:R-:W-:Y:S01]  /*2e4f0*/  LDGSTS.E [R228+-0x3ffc], desc[UR8][R12.64], !P2 ;  /* 0xfc0040000ce47fae */ /* 0x000fe2000d121848 */
[C---:B-1----:R-:W-:Y:S01]  /*2e500*/  VIADD R23, R20.reuse, 0x100000 ;  /* 0x0010000014177836 */ /* 0x042fe20000000000 */
[----:B------:R-:W-:-:S02]  /*2e510*/  IADD3 R22, R20, 0x100000, RZ ;  /* 0x0010000014167810 */ /* 0x000fc40007ffe0ff */
[----:B------:R-:W4:Y:S01]  /*2e520*/  LDL.LU.64 R12, [R1+0xf50] ;  /* 0x000f5000010c7983 */ /* 0x000f220000300a00 */
[----:B------:R-:W-:-:S04]  /*2e530*/  IMAD.WIDE R26, R229, 0x4, R26 ;  /* 0x00000004e51a7825 */ /* 0x000fc800078e021a */
[C---:B---3--:R-:W-:Y:S01]  /*2e540*/  IMAD.WIDE R24, R229.reuse, 0x4, R24 ;  /* 0x00000004e5187825 */ /* 0x048fe200078e0218 */
[----:B------:R-:W-:Y:S03]  /*2e550*/  STL.64 [R1+0x6f8], R26 ;  /* 0x0006f81a01007387 */ /* 0x000fe60000100a00 */
[C---:B------:R-:W-:Y:S01]  /*2e560*/  IMAD.WIDE R14, R229.reuse, 0x4, R14 ;  /* 0x00000004e50e7825 */ /* 0x040fe200078e020e */
[----:B------:R1:W-:Y:S04]  /*2e570*/  STL.64 [R1+0x710], R24 ;  /* 0x0007101801007387 */ /* 0x0003e80000100a00 */
[----:B------:R-:W-:Y:S04]  /*2e580*/  LDGSTS.E [R23+-0xfff8], desc[UR8][R26.64], !P1 ;  /* 0xf00080001a177fae */ /* 0x000fe8000c921848 */
[----:B------:R-:W-:Y:S04]  /*2e590*/  STL.64 [R1+0x728], R14 ;  /* 0x0007280e01007387 */ /* 0x000fe80000100a00 */
[----:B------:R-:W-:Y:S01]  /*2e5a0*/  LDGSTS.E [R22+-0xbff8], desc[UR8][R24.64], !P1 ;  /* 0xf400800018167fae */ /* 0x000fe2000c921848 */
[----:B--2---:R-:W-:-:S03]  /*2e5b0*/  IMAD.WIDE R8, R229, 0x4, R8 ;  /* 0x00000004e5087825 */ /* 0x004fc600078e0208 */
[----:B------:R2:W-:Y:S04]  /*2e5c0*/  LDGSTS.E [R252+-0x7ff8], desc[UR8][R14.64], !P1 ;  /* 0xf80080000efc7fae */ /* 0x0005e8000c921848 */
[----:B------:R3:W-:Y:S04]  /*2e5d0*/  STL.64 [R1+0x740], R8 ;  /* 0x0007400801007387 */ /* 0x0007e80000100a00 */
[----:B-1----:R-:W4:Y:S04]  /*2e5e0*/  LDL.LU.64 R24, [R1+0x1738] ;  /* 0x0017380001187983 */ /* 0x002f280000300a00 */
[----:B------:R-:W4:Y:S04]  /*2e5f0*/  LDL.LU.64 R30, [R1+0x1730] ;  /* 0x00173000011e7983 */ /* 0x000f280000300a00 */
[----:B------:R-:W4:Y:S04]  /*2e600*/  LDL.LU.64 R26, [R1+0x1728] ;  /* 0x00172800011a7983 */ /* 0x000f280000300a00 */
[----:B------:R-:W-:Y:S04]  /*2e610*/  LDGSTS.E [R228+-0x3ff8], desc[UR8][R8.64], !P1 ;  /* 0xfc00800008e47fae */ /* 0x000fe8000c921848 */
[----:B---3--:R-:W3:Y:S01]  /*2e620*/  LDL.LU.64 R8, [R1+0x1720] ;  /* 0x0017200001087983 */ /* 0x008ee20000300a00 */
[----:B------:R-:W-:Y:S01]  /*2e630*/  ISETP.GE.U32.AND P2, PT, R7, 0x7ffffd91, PT ;  /* 0x7ffffd910700780c */ /* 0x000fe20003f46070 */
[C---:B--2---:R-:W-:Y:S01]  /*2e640*/  VIADD R14, R20.reuse, 0x100000 ;  /* 0x00100000140e7836 */ /* 0x044fe20000000000 */
[----:B------:R-:W-:Y:S01]  /*2e650*/  IADD3 R15, R20, 0x100000, RZ ;  /* 0x00100000140f7810 */ /* 0x000fe20007ffe0ff */
[----:B------:R-:W-:Y:S01]  /*2e660*/  STL.64 [R1+0x20b0], R20 ;  /* 0x0020b01401007387 */ /* 0x000fe20000100a00 */
[----:B------:R-:W-:Y:S01]  /*2e670*/  VIADD R6, R6, 0xfffffe6f ;  /* 0xfffffe6f06067836 */ /* 0x000fe20000000000 */
[----:B------:R-:W1:Y:S04]  /*2e680*/  LDC R7, c[0x0][0x230] ;  /* 0x00008c00ff077b82 */ /* 0x000e680000000800 */
[----:B------:R-:W-:-:S02]  /*2e690*/  ISETP.GE.U32.AND P1, PT, R6, 0x7ffffdf0, PT ;  /* 0x7ffffdf00600780c */ /* 0x000fc40003f26070 */
[----:B------:R-:W-:Y:S02]  /*2e6a0*/  IADD3 R10, R10, -0x192, RZ ;  /* 0xfffffe6e0a0a7810 */ /* 0x000fe40007ffe0ff */
[----:B------:R-:W2:Y:S01]  /*2e6b0*/  LDC R6, c[0x0][0x230] ;  /* 0x00008c00ff067b82 */ /* 0x000ea20000000800 */
[----:B----4-:R-:W-:-:S05]  /*2e6c0*/  IMAD.WIDE R32, R229, 0x4, R32 ;  /* 0x00000004e5207825 */ /* 0x010fca00078e0220 */
[----:B------:R-:W-:Y:S04]  /*2e6d0*/  STL.64 [R1+0x758], R32 ;  /* 0x0007582001007387 */ /* 0x000fe80000100a00 */
[----:B------:R-:W-:Y:S01]  /*2e6e0*/  LDGSTS.E [R15+-0xfff4], desc[UR8][R32.64], !P2 ;  /* 0xf000c000200f7fae */ /* 0x000fe2000d121848 */
[----:B------:R-:W-:-:S04]  /*2e6f0*/  IMAD.WIDE R28, R229, 0x4, R28 ;  /* 0x00000004e51c7825 */ /* 0x000fc800078e021c */
[C---:B------:R-:W-:Y:S01]  /*2e700*/  IMAD.WIDE R22, R229.reuse, 0x4, R226 ;  /* 0x00000004e5167825 */ /* 0x040fe200078e02e2 */
[----:B------:R4:W-:Y:S04]  /*2e710*/  STL.64 [R1+0x770], R28 ;  /* 0x0007701c01007387 */ /* 0x0009e80000100a00 */
[----:B------:R-:W-:Y:S04]  /*2e720*/  LDGSTS.E [R14+-0xbff4], desc[UR8][R28.64], !P2 ;  /* 0xf400c0001c0e7fae */ /* 0x000fe8000d121848 */
[----:B------:R-:W-:Y:S04]  /*2e730*/  STL.64 [R1+0x788], R22 ;  /* 0x0007881601007387 */ /* 0x000fe80000100a00 */
[----:B------:R-:W-:Y:S01]  /*2e740*/  LDGSTS.E [R252+-0x7ff4], desc[UR8][R22.64], !P2 ;  /* 0xf800c00016fc7fae */ /* 0x000fe2000d121848 */
[----:B------:R-:W-:-:S03]  /*2e750*/  IMAD.WIDE R12, R229, 0x4, R12 ;  /* 0x00000004e50c7825 */ /* 0x000fc600078e020c */
[----:B----4-:R-:W4:Y:S04]  /*2e760*/  LDL.LU.64 R28, [R1+0x1718] ;  /* 0x00171800011c7983 */ /* 0x010f280000300a00 */
[----:B------:R1:W-:Y:S04]  /*2e770*/  STL.64 [R1+0x7a0], R12 ;  /* 0x0007a00c01007387 */ /* 0x0003e80000100a00 */
[----:B------:R-:W4:Y:S04]  /*2e780*/  LDL.LU.64 R14, [R1+0x1710] ;  /* 0x00171000010e7983 */ /* 0x000f280000300a00 */
[----:B------:R-:W4:Y:S04]  /*2e790*/  LDL.LU.64 R32, [R1+0x1708] ;  /* 0x0017080001207983 */ /* 0x000f280000300a00 */
[----:B------:R-:W4:Y:S04]  /*2e7a0*/  LDL.LU.64 R226, [R1+0x1700] ;  /* 0x0017000001e27983 */ /* 0x000f280000300a00 */
[----:B------:R1:W-:Y:S02]  /*2e7b0*/  LDGSTS.E [R228+-0x3ff4], desc[UR8][R12.64], !P2 ;  /* 0xfc00c0000ce47fae */ /* 0x0003e4000d121848 */
[C---:B-1----:R-:W-:Y:S01]  /*2e7c0*/  VIADD R13, R19.reuse, 0x100000 ;  /* 0x00100000130d7836 */ /* 0x042fe20000000000 */
[----:B------:R-:W-:Y:S01]  /*2e7d0*/  IADD3 R12, R19, 0x100000, RZ ;  /* 0x00100000130c7810 */ /* 0x000fe20007ffe0ff */
[----:B------:R-:W-:-:S04]  /*2e7e0*/  IMAD.WIDE R24, R229, 0x4, R24 ;  /* 0x00000004e5187825 */ /* 0x000fc800078e0218 */
[C---:B------:R-:W-:Y:S01]  /*2e7f0*/  IMAD.WIDE R22, R229.reuse, 0x4, R30 ;  /* 0x00000004e5167825 */ /* 0x040fe200078e021e */
[----:B------:R1:W-:Y:S03]  /*2e800*/  STL.64 [R1+0x838], R24 ;  /* 0x0008381801007387 */ /* 0x0003e60000100a00 */
[C---:B------:R-:W-:Y:S01]  /*2e810*/  IMAD.WIDE R20, R229.reuse, 0x4, R26 ;  /* 0x00000004e5147825 */ /* 0x040fe200078e021a */
[----:B------:R-:W-:Y:S04]  /*2e820*/  STL.64 [R1+0x850], R22 ;  /* 0x0008501601007387 */ /* 0x000fe80000100a00 */
[----:B------:R-:W-:Y:S04]  /*2e830*/  LDGSTS.E [R13+-0x40000], desc[UR8][R24.64], !P1 ;  /* 0xc0000000180d7fae */ /* 0x000fe8000c921848 */
[----:B------:R-:W-:Y:S04]  /*2e840*/  STL.64 [R1+0x868], R20 ;  /* 0x0008681401007387 */ /* 0x000fe80000100a00 */
[----:B------:R-:W-:Y:S01]  /*2e850*/  LDGSTS.E [R12+-0x3c000], desc[UR8][R22.64], !P1 ;  /* 0xc4000000160c7fae */ /* 0x000fe2000c921848 */
[----:B---3--:R-:W-:-:S03]  /*2e860*/  IMAD.WIDE R8, R229, 0x4, R8 ;  /* 0x00000004e5087825 */ /* 0x008fc600078e0208 */
[----:B-1----:R-:W3:Y:S04]  /*2e870*/  LDL.LU.64 R24, [R1+0x16f8] ;  /* 0x0016f80001187983 */ /* 0x002ee80000300a00 */
[----:B------:R1:W-:Y:S04]  /*2e880*/  STL.64 [R1+0x880], R8 ;  /* 0x0008800801007387 */ /* 0x0003e80000100a00 */
[----:B------:R-:W3:Y:S04]  /*2e890*/  LDL.LU.64 R12, [R1+0x16f0] ;  /* 0x0016f000010c7983 */ /* 0x000ee80000300a00 */
[----:B------:R-:W3:Y:S04]  /*2e8a0*/  LDL.LU.64 R30, [R1+0x16e8] ;  /* 0x0016e800011e7983 */ /* 0x000ee80000300a00 */
[----:B------:R-:W3:Y:S01]  /*2e8b0*/  LDL.LU.64 R26, [R1+0x16e0] ;  /* 0x0016e000011a7983 */ /* 0x000ee20000300a00 */
[----:B------:R-:W-:Y:S01]  /*2e8c0*/  ISETP.GE.U32.AND P2, PT, R10, 0x7ffffdef, PT ;  /* 0x7ffffdef0a00780c */ /* 0x000fe20003f46070 */
[C---:B------:R-:W-:Y:S01]  /*2e8d0*/  VIADD R252, R19.reuse, 0x100000 ;  /* 0x0010000013fc7836 */ /* 0x040fe20000000000 */
[----:B------:R-:W-:-:S02]  /*2e8e0*/  IADD3 R228, R19, 0x100000, RZ ;  /* 0x0010000013e47810 */ /* 0x000fc40007ffe0ff */
[----:B------:R-:W-:Y:S02]  /*2e8f0*/  IADD3 R10, R19, 0x100000, RZ ;  /* 0x00100000130a7810 */ /* 0x000fe40007ffe0ff */
[----:B------:R-:W-:Y:S04]  /*2e900*/  LDGSTS.E [R252+-0x38000], desc[UR8][R20.64], !P1 ;  /* 0xc800000014fc7fae */ /* 0x000fe8000c921848 */
[----:B------:R1:W-:Y:S01]  /*2e910*/  LDGSTS.E [R228+-0x34000], desc[UR8][R8.64], !P1 ;  /* 0xcc00000008e47fae */ /* 0x0003e2000c921848 */
[----:B------:R-:W-:Y:S02]  /*2e920*/  VIADD R7, R7, 0xfffffe6d ;  /* 0xfffffe6d07077836 */ /* 0x000fe40000000000 */
[----:B-1----:R-:W-:-:S03]  /*2e930*/  VIADD R9, R19, 0x100000 ;  /* 0x0010000013097836 */ /* 0x002fc60000000000 */
[----:B------:R-:W-:Y:S01]  /*2e940*/  ISETP.GE.U32.AND P1, PT, R7, 0x7ffffdee, PT ;  /* 0x7ffffdee0700780c */ /* 0x000fe20003f26070 */
[----:B------:R-:W1:Y:S01]  /*2e950*/  LDC R8, c[0x0][0x230] ;  /* 0x00008c00ff087b82 */ /* 0x000e620000000800 */
[----:B--2---:R-:W-:-:S07]  /*2e960*/  IADD3 R6, R6, -0x194, RZ ;  /* 0xfffffe6c06067810 */ /* 0x004fce0007ffe0ff */
[----:B------:R-:W2:Y:S01]  /*2e970*/  LDC R7, c[0x0][0x230] ;  /* 0x00008c00ff077b82 */ /* 0x000ea20000000800 */
[----:B----4-:R-:W-:-:S04]  /*2e980*/  IMAD.WIDE R28, R229, 0x4, R28 ;  /* 0x00000004e51c7825 */ /* 0x010fc800078e021c */
        /* <DEDUP_REMOVED lines=8> */
[----:B----4-:R-:W4:Y:S04]  /*2ea10*/  LDL.LU.64 R28, [R1+0x16d8] ;  /* 0x0016d800011c7983 */ /* 0x010f280000300a00 */
[----:B------:R2:W-:Y:S04]  /*2ea20*/  STL.64 [R1+0x8e0], R20 ;  /* 0x0008e01401007387 */ /* 0x0005e80000100a00 */
[----:B------:R-:W4:Y:S04]  /*2ea30*/  LDL.LU.64 R32, [R1+0x16d0] ;  /* 0x0016d00001207983 */ /* 0x000f280000300a00 */
[----:B-1----:R-:W4:Y:S04]  /*2ea40*/  LDL.LU.64 R14, [R1+0x16c8] ;  /* 0x0016c800010e7983 */ /* 0x002f280000300a00 */
[----:B------:R-:W4:Y:S04]  /*2ea50*/  LDL.LU.64 R226, [R1+0x16c0] ;  /* 0x0016c00001e27983 */ /* 0x000f280000300a00 */
[----:B------:R2:W-:Y:S04]  /*2ea60*/  LDGSTS.E [R252+-0x37ffc], desc[UR8][R22.64], !P2 ;  /* 0xc800400016fc7fae */ /* 0x0005e8000d121848 */
[----:B------:R1:W-:Y:S01]  /*2ea70*/  LDGSTS.E [R228+-0x33ffc], desc[UR8][R20.64], !P2 ;  /* 0xcc00400014e47fae */ /* 0x0003e2000d121848 */
[----:B---3--:R-:W-:-:S04]  /*2ea80*/  IMAD.WIDE R24, R229, 0x4, R24 ;  /* 0x00000004e5187825 */ /* 0x008fc800078e0218 */
[C---:B------:R-:W-:Y:S01]  /*2ea90*/  IMAD.WIDE R12, R229.reuse, 0x4, R12 ;  /* 0x00000004e50c7825 */ /* 0x040fe200078e020c */
[----:B------:R3:W-:Y:S03]  /*2eaa0*/  STL.64 [R1+0x8f8], R24 ;  /* 0x0008f81801007387 */ /* 0x0007e60000100a00 */
[C---:B--2---:R-:W-:Y:S01]  /*2eab0*/  IMAD.WIDE R22, R229.reuse, 0x4, R30 ;  /* 0x00000004e5167825 */ /* 0x044fe200078e021e */
[----:B------:R2:W-:Y:S03]  /*2eac0*/  STL.64 [R1+0x910], R12 ;  /* 0x0009100c01007387 */ /* 0x0005e60000100a00 */
[C---:B-1----:R-:W-:Y:S01]  /*2ead0*/  IMAD.WIDE R20, R229.reuse, 0x4, R26 ;  /* 0x00000004e5147825 */ /* 0x042fe200078e021a */
[----:B------:R1:W-:Y:S04]  /*2eae0*/  STL.64 [R1+0x928], R22 ;  /* 0x0009281601007387 */ /* 0x0003e80000100a00 */
[----:B------:R-:W4:Y:S04]  /*2eaf0*/  LDL.LU.64 R26, [R1+0x13b8] ;  /* 0x0013b800011a7983 */ /* 0x000f280000300a00 */
[----:B------:R-:W-:Y:S04]  /*2eb00*/  LDGSTS.E [R10+-0x3fff8], desc[UR8][R24.64], !P1 ;  /* 0xc0008000180a7fae */ /* 0x000fe8000c921848 */
[----:B------:R1:W-:Y:S04]  /*2eb10*/  STL.64 [R1+0x940], R20 ;  /* 0x0009401401007387 */ /* 0x0003e80000100a00 */
[----:B------:R-:W-:Y:S04]  /*2eb20*/  LDGSTS.E [R9+-0x3bff8], desc[UR8][R12.64], !P1 ;  /* 0xc40080000c097fae */ /* 0x000fe8000c921848 */
[----:B---3--:R-:W3:Y:S01]  /*2eb30*/  LDL.LU.64 R24, [R1+0x13b0] ;  /* 0x0013b00001187983 */ /* 0x008ee20000300a00 */
[----:B------:R-:W-:Y:S01]  /*2eb40*/  ISETP.GE.U32.AND P2, PT, R6, 0x7ffffded, PT ;  /* 0x7ffffded0600780c */ /* 0x000fe20003f46070 */
[----:B------:R-:W-:Y:S01]  /*2eb50*/  VIADD R8, R8, 0xfffffe4f ;  /* 0xfffffe4f08087836 */ /* 0x000fe20000000000 */
[----:B------:R-:W3:Y:S01]  /*2eb60*/  LDC R6, c[0x0][0x230] ;  /* 0x00008c00ff067b82 */ /* 0x000ee20000000800 */
[----:B------:R1:W-:Y:S04]  /*2eb70*/  LDGSTS.E [R252+-0x37ff8], desc[UR8][R22.64], !P1 ;  /* 0xc800800016fc7fae */ /* 0x0003e8000c921848 */
[----:B--2---:R-:W2:Y:S04]  /*2eb80*/  LDL.LU.64 R12, [R1+0x13a8] ;  /* 0x0013a800010c7983 */ /* 0x004ea80000300a00 */
[----:B------:R-:W2:Y:S04]  /*2eb90*/  LDL.LU.64 R30, [R1+0x13a0] ;  /* 0x0013a000011e7983 */ /* 0x000ea80000300a00 */
[----:B------:R1:W-:Y:S01]  /*2eba0*/  LDGSTS.E [R228+-0x33ff8], desc[UR8][R20.64], !P1 ;  /* 0xcc00800014e47fae */ /* 0x0003e2000c921848 */
[----:B------:R-:W-:Y:S01]  /*2ebb0*/  ISETP.GE.U32.AND P1, PT, R8, 0x7ffffdd0, PT ;  /* 0x7ffffdd00800780c */ /* 0x000fe20003f26070 */
[----:B----4-:R-:W-:-:S04]  /*2ebc0*/  IMAD.WIDE R28, R229, 0x4, R28 ;  /* 0x00000004e51c7825 */ /* 0x010fc800078e021c */
[C---:B-1----:R-:W-:Y:S01]  /*2ebd0*/  IMAD.WIDE R22, R229.reuse, 0x4, R32 ;  /* 0x00000004e5167825 */ /* 0x042fe200078e0220 */
[----:B------:R1:W-:Y:S03]  /*2ebe0*/  STL.64 [R1+0x958], R28 ;  /* 0x0009581c01007387 */ /* 0x0003e60000100a00 */
[C---:B------:R-:W-:Y:S01]  /*2ebf0*/  IMAD.WIDE R14, R229.reuse, 0x4, R14 ;  /* 0x00000004e50e7825 */ /* 0x040fe200078e020e */
[----:B------:R4:W-:Y:S03]  /*2ec00*/  STL.64 [R1+0x970], R22 ;  /* 0x0009701601007387 */ /* 0x0009e60000100a00 */
[C---:B------:R-:W-:Y:S01]  /*2ec10*/  IMAD.WIDE R20, R229.reuse, 0x4, R226 ;  /* 0x00000004e5147825 */ /* 0x040fe200078e02e2 */
[----:B------:R4:W-:Y:S04]  /*2ec20*/  LDGSTS.E [R10+-0x3fff4], desc[UR8][R28.64], !P2 ;  /* 0xc000c0001c0a7fae */ /* 0x0009e8000d121848 */
[----:B------:R3:W-:Y:S04]  /*2ec30*/  STL.64 [R1+0x988], R14 ;  /* 0x0009880e01007387 */ /* 0x0007e80000100a00 */
[----:B------:R4:W-:Y:S04]  /*2ec40*/  LDGSTS.E [R9+-0x3bff4], desc[UR8][R22.64], !P2 ;  /* 0xc400c00016097fae */ /* 0x0009e8000d121848 */
[----:B-1----:R-:W2:Y:S01]  /*2ec50*/  LDL.LU.64 R28, [R1+0x1398] ;  /* 0x00139800011c7983 */ /* 0x002ea20000300a00 */
[----:B------:R-:W-:-:S03]  /*2ec60*/  IMAD.WIDE R26, R229, 0x4, R26 ;  /* 0x00000004e51a7825 */ /* 0x000fc600078e021a */
[----:B------:R1:W-:Y:S01]  /*2ec70*/  STL.64 [R1+0x9a0], R20 ;  /* 0x0009a01401007387 */ /* 0x0003e20000100a00 */
[----:B------:R-:W-:Y:S01]  /*2ec80*/  IADD3 R7, R7, -0x1b2, RZ ;  /* 0xfffffe4e07077810 */ /* 0x000fe20007ffe0ff */
[----:B----4-:R-:W4:Y:S02]  /*2ec90*/  LDC R10, c[0x0][0x230] ;  /* 0x00008c00ff0a7b82 */ /* 0x010f240000000800 */
[----:B------:R-:W4:Y:S04]  /*2eca0*/  LDL.LU.64 R226, [R1+0x1390] ;  /* 0x0013900001e27983 */ /* 0x000f280000300a00 */
[----:B------:R-:W4:Y:S04]  /*2ecb0*/  LDL.LU.64 R8, [R1+0x1388] ;  /* 0x0013880001087983 */ /* 0x000f280000300a00 */
[----:B------:R-:W-:Y:S01]  /*2ecc0*/  LDGSTS.E [R252+-0x37ff4], desc[UR8][R14.64], !P2 ;  /* 0xc800c0000efc7fae */ /* 0x000fe2000d121848 */
[C---:B------:R-:W-:Y:S01]  /*2ecd0*/  VIADD R23, R19.reuse, 0x100000 ;  /* 0x0010000013177836 */ /* 0x040fe20000000000 */
[----:B------:R-:W-:Y:S01]  /*2ece0*/  IADD3 R22, R19, 0x100000, RZ ;  /* 0x0010000013167810 */ /* 0x000fe20007ffe0ff */
[C---:B---3--:R-:W-:Y:S01]  /*2ecf0*/  IMAD.WIDE R24, R229.reuse, 0x4, R24 ;  /* 0x00000004e5187825 */ /* 0x048fe200078e0218 */
[----:B------:R1:W-:Y:S04]  /*2ed00*/  LDGSTS.E [R228+-0x33ff4], desc[UR8][R20.64], !P2 ;  /* 0xcc00c00014e47fae */ /* 0x0003e8000d121848 */
[----:B------:R-:W-:Y:S04]  /*2ed10*/  LDGSTS.E [R23+-0x30000], desc[UR8][R26.64], !P1 ;  /* 0xd00000001a177fae */ /* 0x000fe8000c921848 */
[----:B------:R-:W3:Y:S01]  /*2ed20*/  LDL.LU.64 R14, [R1+0x1380] ;  /* 0x00138000010e7983 */ /* 0x000ee20000300a00 */
[----:B--2---:R-:W-:-:S03]  /*2ed30*/  IMAD.WIDE R12, R229, 0x4, R12 ;  /* 0x00000004e50c7825 */ /* 0x004fc600078e020c */
[----:B------:R-:W-:Y:S01]  /*2ed40*/  STL.64 [R1+0x9b8], R26 ;  /* 0x0009b81a01007387 */ /* 0x000fe20000100a00 */
[----:B-1----:R-:W-:-:S03]  /*2ed50*/  IMAD.WIDE R20, R229, 0x4, R30 ;  /* 0x00000004e5147825 */ /* 0x002fc600078e021e */
[----:B------:R1:W-:Y:S04]  /*2ed60*/  STL.64 [R1+0x9c8], R24 ;  /* 0x0009c81801007387 */ /* 0x0003e80000100a00 */
[----:B------:R-:W-:Y:S04]  /*2ed70*/  LDGSTS.E [R22+-0x2c000], desc[UR8][R24.64], !P1 ;  /* 0xd400000018167fae */ /* 0x000fe8000c921848 */
[----:B------:R2:W-:Y:S04]  /*2ed80*/  STL.64 [R1+0x9d0], R12 ;  /* 0x0009d00c01007387 */ /* 0x0005e80000100a00 */
[----:B------:R-:W-:Y:S04]  /*2ed90*/  LDGSTS.E [R252+-0x28000], desc[UR8][R12.64], !P1 ;  /* 0xd80000000cfc7fae */ /* 0x000fe8000c921848 */
[----:B-1----:R-:W3:Y:S04]  /*2eda0*/  LDL.LU.64 R24, [R1+0x1378] ;  /* 0x0013780001187983 */ /* 0x002ee80000300a00 */
[----:B------:R1:W-:Y:S04]  /*2edb0*/  STL.64 [R1+0x9d8], R20 ;  /* 0x0009d81401007387 */ /* 0x0003e80000100a00 */
[----:B------:R-:W3:Y:S04]  /*2edc0*/  LDL.LU.64 R32, [R1+0x1370] ;  /* 0x0013700001207983 */ /* 0x000ee80000300a00 */
[----:B------:R-:W3:Y:S04]  /*2edd0*/  LDL.LU.64 R26, [R1+0x1368] ;  /* 0x00136800011a7983 */ /* 0x000ee80000300a00 */
[----:B--2---:R-:W2:Y:S01]  /*2ede0*/  LDL.LU.64 R12, [R1+0x1360] ;  /* 0x00136000010c7983 */ /* 0x004ea20000300a00 */
[----:B------:R-:W-:Y:S01]  /*2edf0*/  ISETP.GE.U32.AND P2, PT, R7, 0x7ffffdcf, PT ;  /* 0x7ffffdcf0700780c */ /* 0x000fe20003f46070 */
[----:B------:R-:W-:Y:S01]  /*2ee00*/  VIADD R6, R6, 0xfffffe4d ;  /* 0xfffffe4d06067836 */ /* 0x000fe20000000000 */
[----:B------:R-:W2:Y:S01]  /*2ee10*/  LDC R7, c[0x0][0x230] ;  /* 0x00008c00ff077b82 */ /* 0x000ea20000000800 */
[----:B------:R1:W-:Y:S02]  /*2ee20*/  LDGSTS.E [R228+-0x24000], desc[UR8][R20.64], !P1 ;  /* 0xdc00000014e47fae */ /* 0x0003e4000c921848 */
[C---:B-1----:R-:W-:Y:S01]  /*2ee30*/  IADD3 R21, R19.reuse, 0x100000, RZ ;  /* 0x0010000013157810 */ /* 0x042fe20007ffe0ff */
[----:B------:R-:W-:Y:S01]  /*2ee40*/  VIADD R20, R19, 0x100000 ;  /* 0x0010000013147836 */ /* 0x000fe20000000000 */
[----:B------:R-:W-:Y:S01]  /*2ee50*/  ISETP.GE.U32.AND P1, PT, R6, 0x7ffffdce, PT ;  /* 0x7ffffdce0600780c */ /* 0x000fe20003f26070 */
[C---:B------:R-:W-:Y:S01]  /*2ee60*/  IMAD.WIDE R28, R229.reuse, 0x4, R28 ;  /* 0x00000004e51c7825 */ /* 0x040fe200078e021c */
[----:B----4-:R-:W-:Y:S01]  /*2ee70*/  IADD3 R10, R10, -0x1b4, RZ ;  /* 0xfffffe4c0a0a7810 */ /* 0x010fe20007ffe0ff */
[----:B------:R-:W1:Y:S03]  /*2ee80*/  LDC R6, c[0x0][0x230] ;  /* 0x00008c00ff067b82 */ /* 0x000e660000000800 */
[----:B------:R4:W-:Y:S04]  /*2ee90*/  STL.64 [R1+0x9e0], R28 ;  /* 0x0009e01c01007387 */ /* 0x0009e80000100a00 */
[----:B------:R-:W-:Y:S01]  /*2eea0*/  LDGSTS.E [R21+-0x2fffc], desc[UR8][R28.64], !P2 ;  /* 0xd00040001c157fae */ /* 0x000fe2000d121848 */
[----:B------:R-:W-:-:S04]  /*2eeb0*/  IMAD.WIDE R22, R229, 0x4, R226 ;  /* 0x00000004e5167825 */ /* 0x000fc800078e02e2 */
[C---:B------:R-:W-:Y:S01]  /*2eec0*/  IMAD.WIDE R8, R229.reuse, 0x4, R8 ;  /* 0x00000004e5087825 */ /* 0x040fe200078e0208 */
[----:B------:R-:W-:Y:S04]  /*2eed0*/  STL.64 [R1+0x9e8], R22 ;  /* 0x0009e81601007387 */ /* 0x000fe80000100a00 */
[----:B------:R1:W-:Y:S04]  /*2eee0*/  STL.64 [R1+0x9f0], R8 ;  /* 0x0009f00801007387 */ /* 0x0003e80000100a00 */
[----:B----4-:R-:W4:Y:S04]  /*2eef0*/  LDL.LU.64 R28, [R1+0x1358] ;  /* 0x00135800011c7983 */ /* 0x010f280000300a00 */
[----:B------:R1:W-:Y:S01]  /*2ef00*/  LDGSTS.E [R20+-0x2bffc], desc[UR8][R22.64], !P2 ;  /* 0xd400400016147fae */ /* 0x0003e2000d121848 */
[----:B---3--:R-:W-:-:S03]  /*2ef10*/  IMAD.WIDE R14, R229, 0x4, R14 ;  /* 0x00000004e50e7825 */ /* 0x008fc600078e020e */
[----:B------:R-:W-:Y:S04]  /*2ef20*/  LDGSTS.E [R252+-0x27ffc], desc[UR8][R8.64], !P2 ;  /* 0xd800400008fc7fae */ /* 0x000fe8000d121848 */
[----:B------:R3:W-:Y:S04]  /*2ef30*/  STL.64 [R1+0x9f8], R14 ;  /* 0x0009f80e01007387 */ /* 0x0007e80000100a00 */
[----:B------:R-:W4:Y:S04]  /*2ef40*/  LDL.LU.64 R30, [R1+0x1350] ;  /* 0x00135000011e7983 */ /* 0x000f280000300a00 */
[----:B------:R-:W4:Y:S04]  /*2ef50*/  LDL.LU.64 R226, [R1+0x1348] ;  /* 0x0013480001e27983 */ /* 0x000f280000300a00 */
[----:B-1----:R-:W4:Y:S04]  /*2ef60*/  LDL.LU.64 R8, [R1+0x1340] ;  /* 0x0013400001087983 */ /* 0x002f280000300a00 */
[----:B------:R3:W-:Y:S01]  /*2ef70*/  LDGSTS.E [R228+-0x23ffc], desc[UR8][R14.64], !P2 ;  /* 0xdc0040000ee47fae */ /* 0x0007e2000d121848 */
[----:B------:R-:W-:-:S04]  /*2ef80*/  IMAD.WIDE R24, R229, 0x4, R24 ;  /* 0x00000004e5187825 */ /* 0x000fc800078e0218 */
[----:B------:R-:W-:Y:S01]  /*2ef90*/  IMAD.WIDE R22, R229, 0x4, R32 ;  /* 0x00000004e5167825 */ /* 0x000fe200078e0220 */
[----:B---3--:R-:W-:-:S03]  /*2efa0*/  IADD3 R14, R19, 0x100000, RZ ;  /* 0x00100000130e7810 */ /* 0x008fc60007ffe0ff */
[----:B------:R-:W-:Y:S02]  /*2efb0*/  VIADD R15, R19, 0x100000 ;  /* 0x00100000130f7836 */ /* 0x000fe40000000000 */
[C---:B------:R-:W-:Y:S01]  /*2efc0*/  IMAD.WIDE R20, R229.reuse, 0x4, R26 ;  /* 0x00000004e5147825 */ /* 0x040fe200078e021a */
[----:B------:R1:W-:Y:S03]  /*2efd0*/  STL.64 [R1+0xa00], R24 ;  /* 0x000a001801007387 */ /* 0x0003e60000100a00 */
[----:B--2---:R-:W-:Y:S01]  /*2efe0*/  IMAD.WIDE R12, R229, 0x4, R12 ;  /* 0x00000004e50c7825 */ /* 0x004fe200078e020c */
[----:B------:R-:W-:Y:S04]  /*2eff0*/  STL.64 [R1+0xa08], R22 ;  /* 0x000a081601007387 */ /* 0x000fe80000100a00 */
[----:B------:R-:W-:Y:S04]  /*2f000*/  LDGSTS.E [R15+-0x2fff8], desc[UR8][R24.64], !P1 ;  /* 0xd0008000180f7fae */ /* 0x000fe8000c921848 */
[----:B------:R-:W-:Y:S04]  /*2f010*/  STL.64 [R1+0xa10], R20 ;  /* 0x000a101401007387 */ /* 0x000fe80000100a00 */
[----:B------:R-:W-:Y:S04]  /*2f020*/  LDGSTS.E [R14+-0x2bff8], desc[UR8][R22.64], !P1 ;  /* 0xd4008000160e7fae */ /* 0x000fe8000c921848 */
[----:B-1----:R-:W2:Y:S04]  /*2f030*/  LDL.LU.64 R24, [R1+0x11b8] ;  /* 0x0011b80001187983 */ /* 0x002ea80000300a00 */
[----:B------:R1:W-:Y:S04]  /*2f040*/  STL.64 [R1+0xa18], R12 ;  /* 0x000a180c01007387 */ /* 0x0003e80000100a00 */
[----:B------:R-:W3:Y:S04]  /*2f050*/  LDL.LU.64 R32, [R1+0x11b0] ;  /* 0x0011b00001207983 */ /* 0x000ee80000300a00 */
[----:B------:R-:W3:Y:S04]  /*2f060*/  LDL.LU.64 R14, [R1+0x11a8] ;  /* 0x0011a800010e7983 */ /* 0x000ee80000300a00 */
[----:B------:R-:W3:Y:S01]  /*2f070*/  LDL.LU.64 R26, [R1+0x11a0] ;  /* 0x0011a000011a7983 */ /* 0x000ee20000300a00 */
[----:B------:R-:W-:Y:S01]  /*2f080*/  ISETP.GE.U32.AND P2, PT, R10, 0x7ffffdcd, PT ;  /* 0x7ffffdcd0a00780c */ /* 0x000fe20003f46070 */
[----:B------:R-:W-:Y:S01]  /*2f090*/  VIADD R7, R7, 0xfffffe2f ;  /* 0xfffffe2f07077836 */ /* 0x000fe20000000000 */
[----:B------:R-:W3:Y:S01]  /*2f0a0*/  LDC R10, c[0x0][0x230] ;  /* 0x00008c00ff0a7b82 */ /* 0x000ee20000000800 */
[----:B------:R-:W-:Y:S04]  /*2f0b0*/  LDGSTS.E [R252+-0x27ff8], desc[UR8][R20.64], !P1 ;  /* 0xd800800014fc7fae */ /* 0x000fe8000c921848 */
[----:B------:R1:W-:Y:S01]  /*2f0c0*/  LDGSTS.E [R228+-0x23ff8], desc[UR8][R12.64], !P1 ;  /* 0xdc0080000ce47fae */ /* 0x0003e2000c921848 */
[----:B------:R-:W-:-:S02]  /*2f0d0*/  ISETP.GE.U32.AND P1, PT, R7, 0x7ffffdb0, PT ;  /* 0x7ffffdb00700780c */ /* 0x000fc40003f26070 */
[----:B------:R-:W-:Y:S01]  /*2f0e0*/  IADD3 R6, R6, -0x1d2, RZ ;  /* 0xfffffe2e06067810 */ /* 0x000fe20007ffe0ff */
[----:B------:R-:W3:Y:S01]  /*2f0f0*/  LDC R7, c[0x0][0x230] ;  /* 0x00008c00ff077b82 */ /* 0x000ee20000000800 */
[C---:B-1----:R-:W-:Y:S01]  /*2f100*/  IADD3 R13, R19.reuse, 0x100000, RZ ;  /* 0x00100000130d7810 */ /* 0x042fe20007ffe0ff */
[----:B------:R-:W-:Y:S02]  /*2f110*/  VIADD R12, R19, 0x100000 ;  /* 0x00100000130c7836 */ /* 0x000fe40000000000 */
[----:B----4-:R-:W-:-:S05]  /*2f120*/  IMAD.WIDE R28, R229, 0x4, R28 ;  /* 0x00000004e51c7825 */ /* 0x010fca00078e021c */
[----:B------:R1:W-:Y:S04]  /*2f130*/  STL.64 [R1+0xa20], R28 ;  /* 0x000a201c01007387 */ /* 0x0003e80000100a00 */
[----:B------:R-:W-:Y:S01]  /*2f140*/  LDGSTS.E [R13+-0x2fff4], desc[UR8][R28.64], !P2 ;  /* 0xd000c0001c0d7fae */ /* 0x000fe2000d121848 */
[----:B------:R-:W-:-:S04]  /*2f150*/  IMAD.WIDE R22, R229, 0x4, R30 ;  /* 0x00000004e5167825 */ /* 0x000fc800078e021e */
[C---:B------:R-:W-:Y:S01]  /*2f160*/  IMAD.WIDE R20, R229.reuse, 0x4, R226 ;  /* 0x00000004e5147825 */ /* 0x040fe200078e02e2 */
[----:B------:R-:W-:Y:S03]  /*2f170*/  STL.64 [R1+0xa28], R22 ;  /* 0x000a281601007387 */ /* 0x000fe60000100a00 */
[C---:B------:R-:W-:Y:S01]  /*2f180*/  IMAD.WIDE R8, R229.reuse, 0x4, R8 ;  /* 0x00000004e5087825 */ /* 0x040fe200078e0208 */
[----:B------:R-:W-:Y:S04]  /*2f190*/  STL.64 [R1+0xa30], R20 ;  /* 0x000a301401007387 */ /* 0x000fe80000100a00 */
[----:B------:R-:W4:Y:S04]  /*2f1a0*/  LDL.LU.64 R30, [R1+0x1198] ;  /* 0x00119800011e7983 */ /* 0x000f280000300a00 */
[----:B------:R2:W-:Y:S04]  /*2f1b0*/  STL.64 [R1+0xa40], R8 ;  /* 0x000a400801007387 */ /* 0x0005e80000100a00 */
[----:B------:R-:W-:Y:S04]  /*2f1c0*/  LDGSTS.E [R12+-0x2bff4], desc[UR8][R22.64], !P2 ;  /* 0xd400c000160c7fae */ /* 0x000fe8000d121848 */
[----:B-1----:R-:W4:Y:S04]  /*2f1d0*/  LDL.LU.64 R28, [R1+0x1190] ;  /* 0x00119000011c7983 */ /* 0x002f280000300a00 */
[----:B------:R-:W-:Y:S04]  /*2f1e0*/  LDGSTS.E [R252+-0x27ff4], desc[UR8][R20.64], !P2 ;  /* 0xd800c00014fc7fae */ /* 0x000fe8000d121848 */
[----:B------:R-:W4:Y:S04]  /*2f1f0*/  LDL.LU.64 R12, [R1+0x1188] ;  /* 0x00118800010c7983 */ /* 0x000f280000300a00 */
[----:B------:R-:W4:Y:S04]  /*2f200*/  LDL.LU.64 R226, [R1+0x1180] ;  /* 0x0011800001e27983 */ /* 0x000f280000300a00 */
[----:B------:R1:W-:Y:S01]  /*2f210*/  LDGSTS.E [R228+-0x23ff4], desc[UR8][R8.64], !P2 ;  /* 0xdc00c00008e47fae */ /* 0x0003e2000d121848 */
[----:B--2---:R-:W-:-:S04]  /*2f220*/  IMAD.WIDE R24, R229, 0x4, R24 ;  /* 0x00000004e5187825 */ /* 0x004fc800078e0218 */
[----:B-1----:R-:W-:Y:S02]  /*2f230*/  VIADD R9, R19, 0x100000 ;  /* 0x0010000013097836 */ /* 0x002fe40000000000 */
[----:B---3--:R-:W-:Y:S01]  /*2f240*/  IMAD.WIDE R22, R229, 0x4, R32 ;  /* 0x00000004e5167825 */ /* 0x008fe200078e0220 */
[----:B------:R-:W-:-:S03]  /*2f250*/  IADD3 R8, R19, 0x100000, RZ ;  /* 0x0010000013087810 */ /* 0x000fc60007ffe0ff */
[C---:B------:R-:W-:Y:S01]  /*2f260*/  IMAD.WIDE R14, R229.reuse, 0x4, R14 ;  /* 0x00000004e50e7825 */ /* 0x040fe200078e020e */
[----:B------:R1:W-:Y:S03]  /*2f270*/  STL.64 [R1+0xa50], R24 ;  /* 0x000a501801007387 */ /* 0x0003e60000100a00 */
[----:B------:R-:W-:Y:S01]  /*2f280*/  IMAD.WIDE R20, R229, 0x4, R26 ;  /* 0x00000004e5147825 */ /* 0x000fe200078e021a */
[----:B------:R2:W-:Y:S04]  /*2f290*/  STL.64 [R1+0xa60], R22 ;  /* 0x000a601601007387 */ /* 0x0005e80000100a00 */
[----:B------:R-:W-:Y:S04]  /*2f2a0*/  LDGSTS.E [R9+-0x20000], desc[UR8][R24.64], !P1 ;  /* 0xe000000018097fae */ /* 0x000fe8000c921848 */
[----:B------:R3:W-:Y:S04]  /*2f2b0*/  STL.64 [R1+0xa70], R14 ;  /* 0x000a700e01007387 */ /* 0x0007e80000100a00 */
[----:B------:R2:W-:Y:S04]  /*2f2c0*/  LDGSTS.E [R8+-0x1c000], desc[UR8][R22.64], !P1 ;  /* 0xe400000016087fae */ /* 0x0005e8000c921848 */
[----:B-1----:R-:W4:Y:S04]  /*2f2d0*/  LDL.LU.64 R24, [R1+0x1178] ;  /* 0x0011780001187983 */ /* 0x002f280000300a00 */
[----:B------:R1:W-:Y:S04]  /*2f2e0*/  STL.64 [R1+0xa80], R20 ;  /* 0x000a801401007387 */ /* 0x0003e80000100a00 */
[----:B------:R-:W4:Y:S04]  /*2f2f0*/  LDL.LU.64 R26, [R1+0x1170] ;  /* 0x00117000011a7983 */ /* 0x000f280000300a00 */
[----:B------:R-:W4:Y:S04]  /*2f300*/  LDL.LU.64 R8, [R1+0x1168] ;  /* 0x0011680001087983 */ /* 0x000f280000300a00 */
[----:B------:R-:W-:Y:S01]  /*2f310*/  LDGSTS.E [R252+-0x18000], desc[UR8][R14.64], !P1 ;  /* 0xe80000000efc7fae */ /* 0x000fe2000c921848 */
[----:B------:R-:W-:Y:S01]  /*2f320*/  ISETP.GE.U32.AND P2, PT, R6, 0x7ffffdaf, PT ;  /* 0x7ffffdaf0600780c */ /* 0x000fe20003f46070 */
[C---:B--2---:R-:W-:Y:S01]  /*2f330*/  VIADD R22, R19.reuse, 0x100000 ;  /* 0x0010000013167836 */ /* 0x044fe20000000000 */
[----:B------:R-:W-:Y:S01]  /*2f340*/  IADD3 R23, R19, 0x100000, RZ ;  /* 0x0010000013177810 */ /* 0x000fe20007ffe0ff */
[----:B------:R1:W-:Y:S01]  /*2f350*/  LDGSTS.E [R228+-0x14000], desc[UR8][R20.64], !P1 ;  /* 0xec00000014e47fae */ /* 0x0003e2000c921848 */
[----:B------:R-:W-:Y:S01]  /*2f360*/  VIADD R10, R10, 0xfffffe2d ;  /* 0xfffffe2d0a0a7836 */ /* 0x000fe20000000000 */
[----:B------:R-:W2:Y:S02]  /*2f370*/  LDC R6, c[0x0][0x230] ;  /* 0x00008c00ff067b82 */ /* 0x000ea40000000800 */
[----:B---3--:R-:W3:Y:S02]  /*2f380*/  LDL.LU.64 R14, [R1+0x1160] ;  /* 0x00116000010e7983 */ /* 0x008ee40000300a00 */
        /* <DEDUP_REMOVED lines=8> */
[----:B------:R4:W-:Y:S03]  /*2f410*/  STL.64 [R1+0xaa0], R28 ;  /* 0x000aa01c01007387 */ /* 0x0009e60000100a00 */
[C---:B-1----:R-:W-:Y:S01]  /*2f420*/  IMAD.WIDE R20, R229.reuse, 0x4, R226 ;  /* 0x00000004e5147825 */ /* 0x042fe200078e02e2 */
[----:B------:R-:W-:Y:S04]  /*2f430*/  LDGSTS.E [R22+-0x1bffc], desc[UR8][R28.64], !P2 ;  /* 0xe40040001c167fae */ /* 0x000fe8000d121848 */
[----:B------:R1:W-:Y:S04]  /*2f440*/  STL.64 [R1+0xab0], R12 ;  /* 0x000ab00c01007387 */ /* 0x0003e80000100a00 */
[----:B------:R-:W-:Y:S04]  /*2f450*/  LDGSTS.E [R252+-0x17ffc], desc[UR8][R12.64], !P2 ;  /* 0xe80040000cfc7fae */ /* 0x000fe8000d121848 */
[----:B----4-:R-:W4:Y:S04]  /*2f460*/  LDL.LU.64 R28, [R1+0x1158] ;  /* 0x00115800011c7983 */ /* 0x010f280000300a00 */
[----:B------:R2:W-:Y:S04]  /*2f470*/  STL.64 [R1+0xab8], R20 ;  /* 0x000ab81401007387 */ /* 0x0005e80000100a00 */
[----:B------:R-:W4:Y:S04]  /*2f480*/  LDL.LU.64 R32, [R1+0x1150] ;  /* 0x0011500001207983 */ /* 0x000f280000300a00 */
[----:B------:R-:W4:Y:S04]  /*2f490*/  LDL.LU.64 R226, [R1+0x1140] ;  /* 0x0011400001e27983 */ /* 0x000f280000300a00 */
[----:B-1----:R-:W4:Y:S04]  /*2f4a0*/  LDL.LU.64 R12, [R1+0x1130] ;  /* 0x00113000010c7983 */ /* 0x002f280000300a00 */
[----:B------:R2:W-:Y:S01]  /*2f4b0*/  LDGSTS.E [R228+-0x13ffc], desc[UR8][R20.64], !P2 ;  /* 0xec00400014e47fae */ /* 0x0005e2000d121848 */
[----:B------:R-:W-:-:S04]  /*2f4c0*/  IMAD.WIDE R24, R229, 0x4, R24 ;  /* 0x00000004e5187825 */ /* 0x000fc800078e0218 */
[----:B--2---:R-:W-:Y:S02]  /*2f4d0*/  VIADD R21, R19, 0x100000 ;  /* 0x0010000013157836 */ /* 0x004fe40000000000 */
[C---:B------:R-:W-:Y:S01]  /*2f4e0*/  IMAD.WIDE R22, R229.reuse, 0x4, R26 ;  /* 0x00000004e5167825 */ /* 0x040fe200078e021a */
[----:B------:R1:W-:Y:S03]  /*2f4f0*/  STL.64 [R1+0xac0], R24 ;  /* 0x000ac01801007387 */ /* 0x0003e60000100a00 */
[----:B------:R-:W-:Y:S01]  /*2f500*/  IMAD.WIDE R8, R229, 0x4, R8 ;  /* 0x00000004e5087825 */ /* 0x000fe200078e0208 */
[----:B------:R-:W-:Y:S01]  /*2f510*/  IADD3 R20, R19, 0x100000, RZ ;  /* 0x0010000013147810 */ /* 0x000fe20007ffe0ff */
[----:B------:R-:W-:Y:S04]  /*2f520*/  STL.64 [R1+0xac8], R22 ;  /* 0x000ac81601007387 */ /* 0x000fe80000100a00 */
[----:B------:R-:W-:Y:S04]  /*2f530*/  LDGSTS.E [R21+-0x1fff8], desc[UR8][R24.64], !P1 ;  /* 0xe000800018157fae */ /* 0x000fe8000c921848 */
[----:B------:R2:W-:Y:S04]  /*2f540*/  STL.64 [R1+0xad0], R8 ;  /* 0x000ad00801007387 */ /* 0x0005e80000100a00 */
[----:B------:R-:W-:Y:S01]  /*2f550*/  LDGSTS.E [R20+-0x1bff8], desc[UR8][R22.64], !P1 ;  /* 0xe400800016147fae */ /* 0x000fe2000c921848 */
[----:B---3--:R-:W-:-:S03]  /*2f560*/  IMAD.WIDE R14, R229, 0x4, R14 ;  /* 0x00000004e50e7825 */ /* 0x008fc600078e020e */
[----:B-1----:R-:W3:Y:S04]  /*2f570*/  LDL.LU.64 R24, [R1+0xea0] ;  /* 0x000ea00001187983 */ /* 0x002ee80000300a00 */
[----:B------:R1:W-:Y:S04]  /*2f580*/  STL.64 [R1+0xad8], R14 ;  /* 0x000ad80e01007387 */ /* 0x0003e80000100a00 */
[----:B------:R-:W3:Y:S04]  /*2f590*/  LDL.LU.64 R30, [R1+0xe90] ;  /* 0x000e9000011e7983 */ /* 0x000ee80000300a00 */
[----:B------:R-:W3:Y:S04]  /*2f5a0*/  LDL.LU.64 R26, [R1+0xe80] ;  /* 0x000e8000011a7983 */ /* 0x000ee80000300a00 */
[----:B------:R-:W-:Y:S01]  /*2f5b0*/  LDGSTS.E [R252+-0x17ff8], desc[UR8][R8.64], !P1 ;  /* 0xe800800008fc7fae */ /* 0x000fe2000c921848 */
[----:B------:R-:W-:Y:S01]  /*2f5c0*/  ISETP.GE.U32.AND P2, PT, R7, 0x7ffffdad, PT ;  /* 0x7ffffdad0700780c */ /* 0x000fe20003f46070 */
[----:B------:R-:W-:Y:S01]  /*2f5d0*/  VIADD R6, R6, 0xfffffe0f ;  /* 0xfffffe0f06067836 */ /* 0x000fe20000000000 */
[----:B------:R-:W3:Y:S01]  /*2f5e0*/  LDC R7, c[0x0][0x230] ;  /* 0x00008c00ff077b82 */ /* 0x000ee20000000800 */
[----:B------:R1:W-:Y:S04]  /*2f5f0*/  LDGSTS.E [R228+-0x13ff8], desc[UR8][R14.64], !P1 ;  /* 0xec0080000ee47fae */ /* 0x0003e8000c921848 */
[----:B--2---:R-:W2:Y:S01]  /*2f600*/  LDL.LU.64 R8, [R1+0xe70] ;  /* 0x000e700001087983 */ /* 0x004ea20000300a00 */
[C---:B-1----:R-:W-:Y:S01]  /*2f610*/  IADD3 R15, R19.reuse, 0x100000, RZ ;  /* 0x00100000130f7810 */ /* 0x042fe20007ffe0ff */
[----:B------:R-:W-:Y:S01]  /*2f620*/  VIADD R14, R19, 0x100000 ;  /* 0x00100000130e7836 */ /* 0x000fe20000000000 */
[----:B------:R-:W-:-:S02]  /*2f630*/  ISETP.GE.U32.AND P1, PT, R6, 0x7ffffd90, PT ;  /* 0x7ffffd900600780c */ /* 0x000fc40003f26070 */
[----:B------:R-:W-:Y:S01]  /*2f640*/  IADD3 R10, R10, -0x1f2, RZ ;  /* 0xfffffe0e0a0a7810 */ /* 0x000fe20007ffe0ff */
[----:B------:R-:W1:Y:S01]  /*2f650*/  LDC R6, c[0x0][0x230] ;  /* 0x00008c00ff067b82 */ /* 0x000e620000000800 */
[----:B----4-:R-:W-:-:S04]  /*2f660*/  IMAD.WIDE R28, R229, 0x4, R28 ;  /* 0x00000004e51c7825 */ /* 0x010fc800078e021c */
[C---:B------:R-:W-:Y:S01]  /*2f670*/  IMAD.WIDE R22, R229.reuse, 0x4, R32 ;  /* 0x00000004e5167825 */ /* 0x040fe200078e0220 */
[----:B------:R4:W-:Y:S03]  /*2f680*/  STL.64 [R1+0xae0], R28 ;  /* 0x000ae01c01007387 */ /* 0x0009e60000100a00 */
[C---:B------:R-:W-:Y:S01]  /*2f690*/  IMAD.WIDE R20, R229.reuse, 0x4, R226 ;  /* 0x00000004e5147825 */ /* 0x040fe200078e02e2 */
[----:B------:R-:W-:Y:S03]  /*2f6a0*/  STL.64 [R1+0xae8], R22 ;  /* 0x000ae81601007387 */ /* 0x000fe60000100a00 */
[C---:B------:R-:W-:Y:S01]  /*2f6b0*/  IMAD.WIDE R12, R229.reuse, 0x4, R12 ;  /* 0x00000004e50c7825 */ /* 0x040fe200078e020c */
[----:B------:R-:W-:Y:S04]  /*2f6c0*/  LDGSTS.E [R15+-0x1fff4], desc[UR8][R28.64], !P2 ;  /* 0xe000c0001c0f7fae */ /* 0x000fe8000d121848 */
[----:B------:R-:W-:Y:S04]  /*2f6d0*/  STL.64 [R1+0xaf0], R20 ;  /* 0x000af01401007387 */ /* 0x000fe80000100a00 */
[----:B------:R-:W-:Y:S04]  /*2f6e0*/  LDGSTS.E [R14+-0x1bff4], desc[UR8][R22.64], !P2 ;  /* 0xe400c000160e7fae */ /* 0x000fe8000d121848 */
[----:B----4-:R-:W4:Y:S04]  /*2f6f0*/  LDL.LU.64 R28, [R1+0xe60] ;  /* 0x000e6000011c7983 */ /* 0x010f280000300a00 */
[----:B------:R1:W-:Y:S04]  /*2f700*/  STL.64 [R1+0xaf8], R12 ;  /* 0x000af80c01007387 */ /* 0x0003e80000100a00 */
[----:B------:R-:W4:Y:S04]  /*2f710*/  LDL.LU.64 R32, [R1+0xe50] ;  /* 0x000e500001207983 */ /* 0x000f280000300a00 */
[----:B------:R-:W4:Y:S04]  /*2f720*/  LDL.LU.64 R14, [R1+0xe40] ;  /* 0x000e4000010e7983 */ /* 0x000f280000300a00 */
[----:B------:R-:W4:Y:S04]  /*2f730*/  LDL.LU.64 R226, [R1+0xe30] ;  /* 0x000e300001e27983 */ /* 0x000f280000300a00 */
[----:B------:R-:W-:Y:S04]  /*2f740*/  LDGSTS.E [R252+-0x17ff4], desc[UR8][R20.64], !P2 ;  /* 0xe800c00014fc7fae */ /* 0x000fe8000d121848 */
[----:B------:R1:W-:Y:S01]  /*2f750*/  LDGSTS.E [R228+-0x13ff4], desc[UR8][R12.64], !P2 ;  /* 0xec00c0000ce47fae */ /* 0x0003e2000d121848 */
[----:B---3--:R-:W-:-:S04]  /*2f760*/  IMAD.WIDE R24, R229, 0x4, R24 ;  /* 0x00000004e5187825 */ /* 0x008fc800078e0218 */
[----:B-1----:R-:W-:Y:S02]  /*2f770*/  VIADD R13, R19, 0x100000 ;  /* 0x00100000130d7836 */ /* 0x002fe40000000000 */
[----:B------:R-:W-:Y:S01]  /*2f780*/  IMAD.WIDE R22, R229, 0x4, R30 ;  /* 0x00000004e5167825 */ /* 0x000fe200078e021e */
[----:B------:R-:W-:-:S03]  /*2f790*/  IADD3 R12, R19, 0x100000, RZ ;  /* 0x00100000130c7810 */ /* 0x000fc60007ffe0ff */
[C---:B------:R-:W-:Y:S01]  /*2f7a0*/  IMAD.WIDE R20, R229.reuse, 0x4, R26 ;  /* 0x00000004e5147825 */ /* 0x040fe200078e021a */
[----:B------:R1:W-:Y:S04]  /*2f7b0*/  STL.64 [R1+0xb00], R24 ;  /* 0x000b001801007387 */ /* 0x0003e80000100a00 */
[----:B------:R-:W-:Y:S04]  /*2f7c0*/  STL.64 [R1+0xb08], R22 ;  /* 0x000b081601007387 */ /* 0x000fe80000100a00 */
[----:B------:R-:W-:Y:S04]  /*2f7d0*/  LDGSTS.E [R13+-0x10000], desc[UR8][R24.64], !P1 ;  /* 0xf0000000180d7fae */ /* 0x000fe8000c921848 */
[----:B------:R-:W-:Y:S01]  /*2f7e0*/  STL.64 [R1+0xb10], R20 ;  /* 0x000b101401007387 */ /* 0x000fe20000100a00 */
[----:B--2---:R-:W-:-:S03]  /*2f7f0*/  IMAD.WIDE R8, R229, 0x4, R8 ;  /* 0x00000004e5087825 */ /* 0x004fc600078e0208 */
[----:B------:R-:W-:Y:S04]  /*2f800*/  LDGSTS.E [R12+-0xc000], desc[UR8][R22.64], !P1 ;  /* 0xf4000000160c7fae */ /* 0x000fe8000c921848 */
[----:B-1----:R-:W2:Y:S04]  /*2f810*/  LDL.LU.64 R24, [R1+0xe20] ;  /* 0x000e200001187983 */ /* 0x002ea80000300a00 */
[----:B------:R1:W-:Y:S04]  /*2f820*/  STL.64 [R1+0xb18], R8 ;  /* 0x000b180801007387 */ /* 0x0003e80000100a00 */
[----:B------:R-:W3:Y:S04]  /*2f830*/  LDL.LU.64 R30, [R1+0xe10] ;  /* 0x000e1000011e7983 */ /* 0x000ee80000300a00 */
[----:B------:R-:W3:Y:S04]  /*2f840*/  LDL.LU.64 R12, [R1+0xe00] ;  /* 0x000e0000010c7983 */ /* 0x000ee80000300a00 */
[----:B------:R-:W3:Y:S01]  /*2f850*/  LDL.LU.64 R26, [R1+0xdf0] ;  /* 0x000df000011a7983 */ /* 0x000ee20000300a00 */
[----:B------:R-:W-:-:S02]  /*2f860*/  ISETP.GE.U32.AND P2, PT, R10, 0x7ffffd8f, PT ;  /* 0x7ffffd8f0a00780c */ /* 0x000fc40003f46070 */
[----:B------:R-:W-:Y:S01]  /*2f870*/  IADD3 R10, R19, 0x100000, RZ ;  /* 0x00100000130a7810 */ /* 0x000fe20007ffe0ff */
[----:B------:R-:W-:Y:S01]  /*2f880*/  LDGSTS.E [R252+-0x8000], desc[UR8][R20.64], !P1 ;  /* 0xf800000014fc7fae */ /* 0x000fe2000c921848 */
[----:B------:R-:W-:-:S03]  /*2f890*/  VIADD R7, R7, 0xfffffe0d ;  /* 0xfffffe0d07077836 */ /* 0x000fc60000000000 */
[----:B------:R1:W-:Y:S02]  /*2f8a0*/  LDGSTS.E [R228+-0x4000], desc[UR8][R8.64], !P1 ;  /* 0xfc00000008e47fae */ /* 0x0003e4000c921848 */
[----:B------:R-:W-:Y:S02]  /*2f8b0*/  ISETP.GE.U32.AND P1, PT, R7, 0x7ffffd8e, PT ;  /* 0x7ffffd8e0700780c */ /* 0x000fe40003f26070 */
[----:B------:R-:W-:Y:S01]  /*2f8c0*/  IADD3 R6, R6, -0x1f4, RZ ;  /* 0xfffffe0c06067810 */ /* 0x000fe20007ffe0ff */
[----:B------:R-:W3:Y:S01]  /*2f8d0*/  LDC R7, c[0x0][0x230] ;  /* 0x00008c00ff077b82 */ /* 0x000ee20000000800 */
[----:B-1----:R-:W-:-:S07]  /*2f8e0*/  VIADD R9, R19, 0x100000 ;  /* 0x0010000013097836 */ /* 0x002fce0000000000 */
        /* <DEDUP_REMOVED lines=8> */
[----:B------:R1:W-:Y:S04]  /*2f970*/  STL.64 [R1+0xb30], R14 ;  /* 0x000b300e01007387 */ /* 0x0003e80000100a00 */
[----:B------:R3:W-:Y:S04]  /*2f980*/  LDGSTS.E [R9+-0xbffc], desc[UR8][R22.64], !P2 ;  /* 0xf400400016097fae */ /* 0x0007e8000d121848 */
[----:B----4-:R-:W4:Y:S04]  /*2f990*/  LDL.LU.64 R28, [R1+0xde0] ;  /* 0x000de000011c7983 */ /* 0x010f280000300a00 */
[----:B------:R3:W-:Y:S04]  /*2f9a0*/  STL.64 [R1+0xb38], R20 ;  /* 0x000b381401007387 */ /* 0x0007e80000100a00 */
[----:B------:R-:W4:Y:S04]  /*2f9b0*/  LDL.LU.64 R32, [R1+0xdd0] ;  /* 0x000dd00001207983 */ /* 0x000f280000300a00 */
[----:B------:R-:W4:Y:S04]  /*2f9c0*/  LDL.LU.64 R226, [R1+0xd40] ;  /* 0x000d400001e27983 */ /* 0x000f280000300a00 */
[----:B------:R-:W-:Y:S04]  /*2f9d0*/  LDGSTS.E [R252+-0x7ffc], desc[UR8][R14.64], !P2 ;  /* 0xf80040000efc7fae */ /* 0x000fe8000d121848 */
[----:B------:R3:W-:Y:S04]  /*2f9e0*/  LDGSTS.E [R228+-0x3ffc], desc[UR8][R20.64], !P2 ;  /* 0xfc00400014e47fae */ /* 0x0007e8000d121848 */
[----:B-1----:R-:W4:Y:S01]  /*2f9f0*/  LDL.LU.64 R14, [R1+0xd30] ;  /* 0x000d3000010e7983 */ /* 0x002f220000300a00 */
[----:B--2---:R-:W-:-:S04]  /*2fa00*/  IMAD.WIDE R24, R229, 0x4, R24 ;  /* 0x00000004e5187825 */ /* 0x004fc800078e0218 */
[C---:B---3--:R-:W-:Y:S01]  /*2fa10*/  IMAD.WIDE R22, R229.reuse, 0x4, R30 ;  /* 0x00000004e5167825 */ /* 0x048fe200078e021e */
[----:B------:R1:W-:Y:S03]  /*2fa20*/  STL.64 [R1+0xb40], R24 ;  /* 0x000b401801007387 */ /* 0x0003e60000100a00 */
[C---:B------:R-:W-:Y:S01]  /*2fa30*/  IMAD.WIDE R12, R229.reuse, 0x4, R12 ;  /* 0x00000004e50c7825 */ /* 0x040fe200078e020c */
[----:B------:R-:W-:Y:S03]  /*2fa40*/  STL.64 [R1+0xb48], R22 ;  /* 0x000b481601007387 */ /* 0x000fe60000100a00 */
        /* <DEDUP_REMOVED lines=8> */
[----:B------:R-:W-:Y:S01]  /*2fad0*/  LDGSTS.E [R252+-0x7ff8], desc[UR8][R12.64], !P1 ;  /* 0xf80080000cfc7fae */ /* 0x000fe2000c921848 */
[----:B------:R-:W-:Y:S01]  /*2fae0*/  ISETP.GE.U32.AND P2, PT, R6, 0x7ffffd8d, PT ;  /* 0x7ffffd8d0600780c */ /* 0x000fe20003f46070 */
[----:B------:R-:W-:Y:S01]  /*2faf0*/  VIADD R8, R8, 0xfffffe6b ;  /* 0xfffffe6b08087836 */ /* 0x000fe20000000000 */
[----:B------:R-:W1:Y:S01]  /*2fb00*/  LDC R6, c[0x0][0x230] ;  /* 0x00008c00ff067b82 */ /* 0x000e620000000800 */
[----:B------:R1:W-:Y:S04]  /*2fb10*/  LDGSTS.E [R228+-0x3ff8], desc[UR8][R20.64], !P1 ;  /* 0xfc00800014e47fae */ /* 0x0003e8000c921848 */
[----:B--2---:R-:W2:Y:S01]  /*2fb20*/  LDL.LU.64 R12, [R1+0x16a0] ;  /* 0x0016a000010c7983 */ /* 0x004ea20000300a00 */
[----:B------:R-:W-:Y:S01]  /*2fb30*/  ISETP.GE.U32.AND P1, PT, R8, 0x7ffffdec, PT ;  /* 0x7ffffdec0800780c */ /* 0x000fe20003f26070 */
[----:B----4-:R-:W-:-:S04]  /*2fb40*/  IMAD.WIDE R28, R229, 0x4, R28 ;  /* 0x00000004e51c7825 */ /* 0x010fc800078e021c */
[C---:B---3--:R-:W-:Y:S01]  /*2fb50*/  IMAD.WIDE R22, R229.reuse, 0x4, R32 ;  /* 0x00000004e5167825 */ /* 0x048fe200078e0220 */
[----:B------:R3:W-:Y:S03]  /*2fb60*/  STL.64 [R1+0xb60], R28 ;  /* 0x000b601c01007387 */ /* 0x0007e60000100a00 */
[C---:B-1----:R-:W-:Y:S01]  /*2fb70*/  IMAD.WIDE R20, R229.reuse, 0x4, R226 ;  /* 0x00000004e5147825 */ /* 0x042fe200078e02e2 */
[----:B------:R-:W-:Y:S04]  /*2fb80*/  STL.64 [R1+0xb68], R22 ;  /* 0x000b681601007387 */ /* 0x000fe80000100a00 */
[----:B------:R1:W-:Y:S04]  /*2fb90*/  LDGSTS.E [R10+-0xfff4], desc[UR8][R28.64], !P2 ;  /* 0xf000c0001c0a7fae */ /* 0x0003e8000d121848 */
[----:B------:R-:W-:Y:S04]  /*2fba0*/  STL.64 [R1+0xb70], R20 ;  /* 0x000b701401007387 */ /* 0x000fe80000100a00 */
[----:B------:R-:W-:Y:S01]  /*2fbb0*/  LDGSTS.E [R9+-0xbff4], desc[UR8][R22.64], !P2 ;  /* 0xf400c00016097fae */ /* 0x000fe2000d121848 */
[----:B------:R-:W-:-:S03]  /*2fbc0*/  IMAD.WIDE R14, R229, 0x4, R14 ;  /* 0x00000004e50e7825 */ /* 0x000fc600078e020e */
[----:B---3--:R-:W3:Y:S01]  /*2fbd0*/  LDL.LU.64 R28, [R1+0x1698] ;  /* 0x00169800011c7983 */ /* 0x008ee20000300a00 */
[----:B------:R-:W-:Y:S01]  /*2fbe0*/  IADD3 R7, R7, -0x196, RZ ;  /* 0xfffffe6a07077810 */ /* 0x000fe20007ffe0ff */
[----:B-1----:R-:W1:Y:S02]  /*2fbf0*/  LDC R10, c[0x0][0x230] ;  /* 0x00008c00ff0a7b82 */ /* 0x002e640000000800 */
[----:B------:R4:W-:Y:S04]  /*2fc00*/  STL.64 [R1+0xb78], R14 ;  /* 0x000b780e01007387 */ /* 0x0009e80000100a00 */
[----:B------:R-:W3:Y:S04]  /*2fc10*/  LDL.LU.64 R32, [R1+0x1690] ;  /* 0x0016900001207983 */ /* 0x000ee80000300a00 */
[----:B------:R-:W3:Y:S04]  /*2fc20*/  LDL.LU.64 R8, [R1+0x1688] ;  /* 0x0016880001087983 */ /* 0x000ee80000300a00 */
[----:B------:R-:W3:Y:S04]  /*2fc30*/  LDL.LU.64 R226, [R1+0x1680] ;  /* 0x0016800001e27983 */ /* 0x000ee80000300a00 */
[----:B------:R-:W-:Y:S04]  /*2fc40*/  LDGSTS.E [R252+-0x7ff4], desc[UR8][R20.64], !P2 ;  /* 0xf800c00014fc7fae */ /* 0x000fe8000d121848 */
[----:B------:R4:W-:Y:S01]  /*2fc50*/  LDGSTS.E [R228+-0x3ff4], desc[UR8][R14.64], !P2 ;  /* 0xfc00c0000ee47fae */ /* 0x0009e2000d121848 */
[----:B------:R-:W-:Y:S01]  /*2fc60*/  IMAD.WIDE R24, R229, 0x4, R24 ;  /* 0x00000004e5187825 */ /* 0x000fe200078e0218 */
[----:B----4-:R-:W-:-:S03]  /*2fc70*/  IADD3 R14, R18, 0x100000, RZ ;  /* 0x00100000120e7810 */ /* 0x010fc60007ffe0ff */
[----:B------:R-:W-:Y:S02]  /*2fc80*/  VIADD R15, R18, 0x100000 ;  /* 0x00100000120f7836 */ /* 0x000fe40000000000 */
[C---:B------:R-:W-:Y:S01]  /*2fc90*/  IMAD.WIDE R22, R229.reuse, 0x4, R30 ;  /* 0x00000004e5167825 */ /* 0x040fe200078e021e */
[----:B------:R4:W-:Y:S03]  /*2fca0*/  STL.64 [R1+0xb80], R24 ;  /* 0x000b801801007387 */ /* 0x0009e60000100a00 */
[C---:B------:R-:W-:Y:S01]  /*2fcb0*/  IMAD.WIDE R20, R229.reuse, 0x4, R26 ;  /* 0x00000004e5147825 */ /* 0x040fe200078e021a */
[----:B------:R-:W-:Y:S04]  /*2fcc0*/  STL.64 [R1+0xb88], R22 ;  /* 0x000b881601007387 */ /* 0x000fe80000100a00 */
[----:B------:R-:W-:Y:S04]  /*2fcd0*/  STL.64 [R1+0xb90], R20 ;  /* 0x000b901401007387 */ /* 0x000fe80000100a00 */
[----:B------:R-:W3:Y:S04]  /*2fce0*/  LDL.LU.64 R26, [R1+0x1678] ;  /* 0x00167800011a7983 */ /* 0x000ee80000300a00 */
[----:B------:R-:W-:Y:S01]  /*2fcf0*/  LDGSTS.E [R15+-0x40000], desc[UR8][R24.64], !P1 ;  /* 0xc0000000180f7fae */ /* 0x000fe2000c921848 */
[----:B--2---:R-:W-:-:S03]  /*2fd00*/  IMAD.WIDE R12, R229, 0x4, R12 ;  /* 0x00000004e50c7825 */ /* 0x004fc600078e020c */
[----:B------:R-:W-:Y:S04]  /*2fd10*/  LDGSTS.E [R14+-0x3c000], desc[UR8][R22.64], !P1 ;  /* 0xc4000000160e7fae */ /* 0x000fe8000c921848 */
[----:B------:R2:W-:Y:S04]  /*2fd20*/  STL.64 [R1+0xb98], R12 ;  /* 0x000b980c01007387 */ /* 0x0005e80000100a00 */
[----:B----4-:R-:W4:Y:S04]  /*2fd30*/  LDL.LU.64 R24, [R1+0x1670] ;  /* 0x0016700001187983 */ /* 0x010f280000300a00 */
[----:B------:R-:W4:Y:S04]  /*2fd40*/  LDL.LU.64 R14, [R1+0x1668] ;  /* 0x00166800010e7983 */ /* 0x000f280000300a00 */
[----:B------:R-:W4:Y:S01]  /*2fd50*/  LDL.LU.64 R30, [R1+0x1660] ;  /* 0x00166000011e7983 */ /* 0x000f220000300a00 */
[----:B------:R-:W-:Y:S01]  /*2fd60*/  ISETP.GE.U32.AND P2, PT, R7, 0x7ffffdeb, PT ;  /* 0x7ffffdeb0700780c */ /* 0x000fe20003f46070 */
[C---:B------:R-:W-:Y:S01]  /*2fd70*/  VIADD R252, R18.reuse, 0x100000 ;  /* 0x0010000012fc7836 */ /* 0x040fe20000000000 */
[----:B------:R-:W-:Y:S01]  /*2fd80*/  IADD3 R228, R18, 0x100000, RZ ;  /* 0x0010000012e47810 */ /* 0x000fe20007ffe0ff */
[----:B------:R-:W-:Y:S01]  /*2fd90*/  VIADD R6, R6, 0xfffffe69 ;  /* 0xfffffe6906067836 */ /* 0x000fe20000000000 */
[----:B------:R-:W1:Y:S02]  /*2fda0*/  LDC R7, c[0x0][0x230] ;  /* 0x00008c00ff077b82 */ /* 0x000e640000000800 */
[----:B------:R-:W-:Y:S04]  /*2fdb0*/  LDGSTS.E [R252+-0x38000], desc[UR8][R20.64], !P1 ;  /* 0xc800000014fc7fae */ /* 0x000fe8000c921848 */
[----:B------:R2:W-:Y:S01]  /*2fdc0*/  LDGSTS.E [R228+-0x34000], desc[UR8][R12.64], !P1 ;  /* 0xcc0000000ce47fae */ /* 0x0005e2000c921848 */
[----:B------:R-:W-:Y:S01]  /*2fdd0*/  ISETP.GE.U32.AND P1, PT, R6, 0x7ffffdea, PT ;  /* 0x7ffffdea0600780c */ /* 0x000fe20003f26070 */
[----:B---3--:R-:W-:Y:S01]  /*2fde0*/  IMAD.WIDE R28, R229, 0x4, R28 ;  /* 0x00000004e51c7825 */ /* 0x008fe200078e021c */
[C---:B--2---:R-:W-:Y:S01]  /*2fdf0*/  IADD3 R13, R18.reuse, 0x100000, RZ ;  /* 0x00100000120d7810 */ /* 0x044fe20007ffe0ff */
[----:B------:R-:W2:Y:S02]  /*2fe00*/  LDC R6, c[0x0][0x230] ;  /* 0x00008c00ff067b82 */ /* 0x000ea40000000800 */
[----:B------:R-:W-:-:S02]  /*2fe10*/  VIADD R12, R18, 0x100000 ;  /* 0x00100000120c7836 */ /* 0x000fc40000000000 */
[C---:B------:R-:W-:Y:S01]  /*2fe20*/  IMAD.WIDE R22, R229.reuse, 0x4, R32 ;  /* 0x00000004e5167825 */ /* 0x040fe200078e0220 */
[----:B------:R3:W-:Y:S03]  /*2fe30*/  STL.64 [R1+0xba0], R28 ;  /* 0x000ba01c01007387 */ /* 0x0007e60000100a00 */
[C---:B------:R-:W-:Y:S01]  /*2fe40*/  IMAD.WIDE R8, R229.reuse, 0x4, R8 ;  /* 0x00000004e5087825 */ /* 0x040fe200078e0208 */
[----:B------:R1:W-:Y:S03]  /*2fe50*/  STL.64 [R1+0xba8], R22 ;  /* 0x000ba81601007387 */ /* 0x0003e60000100a00 */
[----:B------:R-:W-:Y:S01]  /*2fe60*/  IMAD.WIDE R20, R229, 0x4, R226 ;  /* 0x00000004e5147825 */ /* 0x000fe200078e02e2 */
[----:B------:R-:W-:Y:S04]  /*2fe70*/  LDGSTS.E [R13+-0x3fffc], desc[UR8][R28.64], !P2 ;  /* 0xc00040001c0d7fae */ /* 0x000fe8000d121848 */
[----:B------:R1:W-:Y:S04]  /*2fe80*/  STL.64 [R1+0xbb0], R8 ;  /* 0x000bb00801007387 */ /* 0x0003e80000100a00 */
[----:B------:R1:W-:Y:S04]  /*2fe90*/  LDGSTS.E [R12+-0x3bffc], desc[UR8][R22.64], !P2 ;  /* 0xc4004000160c7fae */ /* 0x0003e8000d121848 */
[----:B---3--:R-:W3:Y:S04]  /*2fea0*/  LDL.LU.64 R28, [R1+0x1658] ;  /* 0x00165800011c7983 */ /* 0x008ee80000300a00 */
[----:B------:R2:W-:Y:S04]  /*2feb0*/  STL.64 [R1+0xbb8], R20 ;  /* 0x000bb81401007387 */ /* 0x0005e80000100a00 */
[----:B------:R-:W3:Y:S04]  /*2fec0*/  LDL.LU.64 R226, [R1+0x1650] ;  /* 0x0016500001e27983 */ /* 0x000ee80000300a00 */
[----:B------:R-:W3:Y:S04]  /*2fed0*/  LDL.LU.64 R12, [R1+0x1648] ;  /* 0x00164800010c7983 */ /* 0x000ee80000300a00 */
[----:B------:R-:W-:Y:S01]  /*2fee0*/  LDGSTS.E [R252+-0x37ffc], desc[UR8][R8.64], !P2 ;  /* 0xc800400008fc7fae */ /* 0x000fe2000d121848 */
[C---:B-1----:R-:W-:Y:S01]  /*2fef0*/  VIADD R23, R18.reuse, 0x100000 ;  /* 0x0010000012177836 */ /* 0x042fe20000000000 */
[----:B------:R-:W-:-:S02]  /*2ff00*/  IADD3 R22, R18, 0x100000, RZ ;  /* 0x0010000012167810 */ /* 0x000fc40007ffe0ff */
[----:B------:R2:W-:Y:S04]  /*2ff10*/  LDGSTS.E [R228+-0x33ffc], desc[UR8][R20.64], !P2 ;  /* 0xcc00400014e47fae */ /* 0x0005e8000d121848 */
[----:B------:R-:W3:Y:S01]  /*2ff20*/  LDL.LU.64 R8, [R1+0x1640] ;  /* 0x0016400001087983 */ /* 0x000ee20000300a00 */
[----:B------:R-:W-:-:S05]  /*2ff30*/  IMAD.WIDE R26, R229, 0x4, R26 ;  /* 0x00000004e51a7825 */ /* 0x000fca00078e021a */
[----:B------:R-:W-:Y:S04]  /*2ff40*/  STL.64 [R1+0xbc0], R26 ;  /* 0x000bc01a01007387 */ /* 0x000fe80000100a00 */
[----:B------:R-:W-:Y:S01]  /*2ff50*/  LDGSTS.E [R23+-0x3fff8], desc[UR8][R26.64], !P1 ;  /* 0xc00080001a177fae */ /* 0x000fe2000c921848 */
[----:B----4-:R-:W-:-:S04]  /*2ff60*/  IMAD.WIDE R24, R229, 0x4, R24 ;  /* 0x00000004e5187825 */ /* 0x010fc800078e0218 */
[C---:B------:R-:W-:Y:S01]  /*2ff70*/  IMAD.WIDE R14, R229.reuse, 0x4, R14 ;  /* 0x00000004e50e7825 */ /* 0x040fe200078e020e */
[----:B------:R1:W-:Y:S03]  /*2ff80*/  STL.64 [R1+0xbc8], R24 ;  /* 0x000bc81801007387 */ /* 0x0003e60000100a00 */
[----:B--2---:R-:W-:Y:S01]  /*2ff90*/  IMAD.WIDE R20, R229, 0x4, R30 ;  /* 0x00000004e5147825 */ /* 0x004fe200078e021e */
[----:B------:R-:W-:Y:S04]  /*2ffa0*/  LDGSTS.E [R22+-0x3bff8], desc[UR8][R24.64], !P1 ;  /* 0xc400800018167fae */ /* 0x000fe8000c921848 */
[----:B------:R2:W-:Y:S04]  /*2ffb0*/  STL.64 [R1+0xbd0], R14 ;  /* 0x000bd00e01007387 */ /* 0x0005e80000100a00 */
[----:B------:R-:W-:Y:S04]  /*2ffc0*/  LDGSTS.E [R252+-0x37ff8], desc[UR8][R14.64], !P1 ;  /* 0xc80080000efc7fae */ /* 0x000fe8000c921848 */
[----:B-1----:R-:W4:Y:S04]  /*2ffd0*/  LDL.LU.64 R24, [R1+0x1338] ;  /* 0x0013380001187983 */ /* 0x002f280000300a00 */
[----:B------:R1:W-:Y:S04]  /*2ffe0*/  STL.64 [R1+0xbd8], R20 ;  /* 0x000bd81401007387 */ /* 0x0003e80000100a00 */
[----:B------:R-:W4:Y:S04]  /*2fff0*/  LDL.LU.64 R32, [R1+0x1330] ;  /* 0x0013300001207983 */ /* 0x000f280000300a00 */
[----:B------:R-:W4:Y:S04]  /*30000*/  LDL.LU.64 R26, [R1+0x1328] ;  /* 0x00132800011a7983 */ /* 0x000f280000300a00 */
[----:B--2---:R-:W2:Y:S01]  /*30010*/  LDL.LU.64 R14, [R1+0x1320] ;  /* 0x00132000010e7983 */ /* 0x004ea20000300a00 */
[----:B------:R-:W-:-:S03]  /*30020*/  IADD3 R10, R10, -0x198, RZ ;  /* 0xfffffe680a0a7810 */ /* 0x000fc60007ffe0ff */
[----:B------:R1:W-:Y:S01]  /*30030*/  LDGSTS.E [R228+-0x33ff8], desc[UR8][R20.64], !P1 ;  /* 0xcc00800014e47fae */ /* 0x0003e2000c921848 */
[----:B------:R-:W-:Y:S01]  /*30040*/  ISETP.GE.U32.AND P2, PT, R10, 0x7ffffde9, PT ;  /* 0x7ffffde90a00780c */ /* 0x000fe20003f46070 */
[----:B------:R-:W-:Y:S01]  /*30050*/  VIADD R7, R7, 0xfffffe4b ;  /* 0xfffffe4b07077836 */ /* 0x000fe20000000000 */
[----:B------:R-:W2:Y:S01]  /*30060*/  LDC R10, c[0x0][0x230] ;  /* 0x00008c00ff0a7b82 */ /* 0x000ea20000000800 */
[C---:B-1----:R-:W-:Y:S01]  /*30070*/  IADD3 R21, R18.reuse, 0x100000, RZ ;  /* 0x0010000012157810 */ /* 0x042fe20007ffe0ff */
[----:B------:R-:W-:Y:S02]  /*30080*/  VIADD R20, R18, 0x100000 ;  /* 0x0010000012147836 */ /* 0x000fe40000000000 */
[----:B------:R-:W-:Y:S02]  /*30090*/  ISETP.GE.U32.AND P1, PT, R7, 0x7ffffdcc, PT ;  /* 0x7ffffdcc0700780c */ /* 0x000fe40003f26070 */
[----:B------:R-:W-:Y:S02]  /*300a0*/  IADD3 R6, R6, -0x1b6, RZ ;  /* 0xfffffe4a06067810 */ /* 0x000fe40007ffe0ff */
[----:B------:R-:W1:Y:S01]  /*300b0*/  LDC R7, c[0x0][0x230] ;  /* 0x00008c00ff077b82 */ /* 0x000e620000000800 */
[----:B---3--:R-:W-:-:S04]  /*300c0*/  IMAD.WIDE R28, R229, 0x4, R28 ;  /* 0x00000004e51c7825 */ /* 0x008fc800078e021c */
[C---:B------:R-:W-:Y:S01]  /*300d0*/  IMAD.WIDE R22, R229.reuse, 0x4, R226 ;  /* 0x00000004e5167825 */ /* 0x040fe200078e02e2 */
[----:B------:R3:W-:Y:S03]  /*300e0*/  STL.64 [R1+0xbe0], R28 ;  /* 0x000be01c01007387 */ /* 0x0007e60000100a00 */
[C---:B------:R-:W-:Y:S01]  /*300f0*/  IMAD.WIDE R12, R229.reuse, 0x4, R12 ;  /* 0x00000004e50c7825 */ /* 0x040fe200078e020c */
[----:B------:R-:W-:Y:S04]  /*30100*/  STL.64 [R1+0xbe8], R22 ;  /* 0x000be81601007387 */ /* 0x000fe80000100a00 */
[----:B------:R-:W-:Y:S04]  /*30110*/  LDGSTS.E [R21+-0x3fff4], desc[UR8][R28.64], !P2 ;  /* 0xc000c0001c157fae */ /* 0x000fe8000d121848 */
[----:B------:R1:W-:Y:S04]  /*30120*/  STL.64 [R1+0xbf0], R12 ;  /* 0x000bf00c01007387 */ /* 0x0003e80000100a00 */
[----:B------:R-:W-:Y:S01]  /*30130*/  LDGSTS.E [R20+-0x3bff4], desc[UR8][R22.64], !P2 ;  /* 0xc400c00016147fae */ /* 0x000fe2000d121848 */
[----:B------:R-:W-:-:S03]  /*30140*/  IMAD.WIDE R8, R229, 0x4, R8 ;  /* 0x00000004e5087825 */ /* 0x000fc600078e0208 */
[----:B---3--:R-:W3:Y:S04]  /*30150*/  LDL.LU.64 R28, [R1+0x1318] ;  /* 0x00131800011c7983 */ /* 0x008ee80000300a00 */
[----:B------:R1:W-:Y:S04]  /*30160*/  STL.64 [R1+0xc48], R8 ;  /* 0x000c480801007387 */ /* 0x0003e80000100a00 */
[----:B------:R-:W3:Y:S04]  /*30170*/  LDL.LU.64 R30, [R1+0x1310] ;  /* 0x00131000011e7983 */ /* 0x000ee80000300a00 */
[----:B------:R-:W3:Y:S04]  /*30180*/  LDL.LU.64 R226, [R1+0x1308] ;  /* 0x0013080001e27983 */ /* 0x000ee80000300a00 */
[----:B------:R-:W-:Y:S04]  /*30190*/  LDGSTS.E [R252+-0x37ff4], desc[UR8][R12.64], !P2 ;  /* 0xc800c0000cfc7fae */ /* 0x000fe8000d121848 */
[----:B------:R1:W-:Y:S04]  /*301a0*/  LDGSTS.E [R228+-0x33ff4], desc[UR8][R8.64], !P2 ;  /* 0xcc00c00008e47fae */ /* 0x0003e8000d121848 */
[----:B-1----:R-:W3:Y:S01]  /*301b0*/  LDL.LU.64 R12, [R1+0x1300] ;  /* 0x00130000010c7983 */ /* 0x002ee20000300a00 */
[C---:B------:R-:W-:Y:S01]  /*301c0*/  VIADD R9, R18.reuse, 0x100000 ;  /* 0x0010000012097836 */ /* 0x040fe20000000000 */
[----:B------:R-:W-:Y:S01]  /*301d0*/  IADD3 R8, R18, 0x100000, RZ ;  /* 0x0010000012087810 */ /* 0x000fe20007ffe0ff */
[----:B----4-:R-:W-:-:S04]  /*301e0*/  IMAD.WIDE R24, R229, 0x4, R24 ;  /* 0x00000004e5187825 */ /* 0x010fc800078e0218 */
[C---:B------:R-:W-:Y:S01]  /*301f0*/  IMAD.WIDE R22, R229.reuse, 0x4, R32 ;  /* 0x00000004e5167825 */ /* 0x040fe200078e0220 */
[----:B------:R1:W-:Y:S03]  /*30200*/  STL.64 [R1+0xc50], R24 ;  /* 0x000c501801007387 */ /* 0x0003e60000100a00 */
[C---:B------:R-:W-:Y:S01]  /*30210*/  IMAD.WIDE R20, R229.reuse, 0x4, R26 ;  /* 0x00000004e5147825 */ /* 0x040fe200078e021a */
[----:B------:R-:W-:Y:S03]  /*30220*/  STL.64 [R1+0xc60], R22 ;  /* 0x000c601601007387 */ /* 0x000fe60000100a00 */
[----:B--2---:R-:W-:Y:S01]  /*30230*/  IMAD.WIDE R14, R229, 0x4, R14 ;  /* 0x00000004e50e7825 */ /* 0x004fe200078e020e */
[----:B------:R-:W-:Y:S04]  /*30240*/  LDGSTS.E [R9+-0x30000], desc[UR8][R24.64], !P1 ;  /* 0xd000000018097fae */ /* 0x000fe8000c921848 */
[----:B------:R-:W-:Y:S04]  /*30250*/  STL.64 [R1+0xc70], R20 ;  /* 0x000c701401007387 */ /* 0x000fe80000100a00 */
[----:B------:R-:W-:Y:S04]  /*30260*/  LDGSTS.E [R8+-0x2c000], desc[UR8][R22.64], !P1 ;  /* 0xd400000016087fae */ /* 0x000fe8000c921848 */
[----:B-1----:R-:W2:Y:S04]  /*30270*/  LDL.LU.64 R24, [R1+0x12f8] ;  /* 0x0012f80001187983 */ /* 0x002ea80000300a00 */
[----:B------:R1:W-:Y:S04]  /*30280*/  STL.64 [R1+0xc80], R14 ;  /* 0x000c800e01007387 */ /* 0x0003e80000100a00 */
[----:B------:R-:W4:Y:S04]  /*30290*/  LDL.LU.64 R32, [R1+0x12f0] ;  /* 0x0012f00001207983 */ /* 0x000f280000300a00 */
[----:B------:R-:W4:Y:S04]  /*302a0*/  LDL.LU.64 R8, [R1+0x12e8] ;  /* 0x0012e80001087983 */ /* 0x000f280000300a00 */
[----:B------:R-:W4:Y:S01]  /*302b0*/  LDL.LU.64 R26, [R1+0x12e0] ;  /* 0x0012e000011a7983 */ /* 0x000f220000300a00 */
[----:B------:R-:W-:Y:S01]  /*302c0*/  ISETP.GE.U32.AND P2, PT, R6, 0x7ffffdcb, PT ;  /* 0x7ffffdcb0600780c */ /* 0x000fe20003f46070 */
[----:B------:R-:W-:Y:S01]  /*302d0*/  VIADD R10, R10, 0xfffffe49 ;  /* 0xfffffe490a0a7836 */ /* 0x000fe20000000000 */
[----:B------:R-:W4:Y:S01]  /*302e0*/  LDC R6, c[0x0][0x230] ;  /* 0x00008c00ff067b82 */ /* 0x000f220000000800 */
[----:B------:R-:W-:Y:S04]  /*302f0*/  LDGSTS.E [R252+-0x28000], desc[UR8][R20.64], !P1 ;  /* 0xd800000014fc7fae */ /* 0x000fe8000c921848 */
[----:B------:R1:W-:Y:S01]  /*30300*/  LDGSTS.E [R228+-0x24000], desc[UR8][R14.64], !P1 ;  /* 0xdc0000000ee47fae */ /* 0x0003e2000c921848 */
[----:B------:R-:W-:-:S02]  /*30310*/  ISETP.GE.U32.AND P1, PT, R10, 0x7ffffdca, PT ;  /* 0x7ffffdca0a00780c */ /* 0x000fc40003f26070 */
[----:B------:R-:W-:Y:S01]  /*30320*/  IADD3 R7, R7, -0x1b8, RZ ;  /* 0xfffffe4807077810 */ /* 0x000fe20007ffe0ff */
[----:B------:R-:W4:Y:S01]  /*30330*/  LDC R10, c[0x0][0x230] ;  /* 0x00008c00ff0a7b82 */ /* 0x000f220000000800 */
[C---:B-1----:R-:W-:Y:S01]  /*30340*/  IADD3 R15, R18.reuse, 0x100000, RZ ;  /* 0x00100000120f7810 */ /* 0x042fe20007ffe0ff */
[----:B------:R-:W-:Y:S02]  /*30350*/  VIADD R14, R18, 0x100000 ;  /* 0x00100000120e7836 */ /* 0x000fe40000000000 */
[----:B---3--:R-:W-:-:S04]  /*30360*/  IMAD.WIDE R28, R229, 0x4, R28 ;  /* 0x00000004e51c7825 */ /* 0x008fc800078e021c */
[C---:B------:R-:W-:Y:S01]  /*30370*/  IMAD.WIDE R22, R229.reuse, 0x4, R30 ;  /* 0x00000004e5167825 */ /* 0x040fe200078e021e */
[----:B------:R1:W-:Y:S03]  /*30380*/  STL.64 [R1+0xc90], R28 ;  /* 0x000c901c01007387 */ /* 0x0003e60000100a00 */
[C---:B------:R-:W-:Y:S01]  /*30390*/  IMAD.WIDE R20, R229.reuse, 0x4, R226 ;  /* 0x00000004e5147825 */ /* 0x040fe200078e02e2 */
[----:B------:R-:W-:Y:S04]  /*303a0*/  STL.64 [R1+0xca0], R22 ;  /* 0x000ca01601007387 */ /* 0x000fe80000100a00 */
[----:B------:R-:W-:Y:S04]  /*303b0*/  STL.64 [R1+0xcb0], R20 ;  /* 0x000cb01401007387 */ /* 0x000fe80000100a00 */
[----:B------:R-:W3:Y:S04]  /*303c0*/  LDL.LU.64 R30, [R1+0x12d8] ;  /* 0x0012d800011e7983 */ /* 0x000ee80000300a00 */
[----:B------:R-:W-:Y:S01]  /*303d0*/  LDGSTS.E [R15+-0x2fffc], desc[UR8][R28.64], !P2 ;  /* 0xd00040001c0f7fae */ /* 0x000fe2000d121848 */
[----:B------:R-:W-:-:S03]  /*303e0*/  IMAD.WIDE R12, R229, 0x4, R12 ;  /* 0x00000004e50c7825 */ /* 0x000fc600078e020c */
[----:B------:R-:W-:Y:S04]  /*303f0*/  LDGSTS.E [R14+-0x2bffc], desc[UR8][R22.64], !P2 ;  /* 0xd4004000160e7fae */ /* 0x000fe8000d121848 */
[----:B------:R2:W-:Y:S04]  /*30400*/  STL.64 [R1+0xcc0], R12 ;  /* 0x000cc00c01007387 */ /* 0x0005e80000100a00 */
[----:B-1----:R-:W3:Y:S04]  /*30410*/  LDL.LU.64 R28, [R1+0x12d0] ;  /* 0x0012d000011c7983 */ /* 0x002ee80000300a00 */
[----:B------:R-:W3:Y:S04]  /*30420*/  LDL.LU.64 R14, [R1+0x12c8] ;  /* 0x0012c800010e7983 */ /* 0x000ee80000300a00 */
[----:B------:R-:W3:Y:S04]  /*30430*/  LDL.LU.64 R226, [R1+0x1288] ;  /* 0x0012880001e27983 */ /* 0x000ee80000300a00 */
[----:B------:R-:W-:Y:S04]  /*30440*/  LDGSTS.E [R252+-0x27ffc], desc[UR8][R20.64], !P2 ;  /* 0xd800400014fc7fae */ /* 0x000fe8000d121848 */
[----:B------:R2:W-:Y:S02]  /*30450*/  LDGSTS.E [R228+-0x23ffc], desc[UR8][R12.64], !P2 ;  /* 0xdc0040000ce47fae */ /* 0x0005e4000d121848 */
[----:B--2---:R-:W-:-:S02]  /*30460*/  VIADD R13, R18, 0x100000 ;  /* 0x00100000120d7836 */ /* 0x004fc40000000000 */
[----:B------:R-:W-:Y:S01]  /*30470*/  IMAD.WIDE R24, R229, 0x4, R24 ;  /* 0x00000004e5187825 */ /* 0x000fe200078e0218 */
[----:B------:R-:W-:-:S03]  /*30480*/  IADD3 R12, R18, 0x100000, RZ ;  /* 0x00100000120c7810 */ /* 0x000fc60007ffe0ff */
[C---:B----4-:R-:W-:Y:S01]  /*30490*/  IMAD.WIDE R22, R229.reuse, 0x4, R32 ;  /* 0x00000004e5167825 */ /* 0x050fe200078e0220 */
[----:B------:R1:W-:Y:S03]  /*304a0*/  STL.64 [R1+0xcd0], R24 ;  /* 0x000cd01801007387 */ /* 0x0003e60000100a00 */
[C---:B------:R-:W-:Y:S01]  /*304b0*/  IMAD.WIDE R8, R229.reuse, 0x4, R8 ;  /* 0x00000004e5087825 */ /* 0x040fe200078e0208 */
[----:B------:R2:W-:Y:S03]  /*304c0*/  STL.64 [R1+0xce0], R22 ;  /* 0x000ce01601007387 */ /* 0x0005e60000100a00 */
[----:B------:R-:W-:Y:S01]  /*304d0*/  IMAD.WIDE R20, R229, 0x4, R26 ;  /* 0x00000004e5147825 */ /* 0x000fe200078e021a */
        /* <DEDUP_REMOVED lines=9> */
[C---:B--2---:R-:W-:Y:S01]  /*30570*/  VIADD R22, R18.reuse, 0x100000 ;  /* 0x0010000012167836 */ /* 0x044fe20000000000 */
[----:B------:R-:W-:Y:S01]  /*30580*/  IADD3 R23, R18, 0x100000, RZ ;  /* 0x0010000012177810 */ /* 0x000fe20007ffe0ff */
[----:B------:R1:W-:Y:S01]  /*30590*/  LDGSTS.E [R228+-0x23ff8], desc[UR8][R20.64], !P1 ;  /* 0xdc00800014e47fae */ /* 0x0003e2000c921848 */
[----:B------:R-:W-:Y:S01]  /*305a0*/  VIADD R6, R6, 0xfffffe2b ;  /* 0xfffffe2b06067836 */ /* 0x000fe20000000000 */
[----:B------:R-:W2:Y:S02]  /*305b0*/  LDC R7, c[0x0][0x230] ;  /* 0x00008c00ff077b82 */ /* 0x000ea40000000800 */
[----:B----4-:R-:W4:Y:S02]  /*305c0*/  LDL.LU.64 R8, [R1+0x10f0] ;  /* 0x0010f00001087983 */ /* 0x010f240000300a00 */
[----:B------:R-:W-:-:S02]  /*305d0*/  ISETP.GE.U32.AND P1, PT, R6, 0x7ffffdac, PT ;  /* 0x7ffffdac0600780c */ /* 0x000fc40003f26070 */
[----:B------:R-:W-:Y:S02]  /*305e0*/  IADD3 R10, R10, -0x1d6, RZ ;  /* 0xfffffe2a0a0a7810 */ /* 0x000fe40007ffe0ff */
[----:B------:R-:W2:Y:S01]  /*305f0*/  LDC R6, c[0x0][0x230] ;  /* 0x00008c00ff067b82 */ /* 0x000ea20000000800 */
[----:B---3--:R-:W-:-:S05]  /*30600*/  IMAD.WIDE R30, R229, 0x4, R30 ;  /* 0x00000004e51e7825 */ /* 0x008fca00078e021e */
[----:B------:R-:W-:Y:S04]  /*30610*/  STL.64 [R1+0xd10], R30 ;  /* 0x000d101e01007387 */ /* 0x000fe80000100a00 */
[----:B------:R-:W-:Y:S01]  /*30620*/  LDGSTS.E [R23+-0x2fff4], desc[UR8][R30.64], !P2 ;  /* 0xd000c0001e177fae */ /* 0x000fe2000d121848 */
[----:B------:R-:W-:-:S04]  /*30630*/  IMAD.WIDE R28, R229, 0x4, R28 ;  /* 0x00000004e51c7825 */ /* 0x000fc800078e021c */
[C---:B------:R-:W-:Y:S01]  /*30640*/  IMAD.WIDE R14, R229.reuse, 0x4, R14 ;  /* 0x00000004e50e7825 */ /* 0x040fe200078e020e */
[----:B------:R3:W-:Y:S03]  /*30650*/  STL.64 [R1+0xd20], R28 ;  /* 0x000d201c01007387 */ /* 0x0007e60000100a00 */
[----:B-1----:R-:W-:Y:S01]  /*30660*/  IMAD.WIDE R20, R229, 0x4, R226 ;  /* 0x00000004e5147825 */ /* 0x002fe200078e02e2 */
[----:B------:R-:W-:Y:S04]  /*30670*/  LDGSTS.E [R22+-0x2bff4], desc[UR8][R28.64], !P2 ;  /* 0xd400c0001c167fae */ /* 0x000fe8000d121848 */
[----:B------:R1:W-:Y:S04]  /*30680*/  STL.64 [R1+0xd30], R14 ;  /* 0x000d300e01007387 */ /* 0x0003e80000100a00 */
[----:B------:R-:W-:Y:S04]  /*30690*/  LDGSTS.E [R252+-0x27ff4], desc[UR8][R14.64], !P2 ;  /* 0xd800c0000efc7fae */ /* 0x000fe8000d121848 */
[----:B---3--:R-:W3:Y:S04]  /*306a0*/  LDL.LU.64 R28, [R1+0x10e0] ;  /* 0x0010e000011c7983 */ /* 0x008ee80000300a00 */
[----:B------:R2:W-:Y:S04]  /*306b0*/  STL.64 [R1+0xd40], R20 ;  /* 0x000d401401007387 */ /* 0x0005e80000100a00 */
[----:B------:R-:W3:Y:S04]  /*306c0*/  LDL.LU.64 R32, [R1+0x10d0] ;  /* 0x0010d00001207983 */ /* 0x000ee80000300a00 */
[----:B------:R-:W3:Y:S04]  /*306d0*/  LDL.LU.64 R226, [R1+0x10c0] ;  /* 0x0010c00001e27983 */ /* 0x000ee80000300a00 */
[----:B-1----:R-:W3:Y:S04]  /*306e0*/  LDL.LU.64 R14, [R1+0x10b0] ;  /* 0x0010b000010e7983 */ /* 0x002ee80000300a00 */
[----:B------:R2:W-:Y:S02]  /*306f0*/  LDGSTS.E [R228+-0x23ff4], desc[UR8][R20.64], !P2 ;  /* 0xdc00c00014e47fae */ /* 0x0005e4000d121848 */
[----:B--2---:R-:W-:-:S02]  /*30700*/  VIADD R21, R18, 0x100000 ;  /* 0x0010000012157836 */ /* 0x004fc40000000000 */
[----:B------:R-:W-:Y:S01]  /*30710*/  IMAD.WIDE R24, R229, 0x4, R24 ;  /* 0x00000004e5187825 */ /* 0x000fe200078e0218 */
[----:B------:R-:W-:-:S03]  /*30720*/  IADD3 R20, R18, 0x100000, RZ ;  /* 0x0010000012147810 */ /* 0x000fc60007ffe0ff */
[C---:B------:R-:W-:Y:S01]  /*30730*/  IMAD.WIDE R22, R229.reuse, 0x4, R26 ;  /* 0x00000004e5167825 */ /* 0x040fe200078e021a */
[----:B------:R1:W-:Y:S03]  /*30740*/  STL.64 [R1+0xdd0], R24 ;  /* 0x000dd01801007387 */ /* 0x0003e60000100a00 */
[C---:B------:R-:W-:Y:S01]  /*30750*/  IMAD.WIDE R12, R229.reuse, 0x4, R12 ;  /* 0x00000004e50c7825 */ /* 0x040fe200078e020c */
[----:B------:R-:W-:Y:S04]  /*30760*/  STL.64 [R1+0xde0], R22 ;  /* 0x000de01601007387 */ /* 0x000fe80000100a00 */
[----:B------:R-:W-:Y:S04]  /*30770*/  LDGSTS.E [R21+-0x20000], desc[UR8][R24.64], !P1 ;  /* 0xe000000018157fae */ /* 0x000fe8000c921848 */
[----:B------:R2:W-:Y:S04]  /*30780*/  STL.64 [R1+0xdf0], R12 ;  /* 0x000df00c01007387 */ /* 0x0005e80000100a00 */
[----:B------:R-:W-:Y:S01]  /*30790*/  LDGSTS.E [R20+-0x1c000], desc[UR8][R22.64], !P1 ;  /* 0xe400000016147fae */ /* 0x000fe2000c921848 */
[----:B----4-:R-:W-:-:S03]  /*307a0*/  IMAD.WIDE R8, R229, 0x4, R8 ;  /* 0x00000004e5087825 */ /* 0x010fc600078e0208 */
[----:B-1----:R-:W4:Y:S04]  /*307b0*/  LDL.LU.64 R24, [R1+0x10a0] ;  /* 0x0010a00001187983 */ /* 0x002f280000300a00 */
[----:B------:R1:W-:Y:S04]  /*307c0*/  STL.64 [R1+0xe00], R8 ;  /* 0x000e000801007387 */ /* 0x0003e80000100a00 */
[----:B------:R-:W4:Y:S04]  /*307d0*/  LDL.LU.64 R30, [R1+0x1090] ;  /* 0x00109000011e7983 */ /* 0x000f280000300a00 */
[----:B------:R-:W4:Y:S04]  /*307e0*/  LDL.LU.64 R26, [R1+0xf88] ;  /* 0x000f8800011a7983 */ /* 0x000f280000300a00 */
[----:B------:R-:W-:Y:S01]  /*307f0*/  LDGSTS.E [R252+-0x18000], desc[UR8][R12.64], !P1 ;  /* 0xe80000000cfc7fae */ /* 0x000fe2000c921848 */
[----:B------:R-:W-:Y:S01]  /*30800*/  ISETP.GE.U32.AND P2, PT, R10, 0x7ffffdab, PT ;  /* 0x7ffffdab0a00780c */ /* 0x000fe20003f46070 */
[----:B------:R-:W-:Y:S01]  /*30810*/  VIADD R7, R7, 0xfffffe29 ;  /* 0xfffffe2907077836 */ /* 0x000fe20000000000 */
[----:B------:R-:W4:Y:S01]  /*30820*/  LDC R10, c[0x0][0x230] ;  /* 0x00008c00ff0a7b82 */ /* 0x000f220000000800 */
[----:B------:R1:W-:Y:S04]  /*30830*/  LDGSTS.E [R228+-0x14000], desc[UR8][R8.64], !P1 ;  /* 0xec00000008e47fae */ /* 0x0003e8000c921848 */
[----:B--2---:R-:W2:Y:S01]  /*30840*/  LDL.LU.64 R12, [R1+0xf78] ;  /* 0x000f7800010c7983 */ /* 0x004ea20000300a00 */
[C---:B-1----:R-:W-:Y:S01]  /*30850*/  IADD3 R9, R18.reuse, 0x100000, RZ ;  /* 0x0010000012097810 */ /* 0x042fe20007ffe0ff */
[----:B------:R-:W-:Y:S01]  /*30860*/  VIADD R8, R18, 0x100000 ;  /* 0x0010000012087836 */ /* 0x000fe20000000000 */
[----:B------:R-:W-:-:S02]  /*30870*/  ISETP.GE.U32.AND P1, PT, R7, 0x7ffffdaa, PT ;  /* 0x7ffffdaa0700780c */ /* 0x000fc40003f26070 */
[----:B------:R-:W-:Y:S01]  /*30880*/  IADD3 R6, R6, -0x1d8, RZ ;  /* 0xfffffe2806067810 */ /* 0x000fe20007ffe0ff */
[----:B------:R-:W1:Y:S01]  /*30890*/  LDC R7, c[0x0][0x230] ;  /* 0x00008c00ff077b82 */ /* 0x000e620000000800 */
[----:B---3--:R-:W-:-:S04]  /*308a0*/  IMAD.WIDE R28, R229, 0x4, R28 ;  /* 0x00000004e51c7825 */ /* 0x008fc800078e021c */
        /* <DEDUP_REMOVED lines=8> */
[----:B---3--:R-:W3:Y:S04]  /*30930*/  LDL.LU.64 R28, [R1+0xf68] ;  /* 0x000f6800011c7983 */ /* 0x008ee80000300a00 */
[----:B------:R1:W-:Y:S04]  /*30940*/  STL.64 [R1+0xe40], R14 ;  /* 0x000e400e01007387 */ /* 0x0003e80000100a00 */
[----:B------:R-:W3:Y:S04]  /*30950*/  LDL.LU.64 R32, [R1+0xf58] ;  /* 0x000f580001207983 */ /* 0x000ee80000300a00 */
[----:B------:R-:W3:Y:S04]  /*30960*/  LDL.LU.64 R8, [R1+0xeb0] ;  /* 0x000eb00001087983 */ /* 0x000ee80000300a00 */
[----:B------:R-:W3:Y:S04]  /*30970*/  LDL.LU.64 R226, [R1+0xec0] ;  /* 0x000ec00001e27983 */ /* 0x000ee80000300a00 */
[----:B------:R-:W-:Y:S04]  /*30980*/  LDGSTS.E [R252+-0x17ffc], desc[UR8][R20.64], !P2 ;  /* 0xe800400014fc7fae */ /* 0x000fe8000d121848 */
[----:B------:R1:W-:Y:S01]  /*30990*/  LDGSTS.E [R228+-0x13ffc], desc[UR8][R14.64], !P2 ;  /* 0xec0040000ee47fae */ /* 0x0003e2000d121848 */
[----:B----4-:R-:W-:Y:S01]  /*309a0*/  IMAD.WIDE R24, R229, 0x4, R24 ;  /* 0x00000004e5187825 */ /* 0x010fe200078e0218 */
[----:B-1----:R-:W-:-:S03]  /*309b0*/  IADD3 R14, R18, 0x100000, RZ ;  /* 0x00100000120e7810 */ /* 0x002fc60007ffe0ff */
[----:B------:R-:W-:Y:S02]  /*309c0*/  VIADD R15, R18, 0x100000 ;  /* 0x00100000120f7836 */ /* 0x000fe40000000000 */
[C---:B------:R-:W-:Y:S01]  /*309d0*/  IMAD.WIDE R22, R229.reuse, 0x4, R30 ;  /* 0x00000004e5167825 */ /* 0x040fe200078e021e */
[----:B------:R1:W-:Y:S03]  /*309e0*/  STL.64 [R1+0xe50], R24 ;  /* 0x000e501801007387 */ /* 0x0003e60000100a00 */
[C---:B------:R-:W-:Y:S01]  /*309f0*/  IMAD.WIDE R20, R229.reuse, 0x4, R26 ;  /* 0x00000004e5147825 */ /* 0x040fe200078e021a */
[----:B------:R-:W-:Y:S04]  /*30a00*/  STL.64 [R1+0xe60], R22 ;  /* 0x000e601601007387 */ /* 0x000fe80000100a00 */
[----:B------:R-:W-:Y:S04]  /*30a10*/  STL.64 [R1+0xe70], R20 ;  /* 0x000e701401007387 */ /* 0x000fe80000100a00 */
[----:B------:R-:W4:Y:S04]  /*30a20*/  LDL.LU.64 R26, [R1+0xed0] ;  /* 0x000ed000011a7983 */ /* 0x000f280000300a00 */
[----:B------:R-:W-:Y:S01]  /*30a30*/  LDGSTS.E [R15+-0x1fff8], desc[UR8][R24.64], !P1 ;  /* 0xe0008000180f7fae */ /* 0x000fe2000c921848 */
[----:B--2---:R-:W-:-:S03]  /*30a40*/  IMAD.WIDE R12, R229, 0x4, R12 ;  /* 0x00000004e50c7825 */ /* 0x004fc600078e020c */
[----:B------:R-:W-:Y:S04]  /*30a50*/  LDGSTS.E [R14+-0x1bff8], desc[UR8][R22.64], !P1 ;  /* 0xe4008000160e7fae */ /* 0x000fe8000c921848 */
[----:B------:R2:W-:Y:S04]  /*30a60*/  STL.64 [R1+0xe80], R12 ;  /* 0x000e800c01007387 */ /* 0x0005e80000100a00 */
[----:B-1----:R-:W4:Y:S04]  /*30a70*/  LDL.LU.64 R24, [R1+0xed8] ;  /* 0x000ed80001187983 */ /* 0x002f280000300a00 */
[----:B------:R-:W4:Y:S04]  /*30a80*/  LDL.LU.64 R14, [R1+0xee0] ;  /* 0x000ee000010e7983 */ /* 0x000f280000300a00 */
[----:B------:R-:W4:Y:S01]  /*30a90*/  LDL.LU.64 R30, [R1+0xee8] ;  /* 0x000ee800011e7983 */ /* 0x000f220000300a00 */
[----:B------:R-:W-:Y:S01]  /*30aa0*/  ISETP.GE.U32.AND P2, PT, R6, 0x7ffffda9, PT ;  /* 0x7ffffda90600780c */ /* 0x000fe20003f46070 */
[----:B------:R-:W-:Y:S01]  /*30ab0*/  VIADD R10, R10, 0xfffffe0b ;  /* 0xfffffe0b0a0a7836 */ /* 0x000fe20000000000 */
[----:B------:R-:W1:Y:S01]  /*30ac0*/  LDC R6, c[0x0][0x230] ;  /* 0x00008c00ff067b82 */ /* 0x000e620000000800 */
[----:B------:R-:W-:Y:S04]  /*30ad0*/  LDGSTS.E [R252+-0x17ff8], desc[UR8][R20.64], !P1 ;  /* 0xe800800014fc7fae */ /* 0x000fe8000c921848 */
[----:B------:R2:W-:Y:S01]  /*30ae0*/  LDGSTS.E [R228+-0x13ff8], desc[UR8][R12.64], !P1 ;  /* 0xec0080000ce47fae */ /* 0x0005e2000c921848 */
[----:B------:R-:W-:-:S02]  /*30af0*/  ISETP.GE.U32.AND P1, PT, R10, 0x7ffffd8c, PT ;  /* 0x7ffffd8c0a00780c */ /* 0x000fc40003f26070 */
[----:B------:R-:W-:Y:S01]  /*30b00*/  IADD3 R7, R7, -0x1f6, RZ ;  /* 0xfffffe0a07077810 */ /* 0x000fe20007ffe0ff */
[----:B------:R-:W1:Y:S01]  /*30b10*/  LDC R10, c[0x0][0x230] ;  /* 0x00008c00ff0a7b82 */ /* 0x000e620000000800 */
[C---:B--2---:R-:W-:Y:S01]  /*30b20*/  IADD3 R13, R18.reuse, 0x100000, RZ ;  /* 0x00100000120d7810 */ /* 0x044fe20007ffe0ff */
[----:B------:R-:W-:Y:S02]  /*30b30*/  VIADD R12, R18, 0x100000 ;  /* 0x00100000120c7836 */ /* 0x000fe40000000000 */
[----:B---3--:R-:W-:-:S04]  /*30b40*/  IMAD.WIDE R28, R229, 0x4, R28 ;  /* 0x00000004e51c7825 */ /* 0x008fc800078e021c */
        /* <DEDUP_REMOVED lines=8> */
[----:B--2---:R-:W2:Y:S04]  /*30bd0*/  LDL.LU.64 R28, [R1+0xef0] ;  /* 0x000ef000011c7983 */ /* 0x004ea80000300a00 */
[----:B------:R4:W-:Y:S04]  /*30be0*/  STL.64 [R1+0xec0], R20 ;  /* 0x000ec01401007387 */ /* 0x0009e80000100a00 */
[----:B------:R-:W2:Y:S04]  /*30bf0*/  LDL.LU.64 R226, [R1+0xef8] ;  /* 0x000ef80001e27983 */ /* 0x000ea80000300a00 */
[----:B------:R-:W2:Y:S04]  /*30c00*/  LDL.LU.64 R12, [R1+0xf00] ;  /* 0x000f0000010c7983 */ /* 0x000ea80000300a00 */
[----:B------:R-:W-:Y:S01]  /*30c10*/  LDGSTS.E [R252+-0x17ff4], desc[UR8][R8.64], !P2 ;  /* 0xe800c00008fc7fae */ /* 0x000fe2000d121848 */
[C---:B---3--:R-:W-:Y:S01]  /*30c20*/  VIADD R23, R18.reuse, 0x100000 ;  /* 0x0010000012177836 */ /* 0x048fe20000000000 */
[----:B------:R-:W-:-:S02]  /*30c30*/  IADD3 R22, R18, 0x100000, RZ ;  /* 0x0010000012167810 */ /* 0x000fc40007ffe0ff */
[----:B------:R3:W-:Y:S04]  /*30c40*/  LDGSTS.E [R228+-0x13ff4], desc[UR8][R20.64], !P2 ;  /* 0xec00c00014e47fae */ /* 0x0007e8000d121848 */
[----:B-1----:R-:W2:Y:S01]  /*30c50*/  LDL.LU.64 R8, [R1+0xf08] ;  /* 0x000f080001087983 */ /* 0x002ea20000300a00 */
[----:B----4-:R-:W-:-:S05]  /*30c60*/  IMAD.WIDE R26, R229, 0x4, R26 ;  /* 0x00000004e51a7825 */ /* 0x010fca00078e021a */
[----:B------:R1:W-:Y:S04]  /*30c70*/  STL.64 [R1+0xed0], R26 ;  /* 0x000ed01a01007387 */ /* 0x0003e80000100a00 */
[----:B------:R-:W-:Y:S01]  /*30c80*/  LDGSTS.E [R23+-0x10000], desc[UR8][R26.64], !P1 ;  /* 0xf00000001a177fae */ /* 0x000fe2000c921848 */
[----:B------:R-:W-:-:S04]  /*30c90*/  IMAD.WIDE R24, R229, 0x4, R24 ;  /* 0x00000004e5187825 */ /* 0x000fc800078e0218 */
[C---:B------:R-:W-:Y:S01]  /*30ca0*/  IMAD.WIDE R14, R229.reuse, 0x4, R14 ;  /* 0x00000004e50e7825 */ /* 0x040fe200078e020e */
[----:B------:R4:W-:Y:S03]  /*30cb0*/  STL.64 [R1+0xed8], R24 ;  /* 0x000ed81801007387 */ /* 0x0009e60000100a00 */
[----:B---3--:R-:W-:Y:S01]  /*30cc0*/  IMAD.WIDE R20, R229, 0x4, R30 ;  /* 0x00000004e5147825 */ /* 0x008fe200078e021e */
[----:B------:R3:W-:Y:S04]  /*30cd0*/  STL.64 [R1+0xee0], R14 ;  /* 0x000ee00e01007387 */ /* 0x0007e80000100a00 */
[----:B-1----:R-:W2:Y:S04]  /*30ce0*/  LDL.LU.64 R26, [R1+0xf10] ;  /* 0x000f1000011a7983 */ /* 0x002ea80000300a00 */
[----:B------:R-:W-:Y:S04]  /*30cf0*/  LDGSTS.E [R22+-0xc000], desc[UR8][R24.64], !P1 ;  /* 0xf400000018167fae */ /* 0x000fe8000c921848 */
[----:B------:R1:W-:Y:S04]  /*30d00*/  STL.64 [R1+0xee8], R20 ;  /* 0x000ee81401007387 */ /* 0x0003e80000100a00 */
[----:B------:R-:W-:Y:S04]  /*30d10*/  LDGSTS.E [R252+-0x8000], desc[UR8][R14.64], !P1 ;  /* 0xf80000000efc7fae */ /* 0x000fe8000c921848 */
[----:B----4-:R-:W4:Y:S04]  /*30d20*/  LDL.LU.64 R24, [R1+0xf18] ;  /* 0x000f180001187983 */ /* 0x010f280000300a00 */
[----:B------:R-:W4:Y:S04]  /*30d30*/  LDL.LU.64 R30, [R1+0xf20] ;  /* 0x000f2000011e7983 */ /* 0x000f280000300a00 */
[----:B---3--:R-:W3:Y:S01]  /*30d40*/  LDL.LU.64 R14, [R1+0xf28] ;  /* 0x000f2800010e7983 */ /* 0x008ee20000300a00 */
[----:B------:R-:W-:Y:S01]  /*30d50*/  ISETP.GE.U32.AND P2, PT, R7, 0x7ffffd8b, PT ;  /* 0x7ffffd8b0700780c */ /* 0x000fe20003f46070 */
[----:B------:R-:W-:Y:S01]  /*30d60*/  VIADD R6, R6, 0xfffffe09 ;  /* 0xfffffe0906067836 */ /* 0x000fe20000000000 */
[----:B------:R-:W3:Y:S01]  /*30d70*/  LDC R7, c[0x0][0x230] ;  /* 0x00008c00ff077b82 */ /* 0x000ee20000000800 */
[----:B------:R1:W-:Y:S02]  /*30d80*/  LDGSTS.E [R228+-0x4000], desc[UR8][R20.64], !P1 ;  /* 0xfc00000014e47fae */ /* 0x0003e4000c921848 */
[C---:B-1----:R-:W-:Y:S01]  /*30d90*/  IADD3 R21, R18.reuse, 0x100000, RZ ;  /* 0x0010000012157810 */ /* 0x042fe20007ffe0ff */
[----:B------:R-:W-:Y:S01]  /*30da0*/  VIADD R20, R18, 0x100000 ;  /* 0x0010000012147836 */ /* 0x000fe20000000000 */
[----:B------:R-:W-:-:S02]  /*30db0*/  ISETP.GE.U32.AND P1, PT, R6, 0x7ffffd8a, PT ;  /* 0x7ffffd8a0600780c */ /* 0x000fc40003f26070 */
[----:B------:R-:W-:Y:S01]  /*30dc0*/  IADD3 R10, R10, -0x1f8, RZ ;  /* 0xfffffe080a0a7810 */ /* 0x000fe20007ffe0ff */
[----:B------:R-:W1:Y:S01]  /*30dd0*/  LDC R6, c[0x0][0x230] ;  /* 0x00008c00ff067b82 */ /* 0x000e620000000800 */
[----:B--2---:R-:W-:-:S04]  /*30de0*/  IMAD.WIDE R28, R229, 0x4, R28 ;  /* 0x00000004e51c7825 */ /* 0x004fc800078e021c */
[C---:B------:R-:W-:Y:S01]  /*30df0*/  IMAD.WIDE R22, R229.reuse, 0x4, R226 ;  /* 0x00000004e5167825 */ /* 0x040fe200078e02e2 */
[----:B------:R2:W-:Y:S03]  /*30e00*/  STL.64 [R1+0xef0], R28 ;  /* 0x000ef01c01007387 */ /* 0x0005e60000100a00 */
[C---:B------:R-:W-:Y:S01]  /*30e10*/  IMAD.WIDE R12, R229.reuse, 0x4, R12 ;  /* 0x00000004e50c7825 */ /* 0x040fe200078e020c */
[----:B------:R-:W-:Y:S04]  /*30e20*/  STL.64 [R1+0xef8], R22 ;  /* 0x000ef81601007387 */ /* 0x000fe80000100a00 */
[----:B------:R-:W-:Y:S04]  /*30e30*/  LDGSTS.E [R21+-0xfffc], desc[UR8][R28.64], !P2 ;  /* 0xf00040001c157fae */ /* 0x000fe8000d121848 */
[----:B------:R-:W-:Y:S04]  /*30e40*/  STL.64 [R1+0xf00], R12 ;  /* 0x000f000c01007387 */ /* 0x000fe80000100a00 */
[----:B------:R1:W-:Y:S01]  /*30e50*/  LDGSTS.E [R20+-0xbffc], desc[UR8][R22.64], !P2 ;  /* 0xf400400016147fae */ /* 0x0003e2000d121848 */
[----:B------:R-:W-:-:S03]  /*30e60*/  IMAD.WIDE R8, R229, 0x4, R8 ;  /* 0x00000004e5087825 */ /* 0x000fc600078e0208 */
[----:B--2---:R-:W2:Y:S04]  /*30e70*/  LDL.LU.64 R28, [R1+0xf30] ;  /* 0x000f3000011c7983 */ /* 0x004ea80000300a00 */
[----:B------:R1:W-:Y:S04]  /*30e80*/  STL.64 [R1+0xf08], R8 ;  /* 0x000f080801007387 */ /* 0x0003e80000100a00 */
[----:B------:R-:W-:Y:S04]  /*30e90*/  LDGSTS.E [R252+-0x7ffc], desc[UR8][R12.64], !P2 ;  /* 0xf80040000cfc7fae */ /* 0x000fe8000d121848 */
[----:B------:R-:W2:Y:S04]  /*30ea0*/  LDL.LU.64 R226, [R1+0xf38] ;  /* 0x000f380001e27983 */ /* 0x000ea80000300a00 */
[----:B------:R-:W-:Y:S04]  /*30eb0*/  LDGSTS.E [R228+-0x3ffc], desc[UR8][R8.64], !P2 ;  /* 0xfc00400008e47fae */ /* 0x000fe8000d121848 */
[----:B-1----:R-:W2:Y:S04]  /*30ec0*/  LDL.LU.64 R8, [R1+0xf40] ;  /* 0x000f400001087983 */ /* 0x002ea80000300a00 */
[----:B------:R-:W2:Y:S01]  /*30ed0*/  LDL.LU.64 R12, [R1+0xf48] ;  /* 0x000f4800010c7983 */ /* 0x000ea20000300a00 */
[----:B------:R-:W-:Y:S01]  /*30ee0*/  IMAD.WIDE R26, R229, 0x4, R26 ;  /* 0x00000004e51a7825 */ /* 0x000fe200078e021a */
[----:B------:R-:W-:-:S03]  /*30ef0*/  IADD3 R22, R18, 0x100000, RZ ;  /* 0x0010000012167810 */ /* 0x000fc60007ffe0ff */
[----:B------:R-:W-:Y:S01]  /*30f00*/  VIADD R23, R18, 0x100000 ;  /* 0x0010000012177836 */ /* 0x000fe20000000000 */
[----:B------:R1:W-:Y:S04]  /*30f10*/  STL.64 [R1+0xf10], R26 ;  /* 0x000f101a01007387 */ /* 0x0003e80000100a00 */
[----:B------:R-:W-:Y:S01]  /*30f20*/  LDGSTS.E [R23+-0xfff8], desc[UR8][R26.64], !P1 ;  /* 0xf00080001a177fae */ /* 0x000fe2000c921848 */
[----:B----4-:R-:W-:-:S04]  /*30f30*/  IMAD.WIDE R24, R229, 0x4, R24 ;  /* 0x00000004e5187825 */ /* 0x010fc800078e0218 */
[C---:B------:R-:W-:Y:S01]  /*30f40*/  IMAD.WIDE R20, R229.reuse, 0x4, R30 ;  /* 0x00000004e5147825 */ /* 0x040fe200078e021e */
[----:B------:R4:W-:Y:S03]  /*30f50*/  STL.64 [R1+0xf18], R24 ;  /* 0x000f181801007387 */ /* 0x0009e60000100a00 */
[----:B---3--:R-:W-:Y:S01]  /*30f60*/  IMAD.WIDE R14, R229, 0x4, R14 ;  /* 0x00000004e50e7825 */ /* 0x008fe200078e020e */
[----:B------:R-:W-:Y:S04]  /*30f70*/  STL.64 [R1+0xf20], R20 ;  /* 0x000f201401007387 */ /* 0x000fe80000100a00 */
[----:B------:R3:W-:Y:S04]  /*30f80*/  STL.64 [R1+0xf28], R14 ;  /* 0x000f280e01007387 */ /* 0x0007e80000100a00 */
[----:B------:R-:W2:Y:S04]  /*30f90*/  LDL.LU.64 R32, [R1+0x1638] ;  /* 0x0016380001207983 */ /* 0x000ea80000300a00 */
[----:B------:R-:W-:Y:S04]  /*30fa0*/  LDGSTS.E [R22+-0xbff8], desc[UR8][R24.64], !P1 ;  /* 0xf400800018167fae */ /* 0x000fe8000c921848 */
[----:B-1----:R-:W2:Y:S04]  /*30fb0*/  LDL.LU.64 R26, [R1+0x1630] ;  /* 0x00163000011a7983 */ /* 0x002ea80000300a00 */
[----:B------:R1:W-:Y:S04]  /*30fc0*/  LDGSTS.E [R252+-0x7ff8], desc[UR8][R20.64], !P1 ;  /* 0xf800800014fc7fae */ /* 0x0003e8000c921848 */
[----:B----4-:R-:W4:Y:S04]  /*30fd0*/  LDL.LU.64 R24, [R1+0x1628] ;  /* 0x0016280001187983 */ /* 0x010f280000300a00 */
[----:B------:R-:W-:Y:S04]  /*30fe0*/  LDGSTS.E [R228+-0x3ff8], desc[UR8][R14.64], !P1 ;  /* 0xfc0080000ee47fae */ /* 0x000fe8000c921848 */
[----:B---3--:R-:W3:Y:S01]  /*30ff0*/  LDL.LU.64 R14, [R1+0x1620] ;  /* 0x00162000010e7983 */ /* 0x008ee20000300a00 */
[----:B------:R-:W-:-:S02]  /*31000*/  ISETP.GE.U32.AND P2, PT, R10, 0x7ffffd89, PT ;  /* 0x7ffffd890a00780c */ /* 0x000fc40003f46070 */
[C---:B-1----:R-:W-:Y:S01]  /*31010*/  IADD3 R21, R18.reuse, 0x100000, RZ ;  /* 0x0010000012157810 */ /* 0x042fe20007ffe0ff */
[----:B------:R-:W-:Y:S01]  /*31020*/  STL.64 [R1+0x20b8], R18 ;  /* 0x0020b81201007387 */ /* 0x000fe20000100a00 */
[----:B------:R-:W-:Y:S01]  /*31030*/  VIADD R20, R18, 0x100000 ;  /* 0x0010000012147836 */ /* 0x000fe20000000000 */
[----:B------:R-:W1:Y:S01]  /*31040*/  LDC R10, c[0x0][0x230] ;  /* 0x00008c00ff0a7b82 */ /* 0x000e620000000800 */
[----:B------:R-:W-:-:S05]  /*31050*/  VIADD R7, R7, 0xfffffe67 ;  /* 0xfffffe6707077836 */ /* 0x000fca0000000000 */
[----:B------:R-:W-:Y:S02]  /*31060*/  ISETP.GE.U32.AND P1, PT, R7, 0x7ffffde8, PT ;  /* 0x7ffffde80700780c */ /* 0x000fe40003f26070 */
[----:B------:R-:W-:Y:S01]  /*31070*/  IADD3 R6, R6, -0x19a, RZ ;  /* 0xfffffe6606067810 */ /* 0x000fe20007ffe0ff */
[----:B------:R-:W1:Y:S01]  /*31080*/  LDC R7, c[0x0][0x230] ;  /* 0x00008c00ff077b82 */ /* 0x000e620000000800 */
[----:B--2---:R-:W-:-:S05]  /*31090*/  IMAD.WIDE R28, R229, 0x4, R28 ;  /* 0x00000004e51c7825 */ /* 0x004fca00078e021c */
[----:B------:R2:W-:Y:S04]  /*310a0*/  STL.64 [R1+0xf30], R28 ;  /* 0x000f301c01007387 */ /* 0x0005e80000100a00 */
[----:B------:R-:W-:Y:S01]  /*310b0*/  LDGSTS.E [R21+-0xfff4], desc[UR8][R28.64], !P2 ;  /* 0xf000c0001c157fae */ /* 0x000fe2000d121848 */
[----:B------:R-:W-:-:S05]  /*310c0*/  IMAD.WIDE R22, R229, 0x4, R226 ;  /* 0x00000004e5167825 */ /* 0x000fca00078e02e2 */
[----:B------:R-:W-:Y:S04]  /*310d0*/  STL.64 [R1+0xf38], R22 ;  /* 0x000f381601007387 */ /* 0x000fe80000100a00 */
[----:B------:R1:W-:Y:S01]  /*310e0*/  LDGSTS.E [R20+-0xbff4], desc[UR8][R22.64], !P2 ;  /* 0xf400c00016147fae */ /* 0x0003e2000d121848 */
[----:B------:R-:W-:-:S04]  /*310f0*/  IMAD.WIDE R8, R229, 0x4, R8 ;  /* 0x00000004e5087825 */ /* 0x000fc800078e0208 */
[C---:B------:R-:W-:Y:S01]  /*31100*/  IMAD.WIDE R12, R229.reuse, 0x4, R12 ;  /* 0x00000004e50c7825 */ /* 0x040fe200078e020c */
[----:B------:R1:W-:Y:S04]  /*31110*/  STL.64 [R1+0xf40], R8 ;  /* 0x000f400801007387 */ /* 0x0003e80000100a00 */
[----:B------:R-:W3:Y:S04]  /*31120*/  LDL.LU.64 R30, [R1+0x1618] ;  /* 0x00161800011e7983 */ /* 0x000ee80000300a00 */
[----:B------:R1:W-:Y:S04]  /*31130*/  STL.64 [R1+0xf48], R12 ;  /* 0x000f480c01007387 */ /* 0x0003e80000100a00 */
[----:B--2---:R-:W2:Y:S04]  /*31140*/  LDL.LU.64 R28, [R1+0x1610] ;  /* 0x00161000011c7983 */ /* 0x004ea80000300a00 */
[----:B------:R-:W2:Y:S04]  /*31150*/  LDL.LU.64 R226, [R1+0x1608] ;  /* 0x0016080001e27983 */ /* 0x000ea80000300a00 */
[----:B------:R-:W-:Y:S04]  /*31160*/  LDGSTS.E [R252+-0x7ff4], desc[UR8][R8.64], !P2 ;  /* 0xf800c00008fc7fae */ /* 0x000fe8000d121848 */
[----:B------:R1:W-:Y:S04]  /*31170*/  LDGSTS.E [R228+-0x3ff4], desc[UR8][R12.64], !P2 ;  /* 0xfc00c0000ce47fae */ /* 0x0003e8000d121848 */
[----:B-1----:R-:W2:Y:S01]  /*31180*/  LDL.LU.64 R8, [R1+0x1600] ;  /* 0x0016000001087983 */ /* 0x002ea20000300a00 */
[----:B------:R-:W-:-:S04]  /*31190*/  IMAD.WIDE R22, R229, 0x4, R32 ;  /* 0x00000004e5167825 */ /* 0x000fc800078e0220 */
[----:B------:R-:W-:Y:S01]  /*311a0*/  IMAD.WIDE R20, R229, 0x4, R26 ;  /* 0x00000004e5147825 */ /* 0x000fe200078e021a */
[C---:B------:R-:W-:Y:S01]  /*311b0*/  IADD3 R12, R17.reuse, 0x100000, RZ ;  /* 0x00100000110c7810 */ /* 0x040fe20007ffe0ff */
[----:B------:R-:W-:Y:S02]  /*311c0*/  STL.64 [R1+0xf50], R22 ;  /* 0x000f501601007387 */ /* 0x000fe40000100a00 */
[----:B------:R-:W-:Y:S02]  /*311d0*/  VIADD R13, R17, 0x100000 ;  /* 0x00100000110d7836 */ /* 0x000fe40000000000 */
[C---:B----4-:R-:W-:Y:S01]  /*311e0*/  IMAD.WIDE R18, R229.reuse, 0x4, R24 ;  /* 0x00000004e5127825 */ /* 0x050fe200078e0218 */
[----:B------:R-:W-:Y:S04]  /*311f0*/  STL.64 [R1+0xf58], R20 ;  /* 0x000f581401007387 */ /* 0x000fe80000100a00 */
[----:B------:R-:W-:Y:S04]  /*31200*/  STL.64 [R1+0xf60], R18 ;  /* 0x000f601201007387 */ /* 0x000fe80000100a00 */
[----:B------:R-:W-:Y:S04]  /*31210*/  LDGSTS.E [R13+-0x40000], desc[UR8][R22.64], !P1 ;  /* 0xc0000000160d7fae */ /* 0x000fe8000c921848 */
[----:B------:R-:W4:Y:S01]  /*31220*/  LDL.LU.64 R32, [R1+0x15f8] ;  /* 0x0015f80001207983 */ /* 0x000f220000300a00 */
[----:B---3--:R-:W-:-:S03]  /*31230*/  IMAD.WIDE R14, R229, 0x4, R14 ;  /* 0x00000004e50e7825 */ /* 0x008fc600078e020e */
[----:B------:R-:W-:Y:S04]  /*31240*/  LDGSTS.E [R12+-0x3c000], desc[UR8][R20.64], !P1 ;  /* 0xc4000000140c7fae */ /* 0x000fe8000c921848 */
[----:B------:R1:W-:Y:S04]  /*31250*/  STL.64 [R1+0xf68], R14 ;  /* 0x000f680e01007387 */ /* 0x0003e80000100a00 */
[----:B------:R-:W3:Y:S04]  /*31260*/  LDL.LU.64 R12, [R1+0x15f0] ;  /* 0x0015f000010c7983 */ /* 0x000ee80000300a00 */
[----:B------:R-:W3:Y:S04]  /*31270*/  LDL.LU.64 R26, [R1+0x15e8] ;  /* 0x0015e800011a7983 */ /* 0x000ee80000300a00 */
[----:B------:R-:W3:Y:S01]  /*31280*/  LDL.LU.64 R24, [R1+0x15e0] ;  /* 0x0015e00001187983 */ /* 0x000ee20000300a00 */
[----:B------:R-:W-:Y:S01]  /*31290*/  ISETP.GE.U32.AND P2, PT, R6, 0x7ffffde7, PT ;  /* 0x7ffffde70600780c */ /* 0x000fe20003f46070 */
[C---:B------:R-:W-:Y:S01]  /*312a0*/  VIADD R252, R17.reuse, 0x100000 ;  /* 0x0010000011fc7836 */ /* 0x040fe20000000000 */
[C---:B------:R-:W-:Y:S01]  /*312b0*/  IADD3 R228, R17.reuse, 0x100000, RZ ;  /* 0x0010000011e47810 */ /* 0x040fe20007ffe0ff */
[----:B------:R-:W-:Y:S01]  /*312c0*/  VIADD R10, R10, 0xfffffe65 ;  /* 0xfffffe650a0a7836 */ /* 0x000fe20000000000 */
[----:B------:R-:W3:Y:S02]  /*312d0*/  LDC R6, c[0x0][0x230] ;  /* 0x00008c00ff067b82 */ /* 0x000ee40000000800 */
[----:B------:R-:W-:Y:S04]  /*312e0*/  LDGSTS.E [R252+-0x38000], desc[UR8][R18.64], !P1 ;  /* 0xc800000012fc7fae */ /* 0x000fe8000c921848 */
[----:B------:R1:W-:Y:S02]  /*312f0*/  LDGSTS.E [R228+-0x34000], desc[UR8][R14.64], !P1 ;  /* 0xcc0000000ee47fae */ /* 0x0003e4000c921848 */
[C---:B-1----:R-:W-:Y:S01]  /*31300*/  IADD3 R15, R17.reuse, 0x100000, RZ ;  /* 0x00100000110f7810 */ /* 0x042fe20007ffe0ff */
[C---:B------:R-:W-:Y:S01]  /*31310*/  VIADD R14, R17.reuse, 0x100000 ;  /* 0x00100000110e7836 */ /* 0x040fe20000000000 */
[----:B------:R-:W-:Y:S01]  /*31320*/  ISETP.GE.U32.AND P1, PT, R10, 0x7ffffde6, PT ;  /* 0x7ffffde60a00780c */ /* 0x000fe20003f26070 */
[----:B------:R-:W-:-:S02]  /*31330*/  VIADD R10, R17, 0x100000 ;  /* 0x00100000110a7836 */ /* 0x000fc40000000000 */
[----:B------:R-:W-:-:S04]  /*31340*/  IMAD.WIDE R22, R229, 0x4, R30 ;  /* 0x00000004e5167825 */ /* 0x000fc800078e021e */
[C---:B--2---:R-:W-:Y:S01]  /*31350*/  IMAD.WIDE R20, R229.reuse, 0x4, R28 ;  /* 0x00000004e5147825 */ /* 0x044fe200078e021c */
[----:B------:R4:W-:Y:S03]  /*31360*/  STL.64 [R1+0xf70], R22 ;  /* 0x000f701601007387 */ /* 0x0009e60000100a00 */
[C---:B------:R-:W-:Y:S01]  /*31370*/  IMAD.WIDE R18, R229.reuse, 0x4, R226 ;  /* 0x00000004e5127825 */ /* 0x040fe200078e02e2 */
[----:B------:R-:W-:Y:S04]  /*31380*/  STL.64 [R1+0xf78], R20 ;  /* 0x000f781401007387 */ /* 0x000fe80000100a00 */
[----:B------:R-:W-:Y:S04]  /*31390*/  STL.64 [R1+0xf80], R18 ;  /* 0x000f801201007387 */ /* 0x000fe80000100a00 */
[----:B------:R4:W-:Y:S04]  /*313a0*/  LDGSTS.E [R15+-0x3fffc], desc[UR8][R22.64], !P2 ;  /* 0xc0004000160f7fae */ /* 0x0009e8000d121848 */
[----:B------:R-:W2:Y:S01]  /*313b0*/  LDL.LU.64 R30, [R1+0x15d8] ;  /* 0x0015d800011e7983 */ /* 0x000ea20000300a00 */
[----:B------:R-:W-:-:S03]  /*313c0*/  IMAD.WIDE R8, R229, 0x4, R8 ;  /* 0x00000004e5087825 */ /* 0x000fc600078e0208 */
[----:B------:R-:W-:Y:S04]  /*313d0*/  LDGSTS.E [R14+-0x3bffc], desc[UR8][R20.64], !P2 ;  /* 0xc4004000140e7fae */ /* 0x000fe8000d121848 */
[----:B------:R1:W-:Y:S04]  /*313e0*/  STL.64 [R1+0xf88], R8 ;  /* 0x000f880801007387 */ /* 0x0003e80000100a00 */
[----:B------:R-:W-:Y:S04]  /*313f0*/  LDGSTS.E [R252+-0x37ffc], desc[UR8][R18.64], !P2 ;  /* 0xc800400012fc7fae */ /* 0x000fe8000d121848 */
[----:B------:R-:W2:Y:S04]  /*31400*/  LDL.LU.64 R14, [R1+0x15d0] ;  /* 0x0015d000010e7983 */ /* 0x000ea80000300a00 */
[----:B------:R-:W2:Y:S04]  /*31410*/  LDL.LU.64 R28, [R1+0x15c8] ;  /* 0x0015c800011c7983 */ /* 0x000ea80000300a00 */
[----:B------:R-:W2:Y:S04]  /*31420*/  LDL.LU.64 R226, [R1+0x15c0] ;  /* 0x0015c00001e27983 */ /* 0x000ea80000300a00 */
[----:B------:R1:W-:Y:S01]  /*31430*/  LDGSTS.E [R228+-0x33ffc], desc[UR8][R8.64], !P2 ;  /* 0xcc00400008e47fae */ /* 0x0003e2000d121848 */
[----:B----4-:R-:W-:-:S05]  /*31440*/  IMAD.WIDE R22, R229, 0x4, R32 ;  /* 0x00000004e5167825 */ /* 0x010fca00078e0220 */
[----:B------:R-:W-:Y:S04]  /*31450*/  STL.64 [R1+0xfd0], R22 ;  /* 0x000fd01601007387 */ /* 0x000fe80000100a00 */
[----:B------:R2:W-:Y:S01]  /*31460*/  LDGSTS.E [R10+-0x3fff8], desc[UR8][R22.64], !P1 ;  /* 0xc0008000160a7fae */ /* 0x0005e2000c921848 */
[----:B-1----:R-:W-:Y:S01]  /*31470*/  IADD3 R9, R17, 0x100000, RZ ;  /* 0x0010000011097810 */ /* 0x002fe20007ffe0ff */
[----:B------:R-:W1:Y:S01]  /*31480*/  LDC R8, c[0x0][0x230] ;  /* 0x00008c00ff087b82 */ /* 0x000e620000000800 */
[----:B---3--:R-:W-:-:S04]  /*31490*/  IMAD.WIDE R12, R229, 0x4, R12 ;  /* 0x00000004e50c7825 */ /* 0x008fc800078e020c */
[C---:B------:R-:W-:Y:S01]  /*314a0*/  IMAD.WIDE R20, R229.reuse, 0x4, R26 ;  /* 0x00000004e5147825 */ /* 0x040fe200078e021a */
[----:B------:R3:W-:Y:S03]  /*314b0*/  STL.64 [R1+0xfe0], R12 ;  /* 0x000fe00c01007387 */ /* 0x0007e60000100a00 */
[----:B------:R-:W-:Y:S01]  /*314c0*/  IMAD.WIDE R18, R229, 0x4, R24 ;  /* 0x00000004e5127825 */ /* 0x000fe200078e0218 */
[----:B------:R4:W-:Y:S04]  /*314d0*/  STL.64 [R1+0xff0], R20 ;  /* 0x000ff01401007387 */ /* 0x0009e80000100a00 */
[----:B------:R-:W4:Y:S04]  /*314e0*/  LDL.LU.64 R32, [R1+0x1280] ;  /* 0x0012800001207983 */ /* 0x000f280000300a00 */
[----:B------:R4:W-:Y:S04]  /*314f0*/  STL.64 [R1+0x1000], R18 ;  /* 0x0010001201007387 */ /* 0x0009e80000100a00 */
[----:B------:R-:W-:Y:S04]  /*31500*/  LDGSTS.E [R9+-0x3bff8], desc[UR8][R12.64], !P1 ;  /* 0xc40080000c097fae */ /* 0x000fe8000c921848 */
[----:B------:R-:W4:Y:S01]  /*31510*/  LDL.LU.64 R26, [R1+0x1278] ;  /* 0x00127800011a7983 */ /* 0x000f220000300a00 */
[----:B------:R-:W-:-:S03]  /*31520*/  IADD3 R7, R7, -0x19c, RZ ;  /* 0xfffffe6407077810 */ /* 0x000fc60007ffe0ff */
[----:B------:R4:W-:Y:S04]  /*31530*/  LDGSTS.E [R252+-0x37ff8], desc[UR8][R20.64], !P1 ;  /* 0xc800800014fc7fae */ /* 0x0009e8000c921848 */
[----:B---3--:R-:W3:Y:S04]  /*31540*/  LDL.LU.64 R12, [R1+0x1270] ;  /* 0x00127000010c7983 */ /* 0x008ee80000300a00 */
[----:B------:R-:W3:Y:S01]  /*31550*/  LDL.LU.64 R24, [R1+0x1268] ;  /* 0x0012680001187983 */ /* 0x000ee20000300a00 */
[----:B------:R-:W-:Y:S01]  /*31560*/  ISETP.GE.U32.AND P2, PT, R7, 0x7ffffde5, PT ;  /* 0x7ffffde50700780c */ /* 0x000fe20003f46070 */
[----:B------:R-:W-:Y:S01]  /*31570*/  VIADD R6, R6, 0xfffffe47 ;  /* 0xfffffe4706067836 */ /* 0x000fe20000000000 */
[----:B-1----:R-:W-:Y:S01]  /*31580*/  IADD3 R8, R8, -0x1ba, RZ ;  /* 0xfffffe4608087810 */ /* 0x002fe20007ffe0ff */
[----:B------:R1:W-:Y:S01]  /*31590*/  LDGSTS.E [R228+-0x33ff8], desc[UR8][R18.64], !P1 ;  /* 0xcc00800012e47fae */ /* 0x0003e2000c921848 */
[----:B------:R-:W3:Y:S02]  /*315a0*/  LDC R7, c[0x0][0x230] ;  /* 0x00008c00ff077b82 */ /* 0x000ee40000000800 */
[----:B------:R-:W-:-:S06]  /*315b0*/  ISETP.GE.U32.AND P1, PT, R6, 0x7ffffdc8, PT ;  /* 0x7ffffdc80600780c */ /* 0x000fcc0003f26070 */
[----:B------:R-:W3:Y:S01]  /*315c0*/  LDC R6, c[0x0][0x230] ;  /* 0x00008c00ff067b82 */ /* 0x000ee20000000800 */
[----:B--2---:R-:W-:-:S05]  /*315d0*/  IMAD.WIDE R22, R229, 0x4, R30 ;  /* 0x00000004e5167825 */ /* 0x004fca00078e021e */
[----:B------:R-:W-:Y:S04]  /*315e0*/  STL.64 [R1+0x1010], R22 ;  /* 0x0010101601007387 */ /* 0x000fe80000100a00 */
[----:B------:R2:W-:Y:S01]  /*315f0*/  LDGSTS.E [R10+-0x3fff4], desc[UR8][R22.64], !P2 ;  /* 0xc000c000160a7fae */ /* 0x0005e2000d121848 */
[----:B------:R-:W-:-:S04]  /*31600*/  IMAD.WIDE R14, R229, 0x4, R14 ;  /* 0x00000004e50e7825 */ /* 0x000fc800078e020e */
[C---:B----4-:R-:W-:Y:S01]  /*31610*/  IMAD.WIDE R20, R229.reuse, 0x4, R28 ;  /* 0x00000004e5147825 */ /* 0x050fe200078e021c */
[----:B------:R4:W-:Y:S03]  /*31620*/  STL.64 [R1+0x1020], R14 ;  /* 0x0010200e01007387 */ /* 0x0009e60000100a00 */
[C---:B-1----:R-:W-:Y:S01]  /*31630*/  IMAD.WIDE R18, R229.reuse, 0x4, R226 ;  /* 0x00000004e5127825 */ /* 0x042fe200078e02e2 */
[----:B------:R1:W-:Y:S04]  /*31640*/  STL.64 [R1+0x1030], R20 ;  /* 0x0010301401007387 */ /* 0x0003e80000100a00 */
[----:B------:R-:W3:Y:S04]  /*31650*/  LDL.LU.64 R28, [R1+0x1260] ;  /* 0x00126000011c7983 */ /* 0x000ee80000300a00 */
[----:B------:R3:W-:Y:S04]  /*31660*/  STL.64 [R1+0x1040], R18 ;  /* 0x0010401201007387 */ /* 0x0007e80000100a00 */
[----:B------:R-:W-:Y:S04]  /*31670*/  LDGSTS.E [R9+-0x3bff4], desc[UR8][R14.64], !P2 ;  /* 0xc400c0000e097fae */ /* 0x000fe8000d121848 */
[----:B------:R-:W3:Y:S04]  /*31680*/  LDL.LU.64 R30, [R1+0x1258] ;  /* 0x00125800011e7983 */ /* 0x000ee80000300a00 */
[----:B------:R1:W-:Y:S04]  /*31690*/  LDGSTS.E [R252+-0x37ff4], desc[UR8][R20.64], !P2 ;  /* 0xc800c00014fc7fae */ /* 0x0003e8000d121848 */
[----:B----4-:R-:W4:Y:S04]  /*316a0*/  LDL.LU.64 R14, [R1+0x1250] ;  /* 0x00125000010e7983 */ /* 0x010f280000300a00 */
[----:B------:R-:W4:Y:S04]  /*316b0*/  LDL.LU.64 R226, [R1+0x1248] ;  /* 0x0012480001e27983 */ /* 0x000f280000300a00 */
[----:B------:R3:W-:Y:S01]  /*316c0*/  LDGSTS.E [R228+-0x33ff4], desc[UR8][R18.64], !P2 ;  /* 0xcc00c00012e47fae */ /* 0x0007e2000d121848 */
[----:B--2---:R-:W-:-:S05]  /*316d0*/  IMAD.WIDE R22, R229, 0x4, R32 ;  /* 0x00000004e5167825 */ /* 0x004fca00078e0220 */
[----:B------:R-:W-:Y:S01]  /*316e0*/  STL.64 [R1+0x1050], R22 ;  /* 0x0010501601007387 */ /* 0x000fe20000100a00 */
[----:B-1----:R-:W-:-:S03]  /*316f0*/  IMAD.WIDE R20, R229, 0x4, R26 ;  /* 0x00000004e5147825 */ /* 0x002fc600078e021a */
[----:B------:R1:W-:Y:S01]  /*31700*/  LDGSTS.E [R10+-0x30000], desc[UR8][R22.64], !P1 ;  /* 0xd0000000160a7fae */ /* 0x0003e2000c921848 */
[----:B---3--:R-:W-:-:S03]  /*31710*/  IMAD.WIDE R12, R229, 0x4, R12 ;  /* 0x00000004e50c7825 */ /* 0x008fc600078e020c */
[----:B------:R2:W-:Y:S01]  /*31720*/  STL.64 [R1+0x1060], R20 ;  /* 0x0010601401007387 */ /* 0x0005e20000100a00 */
[----:B------:R-:W-:-:S03]  /*31730*/  IMAD.WIDE R18, R229, 0x4, R24 ;  /* 0x00000004e5127825 */ /* 0x000fc600078e0218 */
[----:B------:R3:W-:Y:S01]  /*31740*/  STL.64 [R1+0x1070], R12 ;  /* 0x0010700c01007387 */ /* 0x0007e20000100a00 */
[----:B------:R-:W-:Y:S01]  /*31750*/  ISETP.GE.U32.AND P2, PT, R8, 0x7ffffdc7, PT ;  /* 0x7ffffdc70800780c */ /* 0x000fe20003f46070 */
[----:B-1----:R-:W1:Y:S02]  /*31760*/  LDC R10, c[0x0][0x230] ;  /* 0x00008c00ff0a7b82 */ /* 0x002e640000000800 */
[----:B------:R-:W4:Y:S04]  /*31770*/  LDL.LU.64 R26, [R1+0x1238] ;  /* 0x00123800011a7983 */ /* 0x000f280000300a00 */
[----:B------:R4:W-:Y:S04]  /*31780*/  STL.64 [R1+0x1080], R18 ;  /* 0x0010801201007387 */ /* 0x0009e80000100a00 */
[----:B------:R2:W-:Y:S04]  /*31790*/  LDGSTS.E [R9+-0x2c000], desc[UR8][R20.64], !P1 ;  /* 0xd400000014097fae */ /* 0x0005e8000c921848 */
[----:B------:R-:W4:Y:S04]  /*317a0*/  LDL.LU.64 R24, [R1+0x1228] ;  /* 0x0012280001187983 */ /* 0x000f280000300a00 */
[----:B------:R-:W-:Y:S04]  /*317b0*/  LDGSTS.E [R252+-0x28000], desc[UR8][R12.64], !P1 ;  /* 0xd80000000cfc7fae */ /* 0x000fe8000c921848 */
[----:B------:R-:W4:Y:S01]  /*317c0*/  LDL.LU.64 R8, [R1+0x1218] ;  /* 0x0012180001087983 */ /* 0x000f220000300a00 */
[----:B--2---:R-:W-:-:S03]  /*317d0*/  IADD3 R21, R17, 0x100000, RZ ;  /* 0x0010000011157810 */ /* 0x004fc60007ffe0ff */
[----:B------:R2:W-:Y:S04]  /*317e0*/  LDGSTS.E [R228+-0x24000], desc[UR8][R18.64], !P1 ;  /* 0xdc00000012e47fae */ /* 0x0005e8000c921848 */
[----:B---3--:R-:W3:Y:S01]  /*317f0*/  LDL.LU.64 R12, [R1+0x1208] ;  /* 0x00120800010c7983 */ /* 0x008ee20000300a00 */
[----:B------:R-:W-:Y:S02]  /*31800*/  VIADD R20, R17, 0x100000 ;  /* 0x0010000011147836 */ /* 0x000fe40000000000 */
[----:B------:R-:W-:-:S05]  /*31810*/  VIADD R7, R7, 0xfffffe45 ;  /* 0xfffffe4507077836 */ /* 0x000fca0000000000 */
[----:B------:R-:W-:Y:S01]  /*31820*/  ISETP.GE.U32.AND P1, PT, R7, 0x7ffffdc6, PT ;  /* 0x7ffffdc60700780c */ /* 0x000fe20003f26070 */
[C---:B------:R-:W-:Y:S01]  /*31830*/  IMAD.WIDE R28, R229.reuse, 0x4, R28 ;  /* 0x00000004e51c7825 */ /* 0x040fe200078e021c */
[----:B------:R-:W-:Y:S01]  /*31840*/  IADD3 R6, R6, -0x1bc, RZ ;  /* 0xfffffe4406067810 */ /* 0x000fe20007ffe0ff */
[----:B------:R-:W1:Y:S03]  /*31850*/  LDC R7, c[0x0][0x230] ;  /* 0x00008c00ff077b82 */ /* 0x000e660000000800 */
[----:B------:R2:W-:Y:S04]  /*31860*/  STL.64 [R1+0x1090], R28 ;  /* 0x0010901c01007387 */ /* 0x0005e80000100a00 */
[----:B------:R-:W-:Y:S01]  /*31870*/  LDGSTS.E [R21+-0x2fffc], desc[UR8][R28.64], !P2 ;  /* 0xd00040001c157fae */ /* 0x000fe2000d121848 */
[----:B------:R-:W-:-:S04]  /*31880*/  IMAD.WIDE R22, R229, 0x4, R30 ;  /* 0x00000004e5167825 */ /* 0x000fc800078e021e */
[C---:B----4-:R-:W-:Y:S01]  /*31890*/  IMAD.WIDE R14, R229.reuse, 0x4, R14 ;  /* 0x00000004e50e7825 */ /* 0x050fe200078e020e */
[----:B------:R-:W-:Y:S03]  /*318a0*/  STL.64 [R1+0x10a0], R22 ;  /* 0x0010a01601007387 */ /* 0x000fe60000100a00 */
[C---:B--2---:R-:W-:Y:S01]  /*318b0*/  IMAD.WIDE R18, R229.reuse, 0x4, R226 ;  /* 0x00000004e5127825 */ /* 0x044fe200078e02e2 */
[----:B------:R2:W-:Y:S04]  /*318c0*/  STL.64 [R1+0x10b0], R14 ;  /* 0x0010b00e01007387 */ /* 0x0005e80000100a00 */
[----:B------:R-:W4:Y:S04]  /*318d0*/  LDL.LU.64 R32, [R1+0x11f8] ;  /* 0x0011f80001207983 */ /* 0x000f280000300a00 */
[----:B------:R2:W-:Y:S04]  /*318e0*/  STL.64 [R1+0x10c0], R18 ;  /* 0x0010c01201007387 */ /* 0x0005e80000100a00 */
[----:B------:R-:W4:Y:S04]  /*318f0*/  LDL.LU.64 R28, [R1+0x11e8] ;  /* 0x0011e800011c7983 */ /* 0x000f280000300a00 */
[----:B------:R1:W-:Y:S04]  /*31900*/  LDGSTS.E [R20+-0x2bffc], desc[UR8][R22.64], !P2 ;  /* 0xd400400016147fae */ /* 0x0003e8000d121848 */
[----:B------:R-:W4:Y:S04]  /*31910*/  LDL.LU.64 R226, [R1+0x11d8] ;  /* 0x0011d80001e27983 */ /* 0x000f280000300a00 */
[----:B------:R-:W-:Y:S04]  /*31920*/  LDGSTS.E [R252+-0x27ffc], desc[UR8][R14.64], !P2 ;  /* 0xd80040000efc7fae */ /* 0x000fe8000d121848 */
[----:B------:R1:W-:Y:S04]  /*31930*/  LDGSTS.E [R228+-0x23ffc], desc[UR8][R18.64], !P2 ;  /* 0xdc00400012e47fae */ /* 0x0003e8000d121848 */
[----:B--2---:R-:W2:Y:S01]  /*31940*/  LDL.LU.64 R14, [R1+0x11c0] ;  /* 0x0011c000010e7983 */ /* 0x004ea20000300a00 */
[----:B-1----:R-:W-:Y:S01]  /*31950*/  IMAD.WIDE R22, R229, 0x4, R26 ;  /* 0x00000004e5167825 */ /* 0x002fe200078e021a */
[----:B------:R-:W-:-:S03]  /*31960*/  IADD3 R18, R17, 0x100000, RZ ;  /* 0x0010000011127810 */ /* 0x000fc60007ffe0ff */
[----:B------:R-:W-:Y:S01]  /*31970*/  VIADD R19, R17, 0x100000 ;  /* 0x0010000011137836 */ /* 0x000fe20000000000 */
[----:B------:R-:W-:Y:S01]  /*31980*/  STL.64 [R1+0x10d0], R22 ;  /* 0x0010d01601007387 */ /* 0x000fe20000100a00 */
[----:B------:R-:W-:-:S03]  /*31990*/  IMAD.WIDE R20, R229, 0x4, R24 ;  /* 0x00000004e5147825 */ /* 0x000fc600078e0218 */
[----:B------:R-:W-:Y:S01]  /*319a0*/  LDGSTS.E [R19+-0x2fff8], desc[UR8][R22.64], !P1 ;  /* 0xd000800016137fae */ /* 0x000fe2000c921848 */
[----:B------:R-:W-:-:S03]  /*319b0*/  IMAD.WIDE R8, R229, 0x4, R8 ;  /* 0x00000004e5087825 */ /* 0x000fc600078e0208 */
[----:B------:R-:W-:Y:S04]  /*319c0*/  STL.64 [R1+0x10e0], R20 ;  /* 0x0010e01401007387 */ /* 0x000fe80000100a00 */
[----:B------:R1:W-:Y:S01]  /*319d0*/  STL.64 [R1+0x10f0], R8 ;  /* 0x0010f00801007387 */ /* 0x0003e20000100a00 */
[----:B---3--:R-:W-:-:S03]  /*319e0*/  IMAD.WIDE R12, R229, 0x4, R12 ;  /* 0x00000004e50c7825 */ /* 0x008fc600078e020c */
[----:B------:R-:W3:Y:S04]  /*319f0*/  LDL.LU.64 R30, [R1+0x1148] ;  /* 0x00114800011e7983 */ /* 0x000ee80000300a00 */
[----:B------:R1:W-:Y:S04]  /*31a00*/  STL.64 [R1+0x1100], R12 ;  /* 0x0011000c01007387 */ /* 0x0003e80000100a00 */
[----:B------:R-:W3:Y:S04]  /*31a10*/  LDL.LU.64 R26, [R1+0x1138] ;  /* 0x00113800011a7983 */ /* 0x000ee80000300a00 */
[----:B------:R-:W-:Y:S04]  /*31a20*/  LDGSTS.E [R18+-0x2bff8], desc[UR8][R20.64], !P1 ;  /* 0xd400800014127fae */ /* 0x000fe8000c921848 */
[----:B------:R-:W3:Y:S04]  /*31a30*/  LDL.LU.64 R24, [R1+0x1128] ;  /* 0x0011280001187983 */ /* 0x000ee80000300a00 */
[----:B------:R-:W-:Y:S01]  /*31a40*/  LDGSTS.E [R252+-0x27ff8], desc[UR8][R8.64], !P1 ;  /* 0xd800800008fc7fae */ /* 0x000fe2000c921848 */
[----:B------:R-:W-:Y:S01]  /*31a50*/  ISETP.GE.U32.AND P2, PT, R6, 0x7ffffdc5, PT ;  /* 0x7ffffdc50600780c */ /* 0x000fe20003f46070 */
[----:B------:R-:W-:Y:S01]  /*31a60*/  VIADD R10, R10, 0xfffffe27 ;  /* 0xfffffe270a0a7836 */ /* 0x000fe20000000000 */
[----:B------:R-:W3:Y:S01]  /*31a70*/  LDC R6, c[0x0][0x230] ;  /* 0x00008c00ff067b82 */ /* 0x000ee20000000800 */
[----:B------:R1:W-:Y:S04]  /*31a80*/  LDGSTS.E [R228+-0x23ff8], desc[UR8][R12.64], !P1 ;  /* 0xdc0080000ce47fae */ /* 0x0003e8000c921848 */
[----:B-1----:R-:W3:Y:S01]  /*31a90*/  LDL.LU.64 R8, [R1+0x1118] ;  /* 0x0011180001087983 */ /* 0x002ee20000300a00 */
[C---:B------:R-:W-:Y:S01]  /*31aa0*/  IADD3 R13, R17.reuse, 0x100000, RZ ;  /* 0x00100000110d7810 */ /* 0x040fe20007ffe0ff */
        /* <DEDUP_REMOVED lines=8> */
[----:B------:R4:W-:Y:S04]  /*31b30*/  STL.64 [R1+0x1120], R20 ;  /* 0x0011201401007387 */ /* 0x0009e80000100a00 */
[----:B------:R-:W-:Y:S04]  /*31b40*/  STL.64 [R1+0x1130], R18 ;  /* 0x0011301201007387 */ /* 0x000fe80000100a00 */
[----:B------:R-:W4:Y:S04]  /*31b50*/  LDL.LU.64 R32, [R1+0x1108] ;  /* 0x0011080001207983 */ /* 0x000f280000300a00 */
[----:B------:R3:W-:Y:S01]  /*31b60*/  LDGSTS.E [R13+-0x2fff4], desc[UR8][R22.64], !P2 ;  /* 0xd000c000160d7fae */ /* 0x0007e2000d121848 */
[----:B--2---:R-:W-:-:S03]  /*31b70*/  IMAD.WIDE R14, R229, 0x4, R14 ;  /* 0x00000004e50e7825 */ /* 0x004fc600078e020e */
[----:B------:R4:W-:Y:S04]  /*31b80*/  LDGSTS.E [R12+-0x2bff4], desc[UR8][R20.64], !P2 ;  /* 0xd400c000140c7fae */ /* 0x0009e8000d121848 */
[----:B------:R2:W-:Y:S04]  /*31b90*/  STL.64 [R1+0x1140], R14 ;  /* 0x0011400e01007387 */ /* 0x0005e80000100a00 */
[----:B------:R-:W2:Y:S04]  /*31ba0*/  LDL.LU.64 R28, [R1+0x10f8] ;  /* 0x0010f800011c7983 */ /* 0x000ea80000300a00 */
[----:B------:R-:W2:Y:S04]  /*31bb0*/  LDL.LU.64 R12, [R1+0x10e8] ;  /* 0x0010e800010c7983 */ /* 0x000ea80000300a00 */
[----:B------:R-:W2:Y:S04]  /*31bc0*/  LDL.LU.64 R226, [R1+0x10d8] ;  /* 0x0010d80001e27983 */ /* 0x000ea80000300a00 */
[----:B------:R-:W-:Y:S04]  /*31bd0*/  LDGSTS.E [R252+-0x27ff4], desc[UR8][R18.64], !P2 ;  /* 0xd800c00012fc7fae */ /* 0x000fe8000d121848 */
[----:B------:R2:W-:Y:S01]  /*31be0*/  LDGSTS.E [R228+-0x23ff4], desc[UR8][R14.64], !P2 ;  /* 0xdc00c0000ee47fae */ /* 0x0005e2000d121848 */
[----:B---3--:R-:W-:-:S04]  /*31bf0*/  IMAD.WIDE R22, R229, 0x4, R30 ;  /* 0x00000004e5167825 */ /* 0x008fc800078e021e */
[----:B----4-:R-:W-:Y:S01]  /*31c00*/  IMAD.WIDE R20, R229, 0x4, R26 ;  /* 0x00000004e5147825 */ /* 0x010fe200078e021a */
[----:B------:R-:W-:Y:S01]  /*31c10*/  STL.64 [R1+0x1148], R22 ;  /* 0x0011481601007387 */ /* 0x000fe20000100a00 */
[C---:B--2---:R-:W-:Y:S02]  /*31c20*/  IADD3 R14, R17.reuse, 0x100000, RZ ;  /* 0x00100000110e7810 */ /* 0x044fe40007ffe0ff */
[----:B------:R-:W-:Y:S02]  /*31c30*/  VIADD R15, R17, 0x100000 ;  /* 0x00100000110f7836 */ /* 0x000fe40000000000 */
[C---:B------:R-:W-:Y:S01]  /*31c40*/  IMAD.WIDE R18, R229.reuse, 0x4, R24 ;  /* 0x00000004e5127825 */ /* 0x040fe200078e0218 */
[----:B------:R-:W-:Y:S04]  /*31c50*/  STL.64 [R1+0x1138], R20 ;  /* 0x0011381401007387 */ /* 0x000fe80000100a00 */
[----:B------:R-:W-:Y:S04]  /*31c60*/  STL.64 [R1+0x1128], R18 ;  /* 0x0011281201007387 */ /* 0x000fe80000100a00 */
[----:B------:R-:W2:Y:S04]  /*31c70*/  LDL.LU.64 R24, [R1+0x10c8] ;  /* 0x0010c80001187983 */ /* 0x000ea80000300a00 */
[----:B------:R-:W-:Y:S01]  /*31c80*/  LDGSTS.E [R15+-0x20000], desc[UR8][R22.64], !P1 ;  /* 0xe0000000160f7fae */ /* 0x000fe2000c921848 */
[----:B------:R-:W-:-:S03]  /*31c90*/  IMAD.WIDE R8, R229, 0x4, R8 ;  /* 0x00000004e5087825 */ /* 0x000fc600078e0208 */
[----:B------:R-:W-:Y:S04]  /*31ca0*/  LDGSTS.E [R14+-0x1c000], desc[UR8][R20.64], !P1 ;  /* 0xe4000000140e7fae */ /* 0x000fe8000c921848 */
        /* <DEDUP_REMOVED lines=8> */
[----:B------:R3:W-:Y:S02]  /*31d30*/  LDGSTS.E [R228+-0x14000], desc[UR8][R8.64], !P1 ;  /* 0xec00000008e47fae */ /* 0x0007e4000c921848 */
[C---:B---3--:R-:W-:Y:S01]  /*31d40*/  IADD3 R9, R17.reuse, 0x100000, RZ ;  /* 0x0010000011097810 */ /* 0x048fe20007ffe0ff */
[----:B------:R-:W-:Y:S01]  /*31d50*/  VIADD R8, R17, 0x100000 ;  /* 0x0010000011087836 */ /* 0x000fe20000000000 */
[----:B------:R-:W-:-:S02]  /*31d60*/  ISETP.GE.U32.AND P1, PT, R6, 0x7ffffda6, PT ;  /* 0x7ffffda60600780c */ /* 0x000fc40003f26070 */
[----:B-1----:R-:W-:Y:S01]  /*31d70*/  IADD3 R10, R10, -0x1dc, RZ ;  /* 0xfffffe240a0a7810 */ /* 0x002fe20007ffe0ff */
[----:B------:R-:W1:Y:S01]  /*31d80*/  LDC R6, c[0x0][0x230] ;  /* 0x00008c00ff067b82 */ /* 0x000e620000000800 */
[----:B------:R-:W-:-:S05]  /*31d90*/  IMAD.WIDE R22, R229, 0x4, R32 ;  /* 0x00000004e5167825 */ /* 0x000fca00078e0220 */
[----:B------:R-:W-:Y:S04]  /*31da0*/  STL.64 [R1+0x1108], R22 ;  /* 0x0011081601007387 */ /* 0x000fe80000100a00 */
[----:B------:R-:W-:Y:S01]  /*31db0*/  LDGSTS.E [R9+-0x1fffc], desc[UR8][R22.64], !P2 ;  /* 0xe000400016097fae */ /* 0x000fe2000d121848 */
[----:B------:R-:W-:-:S04]  /*31dc0*/  IMAD.WIDE R20, R229, 0x4, R28 ;  /* 0x00000004e5147825 */ /* 0x000fc800078e021c */
[C---:B------:R-:W-:Y:S01]  /*31dd0*/  IMAD.WIDE R12, R229.reuse, 0x4, R12 ;  /* 0x00000004e50c7825 */ /* 0x040fe200078e020c */
[----:B------:R3:W-:Y:S03]  /*31de0*/  STL.64 [R1+0x10f8], R20 ;  /* 0x0010f81401007387 */ /* 0x0007e60000100a00 */
[----:B------:R-:W-:Y:S01]  /*31df0*/  IMAD.WIDE R18, R229, 0x4, R226 ;  /* 0x00000004e5127825 */ /* 0x000fe200078e02e2 */
[----:B------:R1:W-:Y:S04]  /*31e00*/  STL.64 [R1+0x10e8], R12 ;  /* 0x0010e80c01007387 */ /* 0x0003e80000100a00 */
[----:B------:R-:W4:Y:S04]  /*31e10*/  LDL.LU.64 R28, [R1+0x1088] ;  /* 0x00108800011c7983 */ /* 0x000f280000300a00 */
[----:B------:R4:W-:Y:S04]  /*31e20*/  STL.64 [R1+0x10d8], R18 ;  /* 0x0010d81201007387 */ /* 0x0009e80000100a00 */
[----:B------:R3:W-:Y:S04]  /*31e30*/  LDGSTS.E [R8+-0x1bffc], desc[UR8][R20.64], !P2 ;  /* 0xe400400014087fae */ /* 0x0007e8000d121848 */
[----:B------:R-:W4:Y:S04]  /*31e40*/  LDL.LU.64 R226, [R1+0x1078] ;  /* 0x0010780001e27983 */ /* 0x000f280000300a00 */
[----:B------:R-:W-:Y:S04]  /*31e50*/  LDGSTS.E [R252+-0x17ffc], desc[UR8][R12.64], !P2 ;  /* 0xe80040000cfc7fae */ /* 0x000fe8000d121848 */
[----:B------:R-:W4:Y:S01]  /*31e60*/  LDL.LU.64 R8, [R1+0x1068] ;  /* 0x0010680001087983 */ /* 0x000f220000300a00 */
[----:B---3--:R-:W-:-:S03]  /*31e70*/  VIADD R21, R17, 0x100000 ;  /* 0x0010000011157836 */ /* 0x008fc60000000000 */
[----:B------:R3:W-:Y:S04]  /*31e80*/  LDGSTS.E [R228+-0x13ffc], desc[UR8][R18.64], !P2 ;  /* 0xec00400012e47fae */ /* 0x0007e8000d121848 */
[----:B-1----:R-:W3:Y:S01]  /*31e90*/  LDL.LU.64 R12, [R1+0x1058] ;  /* 0x00105800010c7983 */ /* 0x002ee20000300a00 */
[----:B--2---:R-:W-:Y:S01]  /*31ea0*/  IMAD.WIDE R24, R229, 0x4, R24 ;  /* 0x00000004e5187825 */ /* 0x004fe200078e0218 */
[----:B------:R-:W-:-:S04]  /*31eb0*/  IADD3 R20, R17, 0x100000, RZ ;  /* 0x0010000011147810 */ /* 0x000fc80007ffe0ff */
[----:B------:R1:W-:Y:S04]  /*31ec0*/  STL.64 [R1+0x10c8], R24 ;  /* 0x0010c81801007387 */ /* 0x0003e80000100a00 */
[----:B------:R-:W-:Y:S01]  /*31ed0*/  LDGSTS.E [R21+-0x1fff8], desc[UR8][R24.64], !P1 ;  /* 0xe000800018157fae */ /* 0x000fe2000c921848 */
[----:B----4-:R-:W-:-:S04]  /*31ee0*/  IMAD.WIDE R22, R229, 0x4, R30 ;  /* 0x00000004e5167825 */ /* 0x010fc800078e021e */
[C---:B------:R-:W-:Y:S01]  /*31ef0*/  IMAD.WIDE R14, R229.reuse, 0x4, R14 ;  /* 0x00000004e50e7825 */ /* 0x040fe200078e020e */
[----:B------:R-:W-:Y:S03]  /*31f00*/  STL.64 [R1+0x10b8], R22 ;  /* 0x0010b81601007387 */ /* 0x000fe60000100a00 */
[----:B---3--:R-:W-:Y:S01]  /*31f10*/  IMAD.WIDE R18, R229, 0x4, R26 ;  /* 0x00000004e5127825 */ /* 0x008fe200078e021a */
[----:B------:R2:W-:Y:S04]  /*31f20*/  STL.64 [R1+0x10a8], R14 ;  /* 0x0010a80e01007387 */ /* 0x0005e80000100a00 */
[----:B------:R-:W3:Y:S04]  /*31f30*/  LDL.LU.64 R32, [R1+0x1048] ;  /* 0x0010480001207983 */ /* 0x000ee80000300a00 */
[----:B------:R4:W-:Y:S04]  /*31f40*/  STL.64 [R1+0x1098], R18 ;  /* 0x0010981201007387 */ /* 0x0009e80000100a00 */
[----:B------:R-:W3:Y:S04]  /*31f50*/  LDL.LU.64 R26, [R1+0x1038] ;  /* 0x00103800011a7983 */ /* 0x000ee80000300a00 */
[----:B------:R-:W-:Y:S04]  /*31f60*/  LDGSTS.E [R20+-0x1bff8], desc[UR8][R22.64], !P1 ;  /* 0xe400800016147fae */ /* 0x000fe8000c921848 */
[----:B-1----:R-:W3:Y:S04]  /*31f70*/  LDL.LU.64 R24, [R1+0x1028] ;  /* 0x0010280001187983 */ /* 0x002ee80000300a00 */
[----:B------:R-:W-:Y:S01]  /*31f80*/  LDGSTS.E [R252+-0x17ff8], desc[UR8][R14.64], !P1 ;  /* 0xe80080000efc7fae */ /* 0x000fe2000c921848 */
[----:B------:R-:W-:Y:S01]  /*31f90*/  ISETP.GE.U32.AND P2, PT, R10, 0x7ffffda5, PT ;  /* 0x7ffffda50a00780c */ /* 0x000fe20003f46070 */
[----:B------:R-:W-:Y:S01]  /*31fa0*/  VIADD R7, R7, 0xfffffe07 ;  /* 0xfffffe0707077836 */ /* 0x000fe20000000000 */
[----:B------:R-:W1:Y:S01]  /*31fb0*/  LDC R10, c[0x0][0x230] ;  /* 0x00008c00ff0a7b82 */ /* 0x000e620000000800 */
[----:B------:R4:W-:Y:S04]  /*31fc0*/  LDGSTS.E [R228+-0x13ff8], desc[UR8][R18.64], !P1 ;  /* 0xec00800012e47fae */ /* 0x0009e8000c921848 */
[----:B--2---:R-:W2:Y:S01]  /*31fd0*/  LDL.LU.64 R14, [R1+0x1018] ;  /* 0x00101800010e7983 */ /* 0x004ea20000300a00 */
[C---:B----4-:R-:W-:Y:S01]  /*31fe0*/  IADD3 R19, R17.reuse, 0x100000, RZ ;  /* 0x0010000011137810 */ /* 0x050fe20007ffe0ff */
[----:B------:R-:W-:Y:S01]  /*31ff0*/  VIADD R18, R17, 0x100000 ;  /* 0x0010000011127836 */ /* 0x000fe20000000000 */
[----:B------:R-:W-:-:S02]  /*32000*/  ISETP.GE.U32.AND P1, PT, R7, 0x7ffffd88, PT ;  /* 0x7ffffd880700780c */ /* 0x000fc40003f26070 */
[----:B------:R-:W-:Y:S01]  /*32010*/  IADD3 R6, R6, -0x1fa, RZ ;  /* 0xfffffe0606067810 */ /* 0x000fe20007ffe0ff */
[----:B------:R-:W4:Y:S01]  /*32020*/  LDC R7, c[0x0][0x230] ;  /* 0x00008c00ff077b82 */ /* 0x000f220000000800 */
[----:B------:R-:W-:-:S05]  /*32030*/  IMAD.WIDE R22, R229, 0x4, R28 ;  /* 0x00000004e5167825 */ /* 0x000fca00078e021c */
[----:B------:R-:W-:Y:S04]  /*32040*/  STL.64 [R1+0x1088], R22 ;  /* 0x0010881601007387 */ /* 0x000fe80000100a00 */
[----:B------:R3:W-:Y:S01]  /*32050*/  LDGSTS.E [R19+-0x1fff4], desc[UR8][R22.64], !P2 ;  /* 0xe000c00016137fae */ /* 0x0007e2000d121848 */
[----:B------:R-:W-:-:S04]  /*32060*/  IMAD.WIDE R20, R229, 0x4, R226 ;  /* 0x00000004e5147825 */ /* 0x000fc800078e02e2 */
[C---:B------:R-:W-:Y:S01]  /*32070*/  IMAD.WIDE R8, R229.reuse, 0x4, R8 ;  /* 0x00000004e5087825 */ /* 0x040fe200078e0208 */
[----:B------:R-:W-:Y:S04]  /*32080*/  STL.64 [R1+0x1078], R20 ;  /* 0x0010781401007387 */ /* 0x000fe80000100a00 */
[----:B------:R1:W-:Y:S01]  /*32090*/  STL.64 [R1+0x1068], R8 ;  /* 0x0010680801007387 */ /* 0x0003e20000100a00 */
[----:B------:R-:W-:-:S03]  /*320a0*/  IMAD.WIDE R12, R229, 0x4, R12 ;  /* 0x00000004e50c7825 */ /* 0x000fc600078e020c */
[----:B------:R-:W4:Y:S04]  /*320b0*/  LDL.LU.64 R30, [R1+0x1008] ;  /* 0x00100800011e7983 */ /* 0x000f280000300a00 */
[----:B------:R3:W-:Y:S04]  /*320c0*/  STL.64 [R1+0x1058], R12 ;  /* 0x0010580c01007387 */ /* 0x0007e80000100a00 */
[----:B------:R-:W4:Y:S04]  /*320d0*/  LDL.LU.64 R28, [R1+0xff8] ;  /* 0x000ff800011c7983 */ /* 0x000f280000300a00 */
[----:B------:R3:W-:Y:S04]  /*320e0*/  LDGSTS.E [R18+-0x1bff4], desc[UR8][R20.64], !P2 ;  /* 0xe400c00014127fae */ /* 0x0007e8000d121848 */
[----:B------:R-:W4:Y:S04]  /*320f0*/  LDL.LU.64 R226, [R1+0xfe8] ;  /* 0x000fe80001e27983 */ /* 0x000f280000300a00 */
[----:B------:R-:W-:Y:S04]  /*32100*/  LDGSTS.E [R252+-0x17ff4], desc[UR8][R8.64], !P2 ;  /* 0xe800c00008fc7fae */ /* 0x000fe8000d121848 */
[----:B------:R3:W-:Y:S04]  /*32110*/  LDGSTS.E [R228+-0x13ff4], desc[UR8][R12.64], !P2 ;  /* 0xec00c0000ce47fae */ /* 0x0007e8000d121848 */
[----:B-1----:R-:W4:Y:S01]  /*32120*/  LDL.LU.64 R8, [R1+0xfd8] ;  /* 0x000fd80001087983 */ /* 0x002f220000300a00 */
[----:B---3--:R-:W-:-:S04]  /*32130*/  IMAD.WIDE R22, R229, 0x4, R32 ;  /* 0x00000004e5167825 */ /* 0x008fc800078e0220 */
[----:B------:R-:W-:Y:S01]  /*32140*/  IMAD.WIDE R20, R229, 0x4, R26 ;  /* 0x00000004e5147825 */ /* 0x000fe200078e021a */
[C---:B------:R-:W-:Y:S01]  /*32150*/  IADD3 R12, R17.reuse, 0x100000, RZ ;  /* 0x00100000110c7810 */ /* 0x040fe20007ffe0ff */
[----:B------:R-:W-:Y:S02]  /*32160*/  STL.64 [R1+0x1048], R22 ;  /* 0x0010481601007387 */ /* 0x000fe40000100a00 */
[----:B------:R-:W-:Y:S02]  /*32170*/  VIADD R13, R17, 0x100000 ;  /* 0x00100000110d7836 */ /* 0x000fe40000000000 */
[C---:B------:R-:W-:Y:S01]  /*32180*/  IMAD.WIDE R18, R229.reuse, 0x4, R24 ;  /* 0x00000004e5127825 */ /* 0x040fe200078e0218 */
[----:B------:R-:W-:Y:S04]  /*32190*/  STL.64 [R1+0x1038], R20 ;  /* 0x0010381401007387 */ /* 0x000fe80000100a00 */
[----:B------:R-:W-:Y:S04]  /*321a0*/  STL.64 [R1+0x1028], R18 ;  /* 0x0010281201007387 */ /* 0x000fe80000100a00 */
[----:B------:R-:W-:Y:S04]  /*321b0*/  LDGSTS.E [R13+-0x10000], desc[UR8][R22.64], !P1 ;  /* 0xf0000000160d7fae */ /* 0x000fe8000c921848 */
[----:B------:R-:W3:Y:S01]  /*321c0*/  LDL.LU.64 R32, [R1+0xfc8] ;  /* 0x000fc80001207983 */ /* 0x000ee20000300a00 */
[----:B--2---:R-:W-:-:S03]  /*321d0*/  IMAD.WIDE R14, R229, 0x4, R14 ;  /* 0x00000004e50e7825 */ /* 0x004fc600078e020e */
[----:B------:R-:W-:Y:S04]  /*321e0*/  LDGSTS.E [R12+-0xc000], desc[UR8][R20.64], !P1 ;  /* 0xf4000000140c7fae */ /* 0x000fe8000c921848 */
[----:B------:R1:W-:Y:S01]  /*321f0*/  STL.64 [R1+0x1018], R14 ;  /* 0x0010180e01007387 */ /* 0x0003e20000100a00 */
[----:B------:R-:W-:Y:S01]  /*32200*/  ISETP.GE.U32.AND P2, PT, R6, 0x7ffffd87, PT ;  /* 0x7ffffd870600780c */ /* 0x000fe20003f46070 */
[----:B------:R-:W-:Y:S01]  /*32210*/  VIADD R10, R10, 0xfffffe05 ;  /* 0xfffffe050a0a7836 */ /* 0x000fe20000000000 */
[----:B------:R-:W2:Y:S01]  /*32220*/  LDC R6, c[0x0][0x230] ;  /* 0x00008c00ff067b82 */ /* 0x000ea20000000800 */
[----:B------:R-:W-:Y:S04]  /*32230*/  LDGSTS.E [R252+-0x8000], desc[UR8][R18.64], !P1 ;  /* 0xf800000012fc7fae */ /* 0x000fe8000c921848 */
[----:B------:R-:W2:Y:S04]  /*32240*/  LDL.LU.64 R12, [R1+0xfc0] ;  /* 0x000fc000010c7983 */ /* 0x000ea80000300a00 */
[----:B------:R-:W2:Y:S04]  /*32250*/  LDL.LU.64 R26, [R1+0xfb8] ;  /* 0x000fb800011a7983 */ /* 0x000ea80000300a00 */
[----:B------:R-:W2:Y:S04]  /*32260*/  LDL.LU.64 R24, [R1+0xfb0] ;  /* 0x000fb00001187983 */ /* 0x000ea80000300a00 */
[----:B------:R1:W-:Y:S02]  /*32270*/  LDGSTS.E [R228+-0x4000], desc[UR8][R14.64], !P1 ;  /* 0xfc0000000ee47fae */ /* 0x0003e4000c921848 */
[C---:B-1----:R-:W-:Y:S01]  /*32280*/  IADD3 R15, R17.reuse, 0x100000, RZ ;  /* 0x00100000110f7810 */ /* 0x042fe20007ffe0ff */
[C---:B------:R-:W-:Y:S01]  /*32290*/  VIADD R14, R17.reuse, 0x100000 ;  /* 0x00100000110e7836 */ /* 0x040fe20000000000 */
[----:B------:R-:W-:Y:S01]  /*322a0*/  ISETP.GE.U32.AND P1, PT, R10, 0x7ffffd86, PT ;  /* 0x7ffffd860a00780c */ /* 0x000fe20003f26070 */
[----:B------:R-:W-:-:S02]  /*322b0*/  VIADD R10, R17, 0x100000 ;  /* 0x00100000110a7836 */ /* 0x000fc40000000000 */
[----:B----4-:R-:W-:-:S04]  /*322c0*/  IMAD.WIDE R22, R229, 0x4, R30 ;  /* 0x00000004e5167825 */ /* 0x010fc800078e021e */
[C---:B------:R-:W-:Y:S01]  /*322d0*/  IMAD.WIDE R20, R229.reuse, 0x4, R28 ;  /* 0x00000004e5147825 */ /* 0x040fe200078e021c */
[----:B------:R3:W-:Y:S03]  /*322e0*/  STL.64 [R1+0x1008], R22 ;  /* 0x0010081601007387 */ /* 0x0007e60000100a00 */
[C---:B------:R-:W-:Y:S01]  /*322f0*/  IMAD.WIDE R18, R229.reuse, 0x4, R226 ;  /* 0x00000004e5127825 */ /* 0x040fe200078e02e2 */
[----:B------:R-:W-:Y:S04]  /*32300*/  STL.64 [R1+0xff8], R20 ;  /* 0x000ff81401007387 */ /* 0x000fe80000100a00 */
[----:B------:R-:W-:Y:S04]  /*32310*/  STL.64 [R1+0xfe8], R18 ;  /* 0x000fe81201007387 */ /* 0x000fe80000100a00 */
[----:B------:R3:W-:Y:S04]  /*32320*/  LDGSTS.E [R15+-0xfffc], desc[UR8][R22.64], !P2 ;  /* 0xf0004000160f7fae */ /* 0x0007e8000d121848 */
[----:B------:R-:W4:Y:S01]  /*32330*/  LDL.LU.64 R30, [R1+0xfa8] ;  /* 0x000fa800011e7983 */ /* 0x000f220000300a00 */
[----:B------:R-:W-:-:S03]  /*32340*/  IMAD.WIDE R8, R229, 0x4, R8 ;  /* 0x00000004e5087825 */ /* 0x000fc600078e0208 */
[----:B------:R-:W-:Y:S04]  /*32350*/  LDGSTS.E [R14+-0xbffc], desc[UR8][R20.64], !P2 ;  /* 0xf4004000140e7fae */ /* 0x000fe8000d121848 */
[----:B------:R1:W-:Y:S04]  /*32360*/  STL.64 [R1+0xfd8], R8 ;  /* 0x000fd80801007387 */ /* 0x0003e80000100a00 */
[----:B------:R-:W-:Y:S04]  /*32370*/  LDGSTS.E [R252+-0x7ffc], desc[UR8][R18.64], !P2 ;  /* 0xf800400012fc7fae */ /* 0x000fe8000d121848 */
[----:B------:R-:W4:Y:S04]  /*32380*/  LDL.LU.64 R14, [R1+0xfa0] ;  /* 0x000fa000010e7983 */ /* 0x000f280000300a00 */
[----:B------:R-:W4:Y:S04]  /*32390*/  LDL.LU.64 R28, [R1+0xf98] ;  /* 0x000f9800011c7983 */ /* 0x000f280000300a00 */
[----:B------:R-:W4:Y:S04]  /*323a0*/  LDL.LU.64 R226, [R1+0xf90] ;  /* 0x000f900001e27983 */ /* 0x000f280000300a00 */
[----:B------:R1:W-:Y:S01]  /*323b0*/  LDGSTS.E [R228+-0x3ffc], desc[UR8][R8.64], !P2 ;  /* 0xfc00400008e47fae */ /* 0x0003e2000d121848 */
[----:B---3--:R-:W-:-:S05]  /*323c0*/  IMAD.WIDE R22, R229, 0x4, R32 ;  /* 0x00000004e5167825 */ /* 0x008fca00078e0220 */
[----:B------:R-:W-:Y:S04]  /*323d0*/  STL.64 [R1+0xfc8], R22 ;  /* 0x000fc81601007387 */ /* 0x000fe80000100a00 */
[----:B------:R4:W-:Y:S01]  /*323e0*/  LDGSTS.E [R10+-0xfff8], desc[UR8][R22.64], !P1 ;  /* 0xf0008000160a7fae */ /* 0x0009e2000c921848 */
[----:B-1----:R-:W-:Y:S01]  /*323f0*/  IADD3 R9, R17, 0x100000, RZ ;  /* 0x0010000011097810 */ /* 0x002fe20007ffe0ff */
[----:B------:R-:W1:Y:S01]  /*32400*/  LDC R8, c[0x0][0x230] ;  /* 0x00008c00ff087b82 */ /* 0x000e620000000800 */
[----:B--2---:R-:W-:-:S04]  /*32410*/  IMAD.WIDE R12, R229, 0x4, R12 ;  /* 0x00000004e50c7825 */ /* 0x004fc800078e020c */
[C---:B------:R-:W-:Y:S01]  /*32420*/  IMAD.WIDE R20, R229.reuse, 0x4, R26 ;  /* 0x00000004e5147825 */ /* 0x040fe200078e021a */
[----:B------:R2:W-:Y:S03]  /*32430*/  STL.64 [R1+0xfc0], R12 ;  /* 0x000fc00c01007387 */ /* 0x0005e60000100a00 */
[----:B------:R-:W-:Y:S01]  /*32440*/  IMAD.WIDE R18, R229, 0x4, R24 ;  /* 0x00000004e5127825 */ /* 0x000fe200078e0218 */
[----:B------:R3:W-:Y:S04]  /*32450*/  STL.64 [R1+0xfb8], R20 ;  /* 0x000fb81401007387 */ /* 0x0007e80000100a00 */
[----:B------:R-:W3:Y:S04]  /*32460*/  LDL.LU.64 R32, [R1+0x15b8] ;  /* 0x0015b80001207983 */ /* 0x000ee80000300a00 */
[----:B------:R3:W-:Y:S04]  /*32470*/  STL.64 [R1+0xfb0], R18 ;  /* 0x000fb01201007387 */ /* 0x0007e80000100a00 */
[----:B------:R-:W-:Y:S04]  /*32480*/  LDGSTS.E [R9+-0xbff8], desc[UR8][R12.64], !P1 ;  /* 0xf40080000c097fae */ /* 0x000fe8000c921848 */
[----:B------:R-:W3:Y:S01]  /*32490*/  LDL.LU.64 R26, [R1+0x15b0] ;  /* 0x0015b000011a7983 */ /* 0x000ee20000300a00 */
[----:B------:R-:W-:-:S03]  /*324a0*/  IADD3 R7, R7, -0x1fc, RZ ;  /* 0xfffffe0407077810 */ /* 0x000fc60007ffe0ff */
[----:B------:R3:W-:Y:S04]  /*324b0*/  LDGSTS.E [R252+-0x7ff8], desc[UR8][R20.64], !P1 ;  /* 0xf800800014fc7fae */ /* 0x0007e8000c921848 */
[----:B--2---:R-:W2:Y:S04]  /*324c0*/  LDL.LU.64 R12, [R1+0x15a8] ;  /* 0x0015a800010c7983 */ /* 0x004ea80000300a00 */
[----:B------:R-:W2:Y:S01]  /*324d0*/  LDL.LU.64 R24, [R1+0x15a0] ;  /* 0x0015a00001187983 */ /* 0x000ea20000300a00 */
[----:B------:R-:W-:Y:S01]  /*324e0*/  ISETP.GE.U32.AND P2, PT, R7, 0x7ffffd85, PT ;  /* 0x7ffffd850700780c */ /* 0x000fe20003f46070 */
[----:B------:R-:W-:Y:S01]  /*324f0*/  VIADD R6, R6, 0xfffffe63 ;  /* 0xfffffe6306067836 */ /* 0x000fe20000000000 */
[----:B-1----:R-:W-:Y:S01]  /*32500*/  IADD3 R8, R8, -0x19e, RZ ;  /* 0xfffffe6208087810 */ /* 0x002fe20007ffe0ff */
[----:B------:R1:W-:Y:S01]  /*32510*/  LDGSTS.E [R228+-0x3ff8], desc[UR8][R18.64], !P1 ;  /* 0xfc00800012e47fae */ /* 0x0003e2000c921848 */
[----:B------:R-:W2:Y:S02]  /*32520*/  LDC R7, c[0x0][0x230] ;  /* 0x00008c00ff077b82 */ /* 0x000ea40000000800 */
[----:B------:R-:W-:-:S06]  /*32530*/  ISETP.GE.U32.AND P1, PT, R6, 0x7ffffde4, PT ;  /* 0x7ffffde40600780c */ /* 0x000fcc0003f26070 */
[----:B------:R-:W2:Y:S01]  /*32540*/  LDC R6, c[0x0][0x230] ;  /* 0x00008c00ff067b82 */ /* 0x000ea20000000800 */
[----:B----4-:R-:W-:-:S05]  /*32550*/  IMAD.WIDE R22, R229, 0x4, R30 ;  /* 0x00000004e5167825 */ /* 0x010fca00078e021e */
[----:B------:R-:W-:Y:S04]  /*32560*/  STL.64 [R1+0xfa8], R22 ;  /* 0x000fa81601007387 */ /* 0x000fe80000100a00 */
[----:B------:R4:W-:Y:S01]  /*32570*/  LDGSTS.E [R10+-0xfff4], desc[UR8][R22.64], !P2 ;  /* 0xf000c000160a7fae */ /* 0x0009e2000d121848 */
[----:B------:R-:W-:-:S04]  /*32580*/  IMAD.WIDE R14, R229, 0x4, R14 ;  /* 0x00000004e50e7825 */ /* 0x000fc800078e020e */
[C---:B---3--:R-:W-:Y:S01]  /*32590*/  IMAD.WIDE R20, R229.reuse, 0x4, R28 ;  /* 0x00000004e5147825 */ /* 0x048fe200078e021c */
[----:B------:R3:W-:Y:S03]  /*325a0*/  STL.64 [R1+0xfa0], R14 ;  /* 0x000fa00e01007387 */ /* 0x0007e60000100a00 */
[----:B-1----:R-:W-:Y:S01]  /*325b0*/  IMAD.WIDE R18, R229, 0x4, R226 ;  /* 0x00000004e5127825 */ /* 0x002fe200078e02e2 */
[----:B------:R1:W-:Y:S04]  /*325c0*/  STL.64 [R1+0xf98], R20 ;  /* 0x000f981401007387 */ /* 0x0003e80000100a00 */
[----:B------:R-:W2:Y:S04]  /*325d0*/  LDL.LU.64 R28, [R1+0x1598] ;  /* 0x00159800011c7983 */ /* 0x000ea80000300a00 */
[----:B------:R2:W-:Y:S04]  /*325e0*/  STL.64 [R1+0xf90], R18 ;  /* 0x000f901201007387 */ /* 0x0005e80000100a00 */
[----:B------:R1:W-:Y:S04]  /*325f0*/  LDGSTS.E [R9+-0xbff4], desc[UR8][R14.64], !P2 ;  /* 0xf400c0000e097fae */ /* 0x0003e8000d121848 */
[----:B------:R-:W2:Y:S04]  /*32600*/  LDL.LU.64 R30, [R1+0x1590] ;  /* 0x00159000011e7983 */ /* 0x000ea80000300a00 */
[----:B------:R1:W-:Y:S04]  /*32610*/  LDGSTS.E [R252+-0x7ff4], desc[UR8][R20.64], !P2 ;  /* 0xf800c00014fc7fae */ /* 0x0003e8000d121848 */
[----:B---3--:R-:W3:Y:S04]  /*32620*/  LDL.LU.64 R14, [R1+0x1588] ;  /* 0x00158800010e7983 */ /* 0x008ee80000300a00 */
[----:B------:R-:W3:Y:S01]  /*32630*/  LDL.LU.64 R226, [R1+0x1580] ;  /* 0x0015800001e27983 */ /* 0x000ee20000300a00 */
[----:B----4-:R-:W-:-:S02]  /*32640*/  VIADD R10, R4, 0x100000 ;  /* 0x00100000040a7836 */ /* 0x010fc40000000000 */
[----:B------:R-:W-:Y:S01]  /*32650*/  IMAD.WIDE R22, R229, 0x4, R32 ;  /* 0x00000004e5167825 */ /* 0x000fe200078e0220 */
[----:B------:R4:W-:Y:S01]  /*32660*/  LDGSTS.E [R228+-0x3ff4], desc[UR8][R18.64], !P2 ;  /* 0xfc00c00012e47fae */ /* 0x0009e2000d121848 */
[----:B-1----:R-:W-:-:S03]  /*32670*/  IADD3 R9, R4, 0x100000, RZ ;  /* 0x0010000004097810 */ /* 0x002fc60007ffe0ff */
[----:B------:R-:W-:Y:S01]  /*32680*/  STL.64 [R1+0x1150], R22 ;  /* 0x0011501601007387 */ /* 0x000fe20000100a00 */
[----:B------:R-:W-:Y:S02]  /*32690*/  VIADD R252, R4, 0x100000 ;  /* 0x0010000004fc7836 */ /* 0x000fe40000000000 */
[C---:B------:R-:W-:Y:S01]  /*326a0*/  IMAD.WIDE R20, R229.reuse, 0x4, R26 ;  /* 0x00000004e5147825 */ /* 0x040fe200078e021a */
[----:B------:R1:W-:Y:S03]  /*326b0*/  LDGSTS.E [R10+-0x40000], desc[UR8][R22.64], !P1 ;  /* 0xc0000000160a7fae */ /* 0x0003e6000c921848 */
[C---:B--2---:R-:W-:Y:S01]  /*326c0*/  IMAD.WIDE R12, R229.reuse, 0x4, R12 ;  /* 0x00000004e50c7825 */ /* 0x044fe200078e020c */
[----:B------:R-:W-:Y:S03]  /*326d0*/  STL.64 [R1+0x1158], R20 ;  /* 0x0011581401007387 */ /* 0x000fe60000100a00 */
[----:B----4-:R-:W-:Y:S01]  /*326e0*/  IMAD.WIDE R18, R229, 0x4, R24 ;  /* 0x00000004e5127825 */ /* 0x010fe200078e0218 */
        /* <DEDUP_REMOVED lines=8> */
[----:B------:R-:W4:Y:S04]  /*32770*/  LDL.LU.64 R8, [R1+0x1568] ;  /* 0x0015680001087983 */ /* 0x000f280000300a00 */
[----:B--2---:R-:W2:Y:S01]  /*32780*/  LDL.LU.64 R12, [R1+0x1560] ;  /* 0x00156000010c7983 */ /* 0x004ea20000300a00 */
[----:B------:R-:W-:-:S02]  /*32790*/  IADD3 R228, R4, 0x100000, RZ ;  /* 0x0010000004e47810 */ /* 0x000fc40007ffe0ff */
[----:B------:R-:W-:-:S03]  /*327a0*/  IADD3 R21, R4, 0x100000, RZ ;  /* 0x0010000004157810 */ /* 0x000fc60007ffe0ff */
[----:B------:R1:W-:Y:S01]  /*327b0*/  LDGSTS.E [R228+-0x34000], desc[UR8][R18.64], !P1 ;  /* 0xcc00000012e47fae */ /* 0x0003e2000c921848 */
[----:B------:R-:W-:Y:S02]  /*327c0*/  VIADD R20, R4, 0x100000 ;  /* 0x0010000004147836 */ /* 0x000fe40000000000 */
[----:B------:R-:W-:-:S05]  /*327d0*/  VIADD R7, R7, 0xfffffe61 ;  /* 0xfffffe6107077836 */ /* 0x000fca0000000000 */
[----:B------:R-:W-:Y:S01]  /*327e0*/  ISETP.GE.U32.AND P1, PT, R7, 0x7ffffde2, PT ;  /* 0x7ffffde20700780c */ /* 0x000fe20003f26070 */
[C---:B------:R-:W-:Y:S01]  /*327f0*/  IMAD.WIDE R28, R229.reuse, 0x4, R28 ;  /* 0x00000004e51c7825 */ /* 0x040fe200078e021c */
[----:B------:R-:W-:Y:S01]  /*32800*/  IADD3 R6, R6, -0x1a0, RZ ;  /* 0xfffffe6006067810 */ /* 0x000fe20007ffe0ff */
[----:B------:R-:W2:Y:S03]  /*32810*/  LDC R7, c[0x0][0x230] ;  /* 0x00008c00ff077b82 */ /* 0x000ea60000000800 */
[----:B------:R1:W-:Y:S04]  /*32820*/  STL.64 [R1+0x1170], R28 ;  /* 0x0011701c01007387 */ /* 0x0003e80000100a00 */
[----:B------:R-:W-:Y:S01]  /*32830*/  LDGSTS.E [R21+-0x3fffc], desc[UR8][R28.64], !P2 ;  /* 0xc00040001c157fae */ /* 0x000fe2000d121848 */
[----:B------:R-:W-:-:S04]  /*32840*/  IMAD.WIDE R22, R229, 0x4, R30 ;  /* 0x00000004e5167825 */ /* 0x000fc800078e021e */
[C---:B---3--:R-:W-:Y:S01]  /*32850*/  IMAD.WIDE R14, R229.reuse, 0x4, R14 ;  /* 0x00000004e50e7825 */ /* 0x048fe200078e020e */
[----:B------:R-:W-:Y:S03]  /*32860*/  STL.64 [R1+0x1178], R22 ;  /* 0x0011781601007387 */ /* 0x000fe60000100a00 */
[C---:B-1----:R-:W-:Y:S01]  /*32870*/  IMAD.WIDE R18, R229.reuse, 0x4, R226 ;  /* 0x00000004e5127825 */ /* 0x042fe200078e02e2 */
[----:B------:R1:W-:Y:S04]  /*32880*/  STL.64 [R1+0x1180], R14 ;  /* 0x0011800e01007387 */ /* 0x0003e80000100a00 */
[----:B------:R-:W3:Y:S04]  /*32890*/  LDL.LU.64 R32, [R1+0x1558] ;  /* 0x0015580001207983 */ /* 0x000ee80000300a00 */
[----:B------:R4:W-:Y:S04]  /*328a0*/  STL.64 [R1+0x1188], R18 ;  /* 0x0011881201007387 */ /* 0x0009e80000100a00 */
[----:B------:R-:W3:Y:S04]  /*328b0*/  LDL.LU.64 R28, [R1+0x1550] ;  /* 0x00155000011c7983 */ /* 0x000ee80000300a00 */
[----:B------:R4:W-:Y:S04]  /*328c0*/  LDGSTS.E [R20+-0x3bffc], desc[UR8][R22.64], !P2 ;  /* 0xc400400016147fae */ /* 0x0009e8000d121848 */
[----:B------:R-:W3:Y:S04]  /*328d0*/  LDL.LU.64 R226, [R1+0x1548] ;  /* 0x0015480001e27983 */ /* 0x000ee80000300a00 */
[----:B------:R-:W-:Y:S04]  /*328e0*/  LDGSTS.E [R252+-0x37ffc], desc[UR8][R14.64], !P2 ;  /* 0xc80040000efc7fae */ /* 0x000fe8000d121848 */
[----:B------:R4:W-:Y:S04]  /*328f0*/  LDGSTS.E [R228+-0x33ffc], desc[UR8][R18.64], !P2 ;  /* 0xcc00400012e47fae */ /* 0x0009e8000d121848 */
[----:B-1----:R-:W3:Y:S01]  /*32900*/  LDL.LU.64 R14, [R1+0x1440] ;  /* 0x00144000010e7983 */ /* 0x002ee20000300a00 */
[----:B----4-:R-:W-:Y:S01]  /*32910*/  IMAD.WIDE R22, R229, 0x4, R26 ;  /* 0x00000004e5167825 */ /* 0x010fe200078e021a */
        /* <DEDUP_REMOVED lines=8> */
[----:B--2---:R-:W-:-:S03]  /*329a0*/  IMAD.WIDE R12, R229, 0x4, R12 ;  /* 0x00000004e50c7825 */ /* 0x004fc600078e020c */
[----:B------:R-:W2:Y:S04]  /*329b0*/  LDL.LU.64 R30, [R1+0xec8] ;  /* 0x000ec800011e7983 */ /* 0x000ea80000300a00 */
[----:B------:R4:W-:Y:S04]  /*329c0*/  STL.64 [R1+0x11a8], R12 ;  /* 0x0011a80c01007387 */ /* 0x0009e80000100a00 */
[----:B------:R-:W2:Y:S04]  /*329d0*/  LDL.LU.64 R26, [R1+0xeb8] ;  /* 0x000eb800011a7983 */ /* 0x000ea80000300a00 */
[----:B------:R-:W-:Y:S04]  /*329e0*/  LDGSTS.E [R18+-0x3bff8], desc[UR8][R20.64], !P1 ;  /* 0xc400800014127fae */ /* 0x000fe8000c921848 */
[----:B------:R-:W2:Y:S04]  /*329f0*/  LDL.LU.64 R24, [R1+0xea8] ;  /* 0x000ea80001187983 */ /* 0x000ea80000300a00 */
[----:B------:R-:W-:Y:S01]  /*32a00*/  LDGSTS.E [R252+-0x37ff8], desc[UR8][R8.64], !P1 ;  /* 0xc800800008fc7fae */ /* 0x000fe2000c921848 */
[----:B------:R-:W-:Y:S01]  /*32a10*/  ISETP.GE.U32.AND P2, PT, R6, 0x7ffffde1, PT ;  /* 0x7ffffde10600780c */ /* 0x000fe20003f46070 */
[----:B------:R-:W-:Y:S01]  /*32a20*/  VIADD R10, R10, 0xfffffe43 ;  /* 0xfffffe430a0a7836 */ /* 0x000fe20000000000 */
[----:B------:R-:W2:Y:S01]  /*32a30*/  LDC R6, c[0x0][0x230] ;  /* 0x00008c00ff067b82 */ /* 0x000ea20000000800 */
[----:B------:R4:W-:Y:S04]  /*32a40*/  LDGSTS.E [R228+-0x33ff8], desc[UR8][R12.64], !P1 ;  /* 0xcc0080000ce47fae */ /* 0x0009e8000c921848 */
[----:B-1----:R-:W2:Y:S01]  /*32a50*/  LDL.LU.64 R8, [R1+0xe98] ;  /* 0x000e980001087983 */ /* 0x002ea20000300a00 */
[C---:B----4-:R-:W-:Y:S01]  /*32a60*/  IADD3 R13, R4.reuse, 0x100000, RZ ;  /* 0x00100000040d7810 */ /* 0x050fe20007ffe0ff */
        /* <DEDUP_REMOVED lines=8> */
[----:B------:R3:W-:Y:S04]  /*32af0*/  STL.64 [R1+0x11b8], R20 ;  /* 0x0011b81401007387 */ /* 0x0007e80000100a00 */
[----:B------:R-:W-:Y:S04]  /*32b00*/  STL.64 [R1+0x11c0], R18 ;  /* 0x0011c01201007387 */ /* 0x000fe80000100a00 */
[----:B------:R-:W4:Y:S04]  /*32b10*/  LDL.LU.64 R32, [R1+0xe88] ;  /* 0x000e880001207983 */ /* 0x000f280000300a00 */
[----:B------:R2:W-:Y:S01]  /*32b20*/  LDGSTS.E [R13+-0x3fff4], desc[UR8][R22.64], !P2 ;  /* 0xc000c000160d7fae */ /* 0x0005e2000d121848 */
[----:B------:R-:W-:-:S03]  /*32b30*/  IMAD.WIDE R14, R229, 0x4, R14 ;  /* 0x00000004e50e7825 */ /* 0x000fc600078e020e */
[----:B------:R3:W-:Y:S04]  /*32b40*/  LDGSTS.E [R12+-0x3bff4], desc[UR8][R20.64], !P2 ;  /* 0xc400c000140c7fae */ /* 0x0007e8000d121848 */
[----:B------:R1:W-:Y:S04]  /*32b50*/  STL.64 [R1+0x1338], R14 ;  /* 0x0013380e01007387 */ /* 0x0003e80000100a00 */
[----:B------:R-:W4:Y:S04]  /*32b60*/  LDL.LU.64 R28, [R1+0xe78] ;  /* 0x000e7800011c7983 */ /* 0x000f280000300a00 */
[----:B------:R-:W4:Y:S04]  /*32b70*/  LDL.LU.64 R12, [R1+0xe68] ;  /* 0x000e6800010c7983 */ /* 0x000f280000300a00 */
[----:B------:R-:W4:Y:S04]  /*32b80*/  LDL.LU.64 R226, [R1+0xe58] ;  /* 0x000e580001e27983 */ /* 0x000f280000300a00 */
[----:B------:R-:W-:Y:S04]  /*32b90*/  LDGSTS.E [R252+-0x37ff4], desc[UR8][R18.64], !P2 ;  /* 0xc800c00012fc7fae */ /* 0x000fe8000d121848 */
[----:B------:R1:W-:Y:S01]  /*32ba0*/  LDGSTS.E [R228+-0x33ff4], desc[UR8][R14.64], !P2 ;  /* 0xcc00c0000ee47fae */ /* 0x0003e2000d121848 */
[----:B--2---:R-:W-:-:S04]  /*32bb0*/  IMAD.WIDE R22, R229, 0x4, R30 ;  /* 0x00000004e5167825 */ /* 0x004fc800078e021e */
[C---:B---3--:R-:W-:Y:S01]  /*32bc0*/  IMAD.WIDE R20, R229.reuse, 0x4, R26 ;  /* 0x00000004e5147825 */ /* 0x048fe200078e021a */
[----:B------:R-:W-:Y:S01]  /*32bd0*/  STL.64 [R1+0x1330], R22 ;  /* 0x0013301601007387 */ /* 0x000fe20000100a00 */
[C---:B-1----:R-:W-:Y:S02]  /*32be0*/  IADD3 R14, R4.reuse, 0x100000, RZ ;  /* 0x00100000040e7810 */ /* 0x042fe40007ffe0ff */
        /* <DEDUP_REMOVED lines=16> */
[----:B------:R1:W-:Y:S02]  /*32cf0*/  LDGSTS.E [R228+-0x24000], desc[UR8][R8.64], !P1 ;  /* 0xdc00000008e47fae */ /* 0x0003e4000c921848 */
[C---:B-1----:R-:W-:Y:S01]  /*32d00*/  IADD3 R9, R4.reuse, 0x100000, RZ ;  /* 0x0010000004097810 */ /* 0x042fe20007ffe0ff */
[----:B------:R-:W-:Y:S01]  /*32d10*/  VIADD R8, R4, 0x100000 ;  /* 0x0010000004087836 */ /* 0x000fe20000000000 */
[----:B------:R-:W-:-:S02]  /*32d20*/  ISETP.GE.U32.AND P1, PT, R6, 0x7ffffdc2, PT ;  /* 0x7ffffdc20600780c */ /* 0x000fc40003f26070 */
[----:B------:R-:W-:Y:S01]  /*32d30*/  IADD3 R10, R10, -0x1c0, RZ ;  /* 0xfffffe400a0a7810 */ /* 0x000fe20007ffe0ff */
[----:B------:R-:W1:Y:S01]  /*32d40*/  LDC R6, c[0x0][0x230] ;  /* 0x00008c00ff067b82 */ /* 0x000e620000000800 */
[----:B----4-:R-:W-:-:S05]  /*32d50*/  IMAD.WIDE R22, R229, 0x4, R32 ;  /* 0x00000004e5167825 */ /* 0x010fca00078e0220 */
[----:B------:R-:W-:Y:S04]  /*32d60*/  STL.64 [R1+0x1310], R22 ;  /* 0x0013101601007387 */ /* 0x000fe80000100a00 */
[----:B------:R-:W-:Y:S01]  /*32d70*/  LDGSTS.E [R9+-0x2fffc], desc[UR8][R22.64], !P2 ;  /* 0xd000400016097fae */ /* 0x000fe2000d121848 */
[----:B------:R-:W-:-:S04]  /*32d80*/  IMAD.WIDE R20, R229, 0x4, R28 ;  /* 0x00000004e5147825 */ /* 0x000fc800078e021c */
        /* <DEDUP_REMOVED lines=9> */
[----:B------:R-:W3:Y:S01]  /*32e20*/  LDL.LU.64 R8, [R1+0xde8] ;  /* 0x000de80001087983 */ /* 0x000ee20000300a00 */
[----:B----4-:R-:W-:-:S03]  /*32e30*/  VIADD R21, R4, 0x100000 ;  /* 0x0010000004157836 */ /* 0x010fc60000000000 */
[----:B------:R4:W-:Y:S04]  /*32e40*/  LDGSTS.E [R228+-0x23ffc], desc[UR8][R18.64], !P2 ;  /* 0xdc00400012e47fae */ /* 0x0009e8000d121848 */
[----:B-1----:R-:W4:Y:S01]  /*32e50*/  LDL.LU.64 R12, [R1+0xdd8] ;  /* 0x000dd800010c7983 */ /* 0x002f220000300a00 */
[----:B--2---:R-:W-:Y:S01]  /*32e60*/  IMAD.WIDE R24, R229, 0x4, R24 ;  /* 0x00000004e5187825 */ /* 0x004fe200078e0218 */
[----:B------:R-:W-:-:S04]  /*32e70*/  IADD3 R20, R4, 0x100000, RZ ;  /* 0x0010000004147810 */ /* 0x000fc80007ffe0ff */
[----:B------:R1:W-:Y:S04]  /*32e80*/  STL.64 [R1+0x12f0], R24 ;  /* 0x0012f01801007387 */ /* 0x0003e80000100a00 */
[----:B------:R-:W-:Y:S01]  /*32e90*/  LDGSTS.E [R21+-0x2fff8], desc[UR8][R24.64], !P1 ;  /* 0xd000800018157fae */ /* 0x000fe2000c921848 */
[----:B---3--:R-:W-:-:S04]  /*32ea0*/  IMAD.WIDE R22, R229, 0x4, R30 ;  /* 0x00000004e5167825 */ /* 0x008fc800078e021e */
[C---:B------:R-:W-:Y:S01]  /*32eb0*/  IMAD.WIDE R14, R229.reuse, 0x4, R14 ;  /* 0x00000004e50e7825 */ /* 0x040fe200078e020e */
[----:B------:R-:W-:Y:S03]  /*32ec0*/  STL.64 [R1+0x12e8], R22 ;  /* 0x0012e81601007387 */ /* 0x000fe60000100a00 */
[----:B----4-:R-:W-:Y:S01]  /*32ed0*/  IMAD.WIDE R18, R229, 0x4, R26 ;  /* 0x00000004e5127825 */ /* 0x010fe200078e021a */
        /* <DEDUP_REMOVED lines=34> */
[C---:B------:R-:W-:Y:S01]  /*33100*/  IMAD.WIDE R20, R229.reuse, 0x4, R26 ;  /* 0x00000004e5147825 */ /* 0x040fe200078e021a */
        /* <DEDUP_REMOVED lines=18> */
[----:B------:R1:W-:Y:S01]  /*33230*/  LDGSTS.E [R228+-0x14000], desc[UR8][R14.64], !P1 ;  /* 0xec0000000ee47fae */ /* 0x0003e2000c921848 */
[----:B------:R-:W-:-:S02]  /*33240*/  ISETP.GE.U32.AND P1, PT, R10, 0x7ffffda2, PT ;  /* 0x7ffffda20a00780c */ /* 0x000fc40003f26070 */
[C---:B-1----:R-:W-:Y:S01]  /*33250*/  IADD3 R15, R4.reuse, 0x100000, RZ ;  /* 0x00100000040f7810 */ /* 0x042fe20007ffe0ff */
[C---:B------:R-:W-:Y:S02]  /*33260*/  VIADD R14, R4.reuse, 0x100000 ;  /* 0x00100000040e7836 */ /* 0x040fe40000000000 */
[----:B------:R-:W-:Y:S02]  /*33270*/  VIADD R10, R4, 0x100000 ;  /* 0x00100000040a7836 */ /* 0x000fe40000000000 */
        /* <DEDUP_REMOVED lines=25> */
[----:B------:R-:W-:Y:S04]  /*33410*/  LDGSTS.E [R9+-0x1bff8], desc[UR8][R12.64], !P1 ;  /* 0xe40080000c097fae */ /* 0x000fe8000c921848 */
[----:B------:R3:W-:Y:S01]  /*33420*/  STL.64 [R1+0x1260], R20 ;  /* 0x0012601401007387 */ /* 0x0007e20000100a00 */
[----:B------:R-:W-:-:S03]  /*33430*/  IADD3 R7, R7, -0x1e0, RZ ;  /* 0xfffffe2007077810 */ /* 0x000fc60007ffe0ff */
[----:B------:R3:W-:Y:S04]  /*33440*/  LDGSTS.E [R252+-0x17ff8], desc[UR8][R20.64], !P1 ;  /* 0xe800800014fc7fae */ /* 0x0007e8000c921848 */
[----:B--2---:R-:W2:Y:S04]  /*33450*/  LDL.LU.64 R12, [R1+0xd48] ;  /* 0x000d4800010c7983 */ /* 0x004ea80000300a00 */
[----:B------:R1:W-:Y:S04]  /*33460*/  STL.64 [R1+0x1258], R18 ;  /* 0x0012581201007387 */ /* 0x0003e80000100a00 */
[----:B------:R-:W2:Y:S04]  /*33470*/  LDL.LU.64 R32, [R1+0xd38] ;  /* 0x000d380001207983 */ /* 0x000ea80000300a00 */
[----:B------:R-:W2:Y:S04]  /*33480*/  LDL.LU.64 R26, [R1+0xd28] ;  /* 0x000d2800011a7983 */ /* 0x000ea80000300a00 */
[----:B------:R-:W2:Y:S01]  /*33490*/  LDL.LU.64 R24, [R1+0xd18] ;  /* 0x000d180001187983 */ /* 0x000ea20000300a00 */
[----:B------:R-:W-:Y:S01]  /*334a0*/  ISETP.GE.U32.AND P2, PT, R7, 0x7ffffda1, PT ;  /* 0x7ffffda10700780c */ /* 0x000fe20003f46070 */
[----:B------:R-:W-:Y:S01]  /*334b0*/  VIADD R6, R6, 0xfffffe03 ;  /* 0xfffffe0306067836 */ /* 0x000fe20000000000 */
[----:B------:R-:W2:Y:S01]  /*334c0*/  LDC R7, c[0x0][0x230] ;  /* 0x00008c00ff077b82 */ /* 0x000ea20000000800 */
[----:B------:R1:W-:Y:S03]  /*334d0*/  LDGSTS.E [R228+-0x13ff8], desc[UR8][R18.64], !P1 ;  /* 0xec00800012e47fae */ /* 0x0003e6000c921848 */
[----:B------:R-:W-:-:S04]  /*334e0*/  ISETP.GE.U32.AND P1, PT, R6, 0x7ffffd84, PT ;  /* 0x7ffffd840600780c */ /* 0x000fc80003f26070 */
[----:B------:R-:W2:Y:S01]  /*334f0*/  LDC R6, c[0x0][0x230] ;  /* 0x00008c00ff067b82 */ /* 0x000ea20000000800 */
[----:B----4-:R-:W-:-:S05]  /*33500*/  IMAD.WIDE R22, R229, 0x4, R30 ;  /* 0x00000004e5167825 */ /* 0x010fca00078e021e */
[----:B------:R-:W-:Y:S04]  /*33510*/  STL.64 [R1+0x1250], R22 ;  /* 0x0012501601007387 */ /* 0x000fe80000100a00 */
[----:B------:R-:W-:Y:S01]  /*33520*/  LDGSTS.E [R10+-0x1fff4], desc[UR8][R22.64], !P2 ;  /* 0xe000c000160a7fae */ /* 0x000fe2000d121848 */
[----:B------:R-:W-:-:S04]  /*33530*/  IMAD.WIDE R14, R229, 0x4, R14 ;  /* 0x00000004e50e7825 */ /* 0x000fc800078e020e */
[C---:B---3--:R-:W-:Y:S01]  /*33540*/  IMAD.WIDE R20, R229.reuse, 0x4, R28 ;  /* 0x00000004e5147825 */ /* 0x048fe200078e021c */
[----:B------:R3:W-:Y:S03]  /*33550*/  STL.64 [R1+0x1248], R14 ;  /* 0x0012480e01007387 */ /* 0x0007e60000100a00 */
[----:B-1----:R-:W-:Y:S01]  /*33560*/  IMAD.WIDE R18, R229, 0x4, R226 ;  /* 0x00000004e5127825 */ /* 0x002fe200078e02e2 */
[----:B------:R-:W4:Y:S04]  /*33570*/  LDL.LU.64 R28, [R1+0xd08] ;  /* 0x000d0800011c7983 */ /* 0x000f280000300a00 */
[----:B------:R1:W-:Y:S04]  /*33580*/  STL.64 [R1+0x1240], R20 ;  /* 0x0012401401007387 */ /* 0x0003e80000100a00 */
[----:B------:R-:W4:Y:S04]  /*33590*/  LDL.LU.64 R30, [R1+0xcf8] ;  /* 0x000cf800011e7983 */ /* 0x000f280000300a00 */
[----:B------:R1:W-:Y:S04]  /*335a0*/  STL.64 [R1+0x1238], R18 ;  /* 0x0012381201007387 */ /* 0x0003e80000100a00 */
[----:B------:R1:W-:Y:S04]  /*335b0*/  LDGSTS.E [R9+-0x1bff4], desc[UR8][R14.64], !P2 ;  /* 0xe400c0000e097fae */ /* 0x0003e8000d121848 */
[----:B------:R-:W4:Y:S04]  /*335c0*/  LDL.LU.64 R226, [R1+0xce8] ;  /* 0x000ce80001e27983 */ /* 0x000f280000300a00 */
[----:B------:R2:W-:Y:S04]  /*335d0*/  LDGSTS.E [R252+-0x17ff4], desc[UR8][R20.64], !P2 ;  /* 0xe800c00014fc7fae */ /* 0x0005e8000d121848 */
[----:B---3--:R-:W3:Y:S01]  /*335e0*/  LDL.LU.64 R14, [R1+0xcd8] ;  /* 0x000cd800010e7983 */ /* 0x008ee20000300a00 */
[----:B-1----:R-:W-:-:S03]  /*335f0*/  IADD3 R9, R8, -0x1fe, RZ ;  /* 0xfffffe0208097810 */ /* 0x002fc60007ffe0ff */
[----:B------:R1:W-:Y:S01]  /*33600*/  LDGSTS.E [R228+-0x13ff4], desc[UR8][R18.64], !P2 ;  /* 0xec00c00012e47fae */ /* 0x0003e2000d121848 */
[----:B------:R-:W-:Y:S02]  /*33610*/  VIADD R8, R4, 0x100000 ;  /* 0x0010000004087836 */ /* 0x000fe40000000000 */
[----:B--2---:R-:W-:-:S04]  /*33620*/  IMAD.WIDE R12, R229, 0x4, R12 ;  /* 0x00000004e50c7825 */ /* 0x004fc800078e020c */
[C---:B------:R-:W-:Y:S01]  /*33630*/  IMAD.WIDE R22, R229.reuse, 0x4, R32 ;  /* 0x00000004e5167825 */ /* 0x040fe200078e0220 */
[----:B------:R2:W-:Y:S03]  /*33640*/  STL.64 [R1+0x1230], R12 ;  /* 0x0012300c01007387 */ /* 0x0005e60000100a00 */
[C---:B------:R-:W-:Y:S01]  /*33650*/  IMAD.WIDE R20, R229.reuse, 0x4, R26 ;  /* 0x00000004e5147825 */ /* 0x040fe200078e021a */
[----:B------:R2:W-:Y:S03]  /*33660*/  STL.64 [R1+0x1228], R22 ;  /* 0x0012281601007387 */ /* 0x0005e60000100a00 */
[----:B-1----:R-:W-:Y:S01]  /*33670*/  IMAD.WIDE R18, R229, 0x4, R24 ;  /* 0x00000004e5127825 */ /* 0x002fe200078e0218 */
[----:B------:R-:W-:Y:S04]  /*33680*/  LDGSTS.E [R10+-0x10000], desc[UR8][R12.64], !P1 ;  /* 0xf00000000c0a7fae */ /* 0x000fe8000c921848 */
[----:B------:R-:W3:Y:S01]  /*33690*/  LDL.LU.64 R24, [R1+0xcc8] ;  /* 0x000cc80001187983 */ /* 0x000ee20000300a00 */
[----:B------:R-:W-:-:S03]  /*336a0*/  ISETP.GE.U32.AND P2, PT, R9, 0x7ffffd83, PT ;  /* 0x7ffffd830900780c */ /* 0x000fc60003f46070 */
[----:B------:R1:W-:Y:S04]  /*336b0*/  STL.64 [R1+0x1220], R20 ;  /* 0x0012201401007387 */ /* 0x0003e80000100a00 */
[----:B------:R1:W-:Y:S04]  /*336c0*/  STL.64 [R1+0x1218], R18 ;  /* 0x0012181201007387 */ /* 0x0003e80000100a00 */
[----:B------:R-:W3:Y:S04]  /*336d0*/  LDL.LU.64 R26, [R1+0xcb8] ;  /* 0x000cb800011a7983 */ /* 0x000ee80000300a00 */
[----:B--2---:R-:W2:Y:S04]  /*336e0*/  LDL.LU.64 R12, [R1+0xca8] ;  /* 0x000ca800010c7983 */ /* 0x004ea80000300a00 */
[----:B------:R1:W-:Y:S04]  /*336f0*/  LDGSTS.E [R8+-0xc000], desc[UR8][R22.64], !P1 ;  /* 0xf400000016087fae */ /* 0x0003e8000c921848 */
[----:B------:R4:W-:Y:S04]  /*33700*/  LDGSTS.E [R252+-0x8000], desc[UR8][R20.64], !P1 ;  /* 0xf800000014fc7fae */ /* 0x0009e8000c921848 */
[----:B------:R4:W-:Y:S04]  /*33710*/  LDGSTS.E [R228+-0x4000], desc[UR8][R18.64], !P1 ;  /* 0xfc00000012e47fae */ /* 0x0009e8000c921848 */
[----:B------:R-:W2:Y:S01]  /*33720*/  LDL.LU.64 R8, [R1+0xc98] ;  /* 0x000c980001087983 */ /* 0x000ea20000300a00 */
[----:B-1----:R-:W-:Y:S01]  /*33730*/  VIADD R22, R4, 0x100000 ;  /* 0x0010000004167836 */ /* 0x002fe20000000000 */
[----:B------:R-:W-:-:S04]  /*33740*/  IADD3 R7, R7, -0x1ff, RZ ;  /* 0xfffffe0107077810 */ /* 0x000fc80007ffe0ff */
[----:B------:R-:W-:Y:S01]  /*33750*/  ISETP.GE.U32.AND P1, PT, R7, 0x7ffffd82, PT ;  /* 0x7ffffd820700780c */ /* 0x000fe20003f26070 */
[----:B----4-:R-:W-:-:S04]  /*33760*/  IMAD.WIDE R28, R229, 0x4, R28 ;  /* 0x00000004e51c7825 */ /* 0x010fc800078e021c */
[C---:B------:R-:W-:Y:S01]  /*33770*/  IMAD.WIDE R20, R229.reuse, 0x4, R30 ;  /* 0x00000004e5147825 */ /* 0x040fe200078e021e */
[----:B------:R-:W-:Y:S04]  /*33780*/  STL.64 [R1+0x1210], R28 ;  /* 0x0012101c01007387 */ /* 0x000fe80000100a00 */
[----:B------:R-:W-:Y:S04]  /*33790*/  STL.64 [R1+0x1208], R20 ;  /* 0x0012081401007387 */ /* 0x000fe80000100a00 */
[----:B------:R-:W-:Y:S01]  /*337a0*/  LDGSTS.E [R22+-0xfffc], desc[UR8][R28.64], !P2 ;  /* 0xf00040001c167fae */ /* 0x000fe2000d121848 */
[----:B------:R-:W-:-:S03]  /*337b0*/  IMAD.WIDE R18, R229, 0x4, R226 ;  /* 0x00000004e5127825 */ /* 0x000fc600078e02e2 */
[----:B------:R1:W-:Y:S01]  /*337c0*/  LDGSTS.E [R10+-0xbffc], desc[UR8][R20.64], !P2 ;  /* 0xf4004000140a7fae */ /* 0x0003e2000d121848 */
[----:B---3--:R-:W-:-:S03]  /*337d0*/  IMAD.WIDE R14, R229, 0x4, R14 ;  /* 0x00000004e50e7825 */ /* 0x008fc600078e020e */
[----:B------:R3:W-:Y:S04]  /*337e0*/  STL.64 [R1+0x1200], R18 ;  /* 0x0012001201007387 */ /* 0x0007e80000100a00 */
[----:B------:R4:W-:Y:S01]  /*337f0*/  STL.64 [R1+0x11f8], R14 ;  /* 0x0011f80e01007387 */ /* 0x0009e20000100a00 */
[----:B-1----:R-:W1:Y:S03]  /*33800*/  LDC R10, c[0x0][0x230] ;  /* 0x00008c00ff0a7b82 */ /* 0x002e660000000800 */
[----:B------:R-:W2:Y:S04]  /*33810*/  LDL.LU.64 R32, [R1+0xc88] ;  /* 0x000c880001207983 */ /* 0x000ea80000300a00 */
[----:B------:R3:W-:Y:S04]  /*33820*/  LDGSTS.E [R252+-0x7ffc], desc[UR8][R18.64], !P2 ;  /* 0xf800400012fc7fae */ /* 0x0007e8000d121848 */
[----:B------:R-:W-:Y:S04]  /*33830*/  LDGSTS.E [R228+-0x3ffc], desc[UR8][R14.64], !P2 ;  /* 0xfc0040000ee47fae */ /* 0x000fe8000d121848 */
[----:B------:R-:W2:Y:S01]  /*33840*/  LDL.LU.64 R226, [R1+0xc78] ;  /* 0x000c780001e27983 */ /* 0x000ea20000300a00 */
[----:B---3--:R-:W-:-:S03]  /*33850*/  IADD3 R18, R6, -0x200, RZ ;  /* 0xfffffe0006127810 */ /* 0x008fc60007ffe0ff */
[----:B----4-:R-:W3:Y:S04]  /*33860*/  LDL.LU.64 R14, [R1+0xc68] ;  /* 0x000c6800010e7983 */ /* 0x010ee80000300a00 */
[----:B------:R-:W4:Y:S01]  /*33870*/  LDL.LU.64 R6, [R1+0xc58] ;  /* 0x000c580001067983 */ /* 0x000f220000300a00 */
[----:B------:R-:W-:-:S04]  /*33880*/  IMAD.WIDE R24, R229, 0x4, R24 ;  /* 0x00000004e5187825 */ /* 0x000fc800078e0218 */
[----:B------:R-:W-:Y:S01]  /*33890*/  VIADD R19, R4, 0x100000 ;  /* 0x0010000004137836 */ /* 0x000fe20000000000 */
[----:B------:R-:W-:Y:S04]  /*338a0*/  STL.64 [R1+0x11f0], R24 ;  /* 0x0011f01801007387 */ /* 0x000fe80000100a00 */
[----:B------:R1:W-:Y:S01]  /*338b0*/  LDGSTS.E [R22+-0xfff8], desc[UR8][R24.64], !P1 ;  /* 0xf000800018167fae */ /* 0x0003e2000c921848 */
[----:B------:R-:W-:-:S04]  /*338c0*/  IMAD.WIDE R20, R229, 0x4, R26 ;  /* 0x00000004e5147825 */ /* 0x000fc800078e021a */
[C---:B--2---:R-:W-:Y:S01]  /*338d0*/  IMAD.WIDE R12, R229.reuse, 0x4, R12 ;  /* 0x00000004e50c7825 */ /* 0x044fe200078e020c */
[----:B------:R-:W-:Y:S04]  /*338e0*/  STL.64 [R1+0x11e8], R20 ;  /* 0x0011e81401007387 */ /* 0x000fe80000100a00 */
[----:B------:R2:W-:Y:S04]  /*338f0*/  STL.64 [R1+0x11e0], R12 ;  /* 0x0011e00c01007387 */ /* 0x0005e80000100a00 */
[----:B------:R1:W-:Y:S04]  /*33900*/  LDGSTS.E [R19+-0xbff8], desc[UR8][R20.64], !P1 ;  /* 0xf400800014137fae */ /* 0x0003e8000c921848 */
[----:B------:R-:W-:Y:S01]  /*33910*/  LDGSTS.E [R252+-0x7ff8], desc[UR8][R12.64], !P1 ;  /* 0xf80080000cfc7fae */ /* 0x000fe2000c921848 */
[----:B------:R-:W-:-:S05]  /*33920*/  IMAD.WIDE R8, R229, 0x4, R8 ;  /* 0x00000004e5087825 */ /* 0x000fca00078e0208 */
[----:B------:R1:W-:Y:S04]  /*33930*/  STL.64 [R1+0x11d8], R8 ;  /* 0x0011d80801007387 */ /* 0x0003e80000100a00 */
[----:B------:R-:W4:Y:S04]  /*33940*/  LDL.LU.64 R30, [R1+0xc40] ;  /* 0x000c4000011e7983 */ /* 0x000f280000300a00 */
[----:B--2---:R-:W2:Y:S04]  /*33950*/  LDL.LU.64 R12, [R1+0xc38] ;  /* 0x000c3800010c7983 */ /* 0x004ea80000300a00 */
[----:B------:R-:W2:Y:S04]  /*33960*/  LDL.LU.64 R28, [R1+0xc30] ;  /* 0x000c3000011c7983 */ /* 0x000ea80000300a00 */
[----:B------:R-:W-:Y:S04]  /*33970*/  LDGSTS.E [R228+-0x3ff8], desc[UR8][R8.64], !P1 ;  /* 0xfc00800008e47fae */ /* 0x000fe8000c921848 */
[----:B------:R-:W2:Y:S04]  /*33980*/  LDL.LU.64 R26, [R1+0xc28] ;  /* 0x000c2800011a7983 */ /* 0x000ea80000300a00 */
[----:B-1----:R-:W2:Y:S01]  /*33990*/  LDL.LU.64 R8, [R1+0xc20] ;  /* 0x000c200001087983 */ /* 0x002ea20000300a00 */
[----:B------:R-:W-:-:S02]  /*339a0*/  ISETP.GE.U32.AND P2, PT, R18, 0x7ffffd81, PT ;  /* 0x7ffffd811200780c */ /* 0x000fc40003f46070 */
[----:B------:R-:W-:Y:S01]  /*339b0*/  ISETP.GE.AND P3, PT, R11, R18, PT ;  /* 0x000000120b00720c */ /* 0x000fe20003f66270 */
[----:B------:R-:W2:Y:S01]  /*339c0*/  LDL.LU.64 R24, [R1+0xc18] ;  /* 0x000c180001187983 */ /* 0x000ea20000300a00 */
[C---:B------:R-:W-:Y:S01]  /*339d0*/  IADD3 R11, R4.reuse, 0x100000, RZ ;  /* 0x00100000040b7810 */ /* 0x040fe20007ffe0ff */
[----:B------:R-:W-:Y:S02]  /*339e0*/  VIADD R18, R4, 0x100000 ;  /* 0x0010000004127836 */ /* 0x000fe40000000000 */
[----:B------:R1:W-:Y:S02]  /*339f0*/  STL.64 [R1+0x20c0], R4 ;  /* 0x0020c00401007387 */ /* 0x0003e40000100a00 */
[----:B-1----:R-:W-:-:S04]  /*33a00*/  IADD3 R4, R10, -0x201, RZ ;  /* 0xfffffdff0a047810 */ /* 0x002fc80007ffe0ff */
[----:B------:R-:W-:Y:S01]  /*33a10*/  ISETP.GE.U32.AND P1, PT, R4, 0x7ffffd80, PT ;  /* 0x7ffffd800400780c */ /* 0x000fe20003f26070 */
[----:B------:R-:W-:-:S05]  /*33a20*/  IMAD.WIDE R22, R229, 0x4, R32 ;  /* 0x00000004e5167825 */ /* 0x000fca00078e0220 */
[----:B------:R-:W-:Y:S04]  /*33a30*/  STL.64 [R1+0x11d0], R22 ;  /* 0x0011d01601007387 */ /* 0x000fe80000100a00 */
[----:B------:R-:W-:Y:S01]  /*33a40*/  LDGSTS.E [R11+-0xfff4], desc[UR8][R22.64], !P2 ;  /* 0xf000c000160b7fae */ /* 0x000fe2000d121848 */
[----:B------:R-:W-:-:S03]  /*33a50*/  IMAD.WIDE R20, R229, 0x4, R226 ;  /* 0x00000004e5147825 */ /* 0x000fc600078e02e2 */
[----:B------:R-:W2:Y:S01]  /*33a60*/  LDL.LU.64 R226, [R1+0xc10] ;  /* 0x000c100001e27983 */ /* 0x000ea20000300a00 */
[----:B---3--:R-:W-:-:S03]  /*33a70*/  IMAD.WIDE R14, R229, 0x4, R14 ;  /* 0x00000004e50e7825 */ /* 0x008fc600078e020e */
[----:B------:R-:W-:Y:S01]  /*33a80*/  STL.64 [R1+0x11c8], R20 ;  /* 0x0011c81401007387 */ /* 0x000fe20000100a00 */
[----:B----4-:R-:W-:-:S03]  /*33a90*/  IMAD.WIDE R6, R229, 0x4, R6 ;  /* 0x00000004e5067825 */ /* 0x010fc600078e0206 */
[----:B------:R-:W-:Y:S04]  /*33aa0*/  STL.64 [R1+0xec8], R14 ;  /* 0x000ec80e01007387 */ /* 0x000fe80000100a00 */
[----:B------:R-:W3:Y:S04]  /*33ab0*/  LDL.LU.64 R10, [R1+0xc08] ;  /* 0x000c0800010a7983 */ /* 0x000ee80000300a00 */
[----:B------:R-:W-:Y:S04]  /*33ac0*/  LDGSTS.E [R18+-0xbff4], desc[UR8][R20.64], !P2 ;  /* 0xf400c00014127fae */ /* 0x000fe8000d121848 */
[----:B------:R-:W-:Y:S04]  /*33ad0*/  LDGSTS.E [R252+-0x7ff4], desc[UR8][R14.64], !P2 ;  /* 0xf800c0000efc7fae */ /* 0x000fe8000d121848 */
[----:B------:R1:W-:Y:S04]  /*33ae0*/  STL.64 [R1+0xd38], R6 ;  /* 0x000d380601007387 */ /* 0x0003e80000100a00 */
[----:B------:R4:W-:Y:S04]  /*33af0*/  LDGSTS.E [R228+-0x3ff4], desc[UR8][R6.64], !P2 ;  /* 0xfc00c00006e47fae */ /* 0x0009e8000d121848 */
[----:B------:R-:W0:Y:S04]  /*33b00*/  LDGDEPBAR ;  /* 0x00000000000079af */ /* 0x000e280000000000 */
[----:B-1----:R-:W3:Y:S01]  /*33b10*/  LDL.LU.64 R6, [R1+0xc00] ;  /* 0x000c000001067983 */ /* 0x002ee20000300a00 */
[----:B----4-:R-:W-:-:S03]  /*33b20*/  SEL R228, RZ, 0x4, P3 ;  /* 0x00000004ffe47807 */ /* 0x010fc60001800000 */
[----:B------:R-:W4:Y:S04]  /*33b30*/  LDL.LU.64 R14, [R1+0xbf8] ;  /* 0x000bf800010e7983 */ /* 0x000f280000300a00 */
[----:B------:R-:W-:Y:S01]  /*33b40*/  STL.64 [R1+0x20c8], R228 ;  /* 0x0020c8e401007387 */ /* 0x000fe20000100a00 */
[----:B------:R-:W-:-:S04]  /*33b50*/  IMAD.WIDE R4, R2, 0x4, R30 ;  /* 0x0000000402047825 */ /* 0x000fc800078e021e */
[C---:B--2---:R-:W-:Y:S02]  /*33b60*/  IMAD.WIDE R230, R2.reuse, 0x4, R12 ;  /* 0x0000000402e67825 */ /* 0x044fe400078e020c */
[----:B------:R-:W2:Y:S02]  /*33b70*/  LDL.LU.64 R12, [R1+0xaa8] ;  /* 0x000aa800010c7983 */ /* 0x000ea40000300a00 */
[C---:B------:R-:W-:Y:S02]  /*33b80*/  IMAD.WIDE R202, R2.reuse, 0x4, R28 ;  /* 0x0000000402ca7825 */ /* 0x040fe400078e021c */
[----:B------:R-:W-:Y:S04]  /*33b90*/  STL.64 [R1+0x1c10], R4 ;  /* 0x001c100401007387 */ /* 0x000fe80000100a00 */
[----:B------:R-:W2:Y:S01]  /*33ba0*/  LDL.LU.64 R28, [R1+0xa98] ;  /* 0x000a9800011c7983 */ /* 0x000ea20000300a00 */
[----:B------:R-:W-:-:S03]  /*33bb0*/  IMAD.WIDE R22, R2, 0x4, R8 ;  /* 0x0000000402167825 */ /* 0x000fc600078e0208 */
[----:B------:R-:W2:Y:S01]  /*33bc0*/  LDL.LU.64 R8, [R1+0xa88] ;  /* 0x000a880001087983 */ /* 0x000ea20000300a00 */
[----:B------:R-:W-:-:S03]  /*33bd0*/  IMAD.WIDE R172, R2, 0x4, R26 ;  /* 0x0000000402ac7825 */ /* 0x000fc600078e021a */
[----:B------:R-:W-:Y:S04]  /*33be0*/  STL.64 [R1+0x1c08], R230 ;  /* 0x001c08e601007387 */ /* 0x000fe80000100a00 */
[----:B------:R-:W-:Y:S01]  /*33bf0*/  STL.64 [R1+0x20d0], R230 ;  /* 0x0020d0e601007387 */ /* 0x000fe20000100a00 */
[----:B------:R-:W-:-:S03]  /*33c00*/  IMAD.WIDE R112, R2, 0x4, R24 ;  /* 0x0000000402707825 */ /* 0x000fc600078e0218 */
[----:B------:R-:W2:Y:S04]  /*33c10*/  LDL.LU.64 R34, [R1+0xa78] ;  /* 0x000a780001227983 */ /* 0x000ea80000300a00 */
[----:B------:R-:W2:Y:S04]  /*33c20*/  LDL.LU.64 R26, [R1+0xa68] ;  /* 0x000a6800011a7983 */ /* 0x000ea80000300a00 */
[----:B------:R-:W-:Y:S04]  /*33c30*/  STL.64 [R1+0x1c00], R202 ;  /* 0x001c00ca01007387 */ /* 0x000fe80000100a00 */
[----:B------:R-:W-:Y:S04]  /*33c40*/  STL.64 [R1+0x20d8], R202 ;  /* 0x0020d8ca01007387 */ /* 0x000fe80000100a00 */
[----:B------:R-:W2:Y:S01]  /*33c50*/  LDL.LU.64 R24, [R1+0xa58] ;  /* 0x000a580001187983 */ /* 0x000ea20000300a00 */
[----:B------:R-:W-:-:S03]  /*33c60*/  IMAD.WIDE R80, R2, 0x4, R226 ;  /* 0x0000000402507825 */ /* 0x000fc600078e02e2 */
[----:B------:R-:W2:Y:S04]  /*33c70*/  LDL.LU.64 R226, [R1+0xa48] ;  /* 0x000a480001e27983 */ /* 0x000ea80000300a00 */
[----:B------:R-:W-:Y:S04]  /*33c80*/  STL.64 [R1+0x1bf8], R172 ;  /* 0x001bf8ac01007387 */ /* 0x000fe80000100a00 */
[----:B------:R-:W-:Y:S01]  /*33c90*/  STL.64 [R1+0x20e0], R172 ;  /* 0x0020e0ac01007387 */ /* 0x000fe20000100a00 */
[----:B---3--:R-:W-:-:S03]  /*33ca0*/  IMAD.WIDE R48, R2, 0x4, R10 ;  /* 0x0000000402307825 */ /* 0x008fc600078e020a */
[----:B------:R-:W3:Y:S04]  /*33cb0*/  LDL.LU.64 R10, [R1+0xa38] ;  /* 0x000a3800010a7983 */ /* 0x000ee80000300a00 */
[----:B------:R-:W-:Y:S04]  /*33cc0*/  STL.64 [R1+0x1bf0], R22 ;  /* 0x001bf01601007387 */ /* 0x000fe80000100a00 */
[----:B------:R1:W-:Y:S02]  /*33cd0*/  STL.64 [R1+0x20e8], R22 ;  /* 0x0020e81601007387 */ /* 0x0003e40000100a00 */
[----:B-1----:R-:W-:-:S02]  /*33ce0*/  IMAD.WIDE R22, R2, 0x4, R6 ;  /* 0x0000000402167825 */ /* 0x002fc400078e0206 */
[----:B------:R-:W3:Y:S02]  /*33cf0*/  LDL.LU.64 R6, [R1+0x9a8] ;  /* 0x0009a80001067983 */ /* 0x000ee40000300a00 */
[C---:B----4-:R-:W-:Y:S02]  /*33d00*/  IMAD.WIDE R232, R2.reuse, 0x4, R14 ;  /* 0x0000000402e87825 */ /* 0x050fe400078e020e */
[----:B------:R-:W-:Y:S04]  /*33d10*/  STL.64 [R1+0x1be8], R112 ;  /* 0x001be87001007387 */ /* 0x000fe80000100a00 */
[----:B------:R1:W-:Y:S04]  /*33d20*/  STL.64 [R1+0x20f0], R112 ;  /* 0x0020f07001007387 */ /* 0x0003e80000100a00 */
[----:B------:R-:W4:Y:S04]  /*33d30*/  LDL.LU.64 R30, [R1+0x990] ;  /* 0x00099000011e7983 */ /* 0x000f280000300a00 */
[----:B------:R-:W4:Y:S01]  /*33d40*/  LDL.LU.64 R14, [R1+0x978] ;  /* 0x00097800010e7983 */ /* 0x000f220000300a00 */
[----:B--2---:R-:W-:-:S03]  /*33d50*/  IMAD.WIDE R200, R2, 0x4, R12 ;  /* 0x0000000402c87825 */ /* 0x004fc600078e020c */
[----:B------:R-:W-:Y:S04]  /*33d60*/  STL.64 [R1+0x1be0], R80 ;  /* 0x001be05001007387 */ /* 0x000fe80000100a00 */
[----:B------:R2:W-:Y:S04]  /*33d70*/  STL.64 [R1+0x1bd0], R22 ;  /* 0x001bd01601007387 */ /* 0x0005e80000100a00 */
[----:B------:R-:W2:Y:S04]  /*33d80*/  LDL.LU.64 R32, [R1+0x960] ;  /* 0x0009600001207983 */ /* 0x000ea80000300a00 */
[----:B------:R-:W2:Y:S01]  /*33d90*/  LDL.LU.64 R12, [R1+0x948] ;  /* 0x00094800010c7983 */ /* 0x000ea20000300a00 */
[----:B------:R-:W-:-:S03]  /*33da0*/  IMAD.WIDE R170, R2, 0x4, R28 ;  /* 0x0000000402aa7825 */ /* 0x000fc600078e021c */
[----:B------:R-:W-:Y:S01]  /*33db0*/  STL.64 [R1+0x1bd8], R48 ;  /* 0x001bd83001007387 */ /* 0x000fe20000100a00 */
[----:B------:R-:W-:-:S03]  /*33dc0*/  IMAD.WIDE R140, R2, 0x4, R8 ;  /* 0x00000004028c7825 */ /* 0x000fc600078e0208 */
[----:B------:R-:W-:Y:S04]  /*33dd0*/  STL.64 [R1+0x1bc8], R232 ;  /* 0x001bc8e801007387 */ /* 0x000fe80000100a00 */
[----:B------:R-:W2:Y:S04]  /*33de0*/  LDL.LU.64 R28, [R1+0x930] ;  /* 0x00093000011c7983 */ /* 0x000ea80000300a00 */
[----:B------:R-:W2:Y:S01]  /*33df0*/  LDL.LU.64 R8, [R1+0x918] ;  /* 0x0009180001087983 */ /* 0x000ea20000300a00 */
[----:B------:R-:W-:-:S03]  /*33e00*/  IMAD.WIDE R110, R2, 0x4, R34 ;  /* 0x00000004026e7825 */ /* 0x000fc600078e0222 */
[----:B------:R-:W-:Y:S01]  /*33e10*/  STL.64 [R1+0x1bc0], R200 ;  /* 0x001bc0c801007387 */ /* 0x000fe20000100a00 */
[----:B------:R-:W-:-:S03]  /*33e20*/  IMAD.WIDE R78, R2, 0x4, R26 ;  /* 0x00000004024e7825 */ /* 0x000fc600078e021a */
[----:B------:R-:W2:Y:S04]  /*33e30*/  LDL.LU.64 R26, [R1+0x900] ;  /* 0x00090000011a7983 */ /* 0x000ea80000300a00 */
[----:B------:R-:W-:Y:S01]  /*33e40*/  STL.64 [R1+0x1bb8], R170 ;  /* 0x001bb8aa01007387 */ /* 0x000fe20000100a00 */
[----:B------:R-:W-:-:S03]  /*33e50*/  IMAD.WIDE R46, R2, 0x4, R24 ;  /* 0x00000004022e7825 */ /* 0x000fc600078e0218 */
[----:B------:R-:W-:Y:S04]  /*33e60*/  STL.64 [R1+0x1bb0], R140 ;  /* 0x001bb08c01007387 */ /* 0x000fe80000100a00 */
[----:B------:R-:W2:Y:S04]  /*33e70*/  LDL.LU.64 R24, [R1+0x8e8] ;  /* 0x0008e80001187983 */ /* 0x000ea80000300a00 */
[----:B------:R-:W-:Y:S01]  /*33e80*/  STL.64 [R1+0x1ba8], R110 ;  /* 0x001ba86e01007387 */ /* 0x000fe20000100a00 */
[----:B------:R-:W-:-:S03]  /*33e90*/  IMAD.WIDE R172, R2, 0x4, R226 ;  /* 0x0000000402ac7825 */ /* 0x000fc600078e02e2 */
[----:B------:R-:W2:Y:S01]  /*33ea0*/  LDL.LU.64 R226, [R1+0x8d0] ;  /* 0x0008d00001e27983 */ /* 0x000ea20000300a00 */
[----:B---3--:R-:W-:-:S03]  /*33eb0*/  IMAD.WIDE R234, R2, 0x4, R10 ;  /* 0x0000000402ea7825 */ /* 0x008fc600078e020a */
[----:B------:R-:W3:Y:S04]  /*33ec0*/  LDL.LU.64 R10, [R1+0x8b8] ;  /* 0x0008b800010a7983 */ /* 0x000ee80000300a00 */
[----:B------:R-:W-:Y:S04]  /*33ed0*/  STL.64 [R1+0x1ba0], R78 ;  /* 0x001ba04e01007387 */ /* 0x000fe80000100a00 */
[----:B------:R1:W-:Y:S04]  /*33ee0*/  STL.64 [R1+0x1b90], R172 ;  /* 0x001b90ac01007387 */ /* 0x0003e80000100a00 */
[----:B------:R-:W3:Y:S01]  /*33ef0*/  LDL.LU.64 R34, [R1+0x8a0] ;  /* 0x0008a00001227983 */ /* 0x000ee20000300a00 */
[----:B------:R-:W-:-:S03]  /*33f00*/  IMAD.WIDE R198, R2, 0x4, R6 ;  /* 0x0000000402c67825 */ /* 0x000fc600078e0206 */
[----:B------:R-:W3:Y:S04]  /*33f10*/  LDL.LU.64 R6, [R1+0x888] ;  /* 0x0008880001067983 */ /* 0x000ee80000300a00 */
[----:B------:R-:W-:Y:S04]  /*33f20*/  STL.64 [R1+0x1b98], R46 ;  /* 0x001b982e01007387 */ /* 0x000fe80000100a00 */
[----:B------:R-:W-:Y:S01]  /*33f30*/  STL.64 [R1+0x1b88], R234 ;  /* 0x001b88ea01007387 */ /* 0x000fe20000100a00 */
[----:B----4-:R-:W-:-:S03]  /*33f40*/  IMAD.WIDE R168, R2, 0x4, R30 ;  /* 0x0000000402a87825 */ /* 0x010fc600078e021e */
[----:B------:R-:W4:Y:S01]  /*33f50*/  LDL.LU.64 R30, [R1+0x870] ;  /* 0x00087000011e7983 */ /* 0x000f220000300a00 */
[----:B------:R-:W-:-:S03]  /*33f60*/  IMAD.WIDE R138, R2, 0x4, R14 ;  /* 0x00000004028a7825 */ /* 0x000fc600078e020e */
[----:B------:R-:W4:Y:S04]  /*33f70*/  LDL.LU.64 R14, [R1+0x858] ;  /* 0x00085800010e7983 */ /* 0x000f280000300a00 */
[----:B------:R-:W-:Y:S01]  /*33f80*/  STL.64 [R1+0x1b80], R198 ;  /* 0x001b80c601007387 */ /* 0x000fe20000100a00 */
[----:B--2---:R-:W-:-:S03]  /*33f90*/  IMAD.WIDE R76, R2, 0x4, R12 ;  /* 0x00000004024c7825 */ /* 0x004fc600078e020c */
[----:B------:R-:W2:Y:S04]  /*33fa0*/  LDL.LU.64 R12, [R1+0x840] ;  /* 0x00084000010c7983 */ /* 0x000ea80000300a00 */
[----:B------:R-:W-:Y:S04]  /*33fb0*/  STL.64 [R1+0x1b78], R168 ;  /* 0x001b78a801007387 */ /* 0x000fe80000100a00 */
[----:B------:R-:W-:Y:S01]  /*33fc0*/  STL.64 [R1+0x1b70], R138 ;  /* 0x001b708a01007387 */ /* 0x000fe20000100a00 */
[----:B------:R-:W-:-:S03]  /*33fd0*/  IMAD.WIDE R202, R2, 0x4, R8 ;  /* 0x0000000402ca7825 */ /* 0x000fc600078e0208 */
[----:B------:R-:W2:Y:S01]  /*33fe0*/  LDL.LU.64 R8, [R1+0x828] ;  /* 0x0008280001087983 */ /* 0x000ea20000300a00 */
[----:B------:R-:W-:-:S04]  /*33ff0*/  IMAD.WIDE R108, R2, 0x4, R32 ;  /* 0x00000004026c7825 */ /* 0x000fc800078e0220 */
[C---:B------:R-:W-:Y:S01]  /*34000*/  IMAD.WIDE R44, R2.reuse, 0x4, R28 ;  /* 0x00000004022c7825 */ /* 0x040fe200078e021c */
[----:B------:R-:W-:Y:S03]  /*34010*/  STL.64 [R1+0x1b68], R108 ;  /* 0x001b686c01007387 */ /* 0x000fe60000100a00 */
[C---:B------:R-:W-:Y:S01]  /*34020*/  IMAD.WIDE R236, R2.reuse, 0x4, R26 ;  /* 0x0000000402ec7825 */ /* 0x040fe200078e021a */
[----:B------:R-:W2:Y:S04]  /*34030*/  LDL.LU.64 R28, [R1+0x820] ;  /* 0x00082000011c7983 */ /* 0x000ea80000300a00 */
[----:B------:R-:W2:Y:S04]  /*34040*/  LDL.LU.64 R26, [R1+0x818] ;  /* 0x00081800011a7983 */ /* 0x000ea80000300a00 */
[----:B------:R-:W-:Y:S01]  /*34050*/  STL.64 [R1+0x1b60], R76 ;  /* 0x001b604c01007387 */ /* 0x000fe20000100a00 */
[----:B------:R-:W-:-:S03]  /*34060*/  IMAD.WIDE R196, R2, 0x4, R24 ;  /* 0x0000000402c47825 */ /* 0x000fc600078e0218 */
[----:B------:R1:W-:Y:S04]  /*34070*/  STL.64 [R1+0x1b50], R202 ;  /* 0x001b50ca01007387 */ /* 0x0003e80000100a00 */
[----:B------:R-:W2:Y:S04]  /*34080*/  LDL.LU.64 R32, [R1+0x810] ;  /* 0x0008100001207983 */ /* 0x000ea80000300a00 */
[----:B------:R-:W2:Y:S04]  /*34090*/  LDL.LU.64 R24, [R1+0x808] ;  /* 0x0008080001187983 */ /* 0x000ea80000300a00 */
[----:B------:R-:W-:Y:S04]  /*340a0*/  STL.64 [R1+0x1b58], R44 ;  /* 0x001b582c01007387 */ /* 0x000fe80000100a00 */
[----:B------:R-:W-:Y:S01]  /*340b0*/  STL.64 [R1+0x1b48], R236 ;  /* 0x001b48ec01007387 */ /* 0x000fe20000100a00 */
[----:B------:R-:W-:-:S03]  /*340c0*/  IMAD.WIDE R166, R2, 0x4, R226 ;  /* 0x0000000402a67825 */ /* 0x000fc600078e02e2 */
[----:B------:R-:W2:Y:S01]  /*340d0*/  LDL.LU.64 R226, [R1+0x800] ;  /* 0x0008000001e27983 */ /* 0x000ea20000300a00 */
[----:B---3--:R-:W-:-:S03]  /*340e0*/  IMAD.WIDE R136, R2, 0x4, R10 ;  /* 0x0000000402887825 */ /* 0x008fc600078e020a */
[----:B------:R-:W3:Y:S04]  /*340f0*/  LDL.LU.64 R10, [R1+0x7f8] ;  /* 0x0007f800010a7983 */ /* 0x000ee80000300a00 */
[----:B------:R-:W-:Y:S01]  /*34100*/  STL.64 [R1+0x1b40], R196 ;  /* 0x001b40c401007387 */ /* 0x000fe20000100a00 */
[----:B------:R-:W-:-:S04]  /*34110*/  IMAD.WIDE R106, R2, 0x4, R34 ;  /* 0x00000004026a7825 */ /* 0x000fc800078e0222 */
[C---:B------:R-:W-:Y:S02]  /*34120*/  IMAD.WIDE R74, R2.reuse, 0x4, R6 ;  /* 0x00000004024a7825 */ /* 0x040fe400078e0206 */
[----:B------:R-:W3:Y:S04]  /*34130*/  LDL.LU.64 R6, [R1+0x7f0] ;  /* 0x0007f00001067983 */ /* 0x000ee80000300a00 */
[----:B------:R-:W-:Y:S04]  /*34140*/  STL.64 [R1+0x1b38], R166 ;  /* 0x001b38a601007387 */ /* 0x000fe80000100a00 */
[----:B------:R-:W-:Y:S01]  /*34150*/  STL.64 [R1+0x1b30], R136 ;  /* 0x001b308801007387 */ /* 0x000fe20000100a00 */
[----:B----4-:R-:W-:-:S04]  /*34160*/  IMAD.WIDE R42, R2, 0x4, R30 ;  /* 0x00000004022a7825 */ /* 0x010fc800078e021e */
[C---:B------:R-:W-:Y:S02]  /*34170*/  IMAD.WIDE R230, R2.reuse, 0x4, R14 ;  /* 0x0000000402e67825 */ /* 0x040fe400078e020e */
[----:B------:R-:W4:Y:S04]  /*34180*/  LDL.LU.64 R14, [R1+0x7e8] ;  /* 0x0007e800010e7983 */ /* 0x000f280000300a00 */
[----:B------:R-:W-:Y:S04]  /*34190*/  STL.64 [R1+0x1b28], R106 ;  /* 0x001b286a01007387 */ /* 0x000fe80000100a00 */
[----:B------:R-:W4:Y:S01]  /*341a0*/  LDL.LU.64 R30, [R1+0x7e0] ;  /* 0x0007e000011e7983 */ /* 0x000f220000300a00 */
[----:B--2---:R-:W-:-:S03]  /*341b0*/  IMAD.WIDE R238, R2, 0x4, R12 ;  /* 0x0000000402ee7825 */ /* 0x004fc600078e020c */
[----:B------:R-:W2:Y:S04]  /*341c0*/  LDL.LU.64 R12, [R1+0x7d8] ;  /* 0x0007d800010c7983 */ /* 0x000ea80000300a00 */
[----:B------:R-:W-:Y:S04]  /*341d0*/  STL.64 [R1+0x1b20], R74 ;  /* 0x001b204a01007387 */ /* 0x000fe80000100a00 */
[----:B------:R1:W-:Y:S04]  /*341e0*/  STL.64 [R1+0x1b10], R230 ;  /* 0x001b10e601007387 */ /* 0x0003e80000100a00 */
[----:B------:R-:W2:Y:S01]  /*341f0*/  LDL.LU.64 R34, [R1+0x7d0] ;  /* 0x0007d00001227983 */ /* 0x000ea20000300a00 */
[----:B------:R-:W-:-:S03]  /*34200*/  IMAD.WIDE R194, R2, 0x4, R8 ;  /* 0x0000000402c27825 */ /* 0x000fc600078e0208 */
[----:B------:R-:W2:Y:S04]  /*34210*/  LDL.LU.64 R8, [R1+0x7c8] ;  /* 0x0007c80001087983 */ /* 0x000ea80000300a00 */
[----:B------:R-:W-:Y:S04]  /*34220*/  STL.64 [R1+0x1b18], R42 ;  /* 0x001b182a01007387 */ /* 0x000fe80000100a00 */
[----:B------:R-:W-:Y:S01]  /*34230*/  STL.64 [R1+0x1b08], R238 ;  /* 0x001b08ee01007387 */ /* 0x000fe20000100a00 */
[----:B------:R-:W-:-:S03]  /*34240*/  IMAD.WIDE R164, R2, 0x4, R28 ;  /* 0x0000000402a47825 */ /* 0x000fc600078e021c */
[----:B------:R-:W2:Y:S01]  /*34250*/  LDL.LU.64 R28, [R1+0x7c0] ;  /* 0x0007c000011c7983 */ /* 0x000ea20000300a00 */
[----:B------:R-:W-:-:S03]  /*34260*/  IMAD.WIDE R134, R2, 0x4, R26 ;  /* 0x0000000402867825 */ /* 0x000fc600078e021a */
[----:B------:R-:W2:Y:S04]  /*34270*/  LDL.LU.64 R26, [R1+0x7b8] ;  /* 0x0007b800011a7983 */ /* 0x000ea80000300a00 */
[----:B------:R-:W-:Y:S01]  /*34280*/  STL.64 [R1+0x1b00], R194 ;  /* 0x001b00c201007387 */ /* 0x000fe20000100a00 */
[----:B------:R-:W-:-:S04]  /*34290*/  IMAD.WIDE R104, R2, 0x4, R32 ;  /* 0x0000000402687825 */ /* 0x000fc800078e0220 */
[C---:B------:R-:W-:Y:S02]  /*342a0*/  IMAD.WIDE R72, R2.reuse, 0x4, R24 ;  /* 0x0000000402487825 */ /* 0x040fe400078e0218 */
[----:B------:R-:W2:Y:S04]  /*342b0*/  LDL.LU.64 R24, [R1+0x7b0] ;  /* 0x0007b00001187983 */ /* 0x000ea80000300a00 */
[----:B------:R-:W-:Y:S04]  /*342c0*/  STL.64 [R1+0x1af8], R164 ;  /* 0x001af8a401007387 */ /* 0x000fe80000100a00 */
[----:B------:R-:W-:Y:S01]  /*342d0*/  STL.64 [R1+0x1af0], R134 ;  /* 0x001af08601007387 */ /* 0x000fe20000100a00 */
[----:B------:R-:W-:-:S03]  /*342e0*/  IMAD.WIDE R40, R2, 0x4, R226 ;  /* 0x0000000402287825 */ /* 0x000fc600078e02e2 */
[----:B------:R-:W2:Y:S04]  /*342f0*/  LDL.LU.64 R226, [R1+0x7a8] ;  /* 0x0007a80001e27983 */ /* 0x000ea80000300a00 */
[----:B------:R-:W-:Y:S01]  /*34300*/  STL.64 [R1+0x1ae8], R104 ;  /* 0x001ae86801007387 */ /* 0x000fe20000100a00 */
[----:B---3--:R-:W-:-:S03]  /*34310*/  IMAD.WIDE R228, R2, 0x4, R10 ;  /* 0x0000000402e47825 */ /* 0x008fc600078e020a */
[----:B------:R-:W3:Y:S01]  /*34320*/  LDL.LU.64 R10, [R1+0x790] ;  /* 0x00079000010a7983 */ /* 0x000ee20000300a00 */
[----:B------:R-:W-:-:S03]  /*34330*/  IMAD.WIDE R240, R2, 0x4, R6 ;  /* 0x0000000402f07825 */ /* 0x000fc600078e0206 */
[----:B------:R-:W3:Y:S04]  /*34340*/  LDL.LU.64 R6, [R1+0x778] ;  /* 0x0007780001067983 */ /* 0x000ee80000300a00 */
[----:B------:R-:W-:Y:S04]  /*34350*/  STL.64 [R1+0x1ae0], R72 ;  /* 0x001ae04801007387 */ /* 0x000fe80000100a00 */
[----:B------:R1:W-:Y:S04]  /*34360*/  STL.64 [R1+0x1ad0], R228 ;  /* 0x001ad0e401007387 */ /* 0x0003e80000100a00 */
[----:B------:R-:W3:Y:S01]  /*34370*/  LDL.LU.64 R32, [R1+0x760] ;  /* 0x0007600001207983 */ /* 0x000ee20000300a00 */
[----:B----4-:R-:W-:-:S03]  /*34380*/  IMAD.WIDE R192, R2, 0x4, R14 ;  /* 0x0000000402c07825 */ /* 0x010fc600078e020e */
[----:B------:R-:W4:Y:S04]  /*34390*/  LDL.LU.64 R14, [R1+0x748] ;  /* 0x00074800010e7983 */ /* 0x000f280000300a00 */
[----:B------:R-:W-:Y:S01]  /*343a0*/  STL.64 [R1+0x1ad8], R40 ;  /* 0x001ad82801007387 */ /* 0x000fe20000100a00 */
[----:B------:R-:W-:-:S03]  /*343b0*/  IMAD.WIDE R162, R2, 0x4, R30 ;  /* 0x0000000402a27825 */ /* 0x000fc600078e021e */
[----:B------:R-:W-:Y:S04]  /*343c0*/  STL.64 [R1+0x1ac8], R240 ;  /* 0x001ac8f001007387 */ /* 0x000fe80000100a00 */
[----:B------:R-:W4:Y:S01]  /*343d0*/  LDL.LU.64 R30, [R1+0x730] ;  /* 0x00073000011e7983 */ /* 0x000f220000300a00 */
[----:B--2---:R-:W-:-:S03]  /*343e0*/  IMAD.WIDE R132, R2, 0x4, R12 ;  /* 0x0000000402847825 */ /* 0x004fc600078e020c */
[----:B------:R-:W2:Y:S04]  /*343f0*/  LDL.LU.64 R12, [R1+0x718] ;  /* 0x00071800010c7983 */ /* 0x000ea80000300a00 */
[----:B------:R-:W-:Y:S01]  /*34400*/  STL.64 [R1+0x1ac0], R192 ;  /* 0x001ac0c001007387 */ /* 0x000fe20000100a00 */
[----:B------:R-:W-:-:S03]  /*34410*/  IMAD.WIDE R70, R2, 0x4, R8 ;  /* 0x0000000402467825 */ /* 0x000fc600078e0208 */
[----:B------:R-:W2:Y:S01]  /*34420*/  LDL.LU.64 R8, [R1+0x700] ;  /* 0x0007000001087983 */ /* 0x000ea20000300a00 */
[----:B------:R-:W-:-:S03]  /*34430*/  IMAD.WIDE R102, R2, 0x4, R34 ;  /* 0x0000000402667825 */ /* 0x000fc600078e0222 */
[----:B------:R-:W-:Y:S04]  /*34440*/  STL.64 [R1+0x1ab8], R162 ;  /* 0x001ab8a201007387 */ /* 0x000fe80000100a00 */
[----:B------:R-:W-:Y:S01]  /*34450*/  STL.64 [R1+0x1ab0], R132 ;  /* 0x001ab08401007387 */ /* 0x000fe20000100a00 */
[----:B------:R-:W-:-:S03]  /*34460*/  IMAD.WIDE R38, R2, 0x4, R28 ;  /* 0x0000000402267825 */ /* 0x000fc600078e021c */
[----:B------:R-:W2:Y:S01]  /*34470*/  LDL.LU.64 R28, [R1+0x6e8] ;  /* 0x0006e800011c7983 */ /* 0x000ea20000300a00 */
[----:B------:R-:W-:-:S03]  /*34480*/  IMAD.WIDE R4, R2, 0x4, R26 ;  /* 0x0000000402047825 */ /* 0x000fc600078e021a */
[----:B------:R-:W-:Y:S04]  /*34490*/  STL.64 [R1+0x1aa8], R102 ;  /* 0x001aa86601007387 */ /* 0x000fe80000100a00 */
[----:B------:R-:W2:Y:S04]  /*344a0*/  LDL.LU.64 R34, [R1+0x6d0] ;  /* 0x0006d00001227983 */ /* 0x000ea80000300a00 */
[----:B------:R-:W2:Y:S04]  /*344b0*/  LDL.LU.64 R26, [R1+0x6b8] ;  /* 0x0006b800011a7983 */ /* 0x000ea80000300a00 */
[----:B------:R-:W-:Y:S01]  /*344c0*/  STL.64 [R1+0x1aa0], R70 ;  /* 0x001aa04601007387 */ /* 0x000fe20000100a00 */
[----:B------:R-:W-:-:S03]  /*344d0*/  IMAD.WIDE R242, R2, 0x4, R24 ;  /* 0x0000000402f27825 */ /* 0x000fc600078e0218 */
[----:B------:R1:W-:Y:S04]  /*344e0*/  STL.64 [R1+0x1a90], R4 ;  /* 0x001a900401007387 */ /* 0x0003e80000100a00 */
[----:B------:R-:W2:Y:S01]  /*344f0*/  LDL.LU.64 R24, [R1+0x6a0] ;  /* 0x0006a00001187983 */ /* 0x000ea20000300a00 */
[----:B------:R-:W-:-:S03]  /*34500*/  IMAD.WIDE R190, R2, 0x4, R226 ;  /* 0x0000000402be7825 */ /* 0x000fc600078e02e2 */
[----:B------:R-:W2:Y:S04]  /*34510*/  LDL.LU.64 R226, [R1+0x688] ;  /* 0x0006880001e27983 */ /* 0x000ea80000300a00 */
[----:B------:R-:W-:Y:S04]  /*34520*/  STL.64 [R1+0x1a98], R38 ;  /* 0x001a982601007387 */ /* 0x000fe80000100a00 */
[----:B------:R-:W-:Y:S01]  /*34530*/  STL.64 [R1+0x1a88], R242 ;  /* 0x001a88f201007387 */ /* 0x000fe20000100a00 */
[----:B---3--:R-:W-:-:S03]  /*34540*/  IMAD.WIDE R160, R2, 0x4, R10 ;  /* 0x0000000402a07825 */ /* 0x008fc600078e020a */
[----:B------:R-:W3:Y:S01]  /*34550*/  LDL.LU.64 R10, [R1+0x670] ;  /* 0x00067000010a7983 */ /* 0x000ee20000300a00 */
[----:B------:R-:W-:-:S03]  /*34560*/  IMAD.WIDE R130, R2, 0x4, R6 ;  /* 0x0000000402827825 */ /* 0x000fc600078e0206 */
[----:B------:R-:W3:Y:S04]  /*34570*/  LDL.LU.64 R6, [R1+0x658] ;  /* 0x0006580001067983 */ /* 0x000ee80000300a00 */
[----:B------:R-:W-:Y:S01]  /*34580*/  STL.64 [R1+0x1a80], R190 ;  /* 0x001a80be01007387 */ /* 0x000fe20000100a00 */
[----:B------:R-:W-:-:S04]  /*34590*/  IMAD.WIDE R100, R2, 0x4, R32 ;  /* 0x0000000402647825 */ /* 0x000fc800078e0220 */
[C---:B----4-:R-:W-:Y:S02]  /*345a0*/  IMAD.WIDE R68, R2.reuse, 0x4, R14 ;  /* 0x0000000402447825 */ /* 0x050fe400078e020e */
[----:B------:R-:W4:Y:S04]  /*345b0*/  LDL.LU.64 R14, [R1+0x640] ;  /* 0x00064000010e7983 */ /* 0x000f280000300a00 */
[----:B------:R-:W-:Y:S04]  /*345c0*/  STL.64 [R1+0x1a78], R160 ;  /* 0x001a78a001007387 */ /* 0x000fe80000100a00 */
[----:B------:R-:W-:Y:S01]  /*345d0*/  STL.64 [R1+0x1a70], R130 ;  /* 0x001a708201007387 */ /* 0x000fe20000100a00 */
[----:B--2---:R-:W-:-:S03]  /*345e0*/  IMAD.WIDE R18, R2, 0x4, R12 ;  /* 0x0000000402127825 */ /* 0x004fc600078e020c */
[----:B------:R-:W2:Y:S01]  /*345f0*/  LDL.LU.64 R12, [R1+0x628] ;  /* 0x00062800010c7983 */ /* 0x000ea20000300a00 */
[----:B------:R-:W-:-:S03]  /*34600*/  IMAD.WIDE R36, R2, 0x4, R30 ;  /* 0x0000000402247825 */ /* 0x000fc600078e021e */
[----:B------:R-:W-:Y:S04]  /*34610*/  STL.64 [R1+0x1a68], R100 ;  /* 0x001a686401007387 */ /* 0x000fe80000100a00 */
[----:B------:R-:W2:Y:S01]  /*34620*/  LDL.LU.64 R30, [R1+0x610] ;  /* 0x00061000011e7983 */ /* 0x000ea20000300a00 */
[----:B------:R-:W-:-:S03]  /*34630*/  IMAD.WIDE R244, R2, 0x4, R8 ;  /* 0x0000000402f47825 */ /* 0x000fc600078e0208 */
[----:B------:R-:W2:Y:S04]  /*34640*/  LDL.LU.64 R8, [R1+0x5f8] ;  /* 0x0005f80001087983 */ /* 0x000ea80000300a00 */
[----:B------:R-:W-:Y:S04]  /*34650*/  STL.64 [R1+0x1a60], R68 ;  /* 0x001a604401007387 */ /* 0x000fe80000100a00 */
[----:B------:R1:W-:Y:S01]  /*34660*/  STL.64 [R1+0x1a50], R18 ;  /* 0x001a501201007387 */ /* 0x0003e20000100a00 */
[----:B------:R-:W-:-:S03]  /*34670*/  IMAD.WIDE R188, R2, 0x4, R28 ;  /* 0x0000000402bc7825 */ /* 0x000fc600078e021c */
[----:B------:R-:W2:Y:S04]  /*34680*/  LDL.LU.64 R32, [R1+0x5e0] ;  /* 0x0005e00001207983 */ /* 0x000ea80000300a00 */
[----:B------:R-:W2:Y:S04]  /*34690*/  LDL.LU.64 R28, [R1+0x5c8] ;  /* 0x0005c800011c7983 */ /* 0x000ea80000300a00 */
[----:B------:R-:W-:Y:S01]  /*346a0*/  STL.64 [R1+0x1a58], R36 ;  /* 0x001a582401007387 */ /* 0x000fe20000100a00 */
[----:B------:R-:W-:-:S03]  /*346b0*/  IMAD.WIDE R128, R2, 0x4, R26 ;  /* 0x0000000402807825 */ /* 0x000fc600078e021a */
[----:B------:R-:W-:Y:S01]  /*346c0*/  STL.64 [R1+0x1a48], R244 ;  /* 0x001a48f401007387 */ /* 0x000fe20000100a00 */
[----:B------:R-:W-:-:S03]  /*346d0*/  IMAD.WIDE R158, R2, 0x4, R34 ;  /* 0x00000004029e7825 */ /* 0x000fc600078e0222 */
[----:B------:R-:W2:Y:S04]  /*346e0*/  LDL.LU.64 R26, [R1+0x5b0] ;  /* 0x0005b000011a7983 */ /* 0x000ea80000300a00 */
[----:B------:R-:W-:Y:S01]  /*346f0*/  STL.64 [R1+0x1a40], R188 ;  /* 0x001a40bc01007387 */ /* 0x000fe20000100a00 */
[----:B------:R-:W-:-:S03]  /*34700*/  IMAD.WIDE R98, R2, 0x4, R24 ;  /* 0x0000000402627825 */ /* 0x000fc600078e0218 */
        /* <DEDUP_REMOVED lines=8> */
[----:B------:R-:W3:Y:S01]  /*34790*/  LDL.LU.64 R52, [R1+0x550] ;  /* 0x0005500001347983 */ /* 0x000ee20000300a00 */
[----:B------:R-:W-:-:S04]  /*347a0*/  IMAD.WIDE R20, R2, 0x4, R6 ;  /* 0x0000000402147825 */ /* 0x000fc800078e0206 */
[C---:B----4-:R-:W-:Y:S02]  /*347b0*/  IMAD.WIDE R246, R2.reuse, 0x4, R14 ;  /* 0x0000000402f67825 */ /* 0x050fe400078e020e */
[----:B------:R-:W4:Y:S04]  /*347c0*/  LDL.LU.64 R14, [R1+0x540] ;  /* 0x00054000010e7983 */ /* 0x000f280000300a00 */
[----:B------:R-:W-:Y:S04]  /*347d0*/  STL.64 [R1+0x1a20], R66 ;  /* 0x001a204201007387 */ /* 0x000fe80000100a00 */
[----:B------:R1:W-:Y:S04]  /*347e0*/  STL.64 [R1+0x1a10], R20 ;  /* 0x001a101401007387 */ /* 0x0003e80000100a00 */
[----:B------:R-:W4:Y:S01]  /*347f0*/  LDL.LU.64 R6, [R1+0x538] ;  /* 0x0005380001067983 */ /* 0x000f220000300a00 */
[----:B--2---:R-:W-:-:S03]  /*34800*/  IMAD.WIDE R186, R2, 0x4, R12 ;  /* 0x0000000402ba7825 */ /* 0x004fc600078e020c */
[----:B------:R-:W2:Y:S04]  /*34810*/  LDL.LU.64 R12, [R1+0x530] ;  /* 0x00053000010c7983 */ /* 0x000ea80000300a00 */
[----:B------:R-:W-:Y:S01]  /*34820*/  STL.64 [R1+0x1a18], R34 ;  /* 0x001a182201007387 */ /* 0x000fe20000100a00 */
[----:B------:R-:W-:-:S03]  /*34830*/  IMAD.WIDE R156, R2, 0x4, R30 ;  /* 0x00000004029c7825 */ /* 0x000fc600078e021e */
[----:B------:R-:W-:Y:S04]  /*34840*/  STL.64 [R1+0x1a08], R246 ;  /* 0x001a08f601007387 */ /* 0x000fe80000100a00 */
[----:B------:R-:W2:Y:S01]  /*34850*/  LDL.LU.64 R30, [R1+0x528] ;  /* 0x00052800011e7983 */ /* 0x000ea20000300a00 */
[----:B------:R-:W-:-:S03]  /*34860*/  IMAD.WIDE R126, R2, 0x4, R8 ;  /* 0x00000004027e7825 */ /* 0x000fc600078e0208 */
[----:B------:R-:W2:Y:S04]  /*34870*/  LDL.LU.64 R8, [R1+0x520] ;  /* 0x0005200001087983 */ /* 0x000ea80000300a00 */
[----:B------:R-:W-:Y:S04]  /*34880*/  STL.64 [R1+0x1a00], R186 ;  /* 0x001a00ba01007387 */ /* 0x000fe80000100a00 */
[----:B------:R-:W2:Y:S01]  /*34890*/  LDL.LU.64 R50, [R1+0x518] ;  /* 0x0005180001327983 */ /* 0x000ea20000300a00 */
[----:B------:R-:W-:-:S03]  /*348a0*/  IMAD.WIDE R96, R2, 0x4, R32 ;  /* 0x0000000402607825 */ /* 0x000fc600078e0220 */
[----:B------:R-:W-:Y:S01]  /*348b0*/  STL.64 [R1+0x19f8], R156 ;  /* 0x0019f89c01007387 */ /* 0x000fe20000100a00 */
        /* <DEDUP_REMOVED lines=8> */
[----:B------:R-:W-:Y:S04]  /*34940*/  STL.64 [R1+0x19e0], R64 ;  /* 0x0019e04001007387 */ /* 0x000fe80000100a00 */
[----:B------:R1:W-:Y:S01]  /*34950*/  STL.64 [R1+0x19d0], R224 ;  /* 0x0019d0e001007387 */ /* 0x0003e20000100a00 */
[----:B------:R-:W-:-:S03]  /*34960*/  IMAD.WIDE R248, R2, 0x4, R226 ;  /* 0x0000000402f87825 */ /* 0x000fc600078e02e2 */
[----:B------:R-:W2:Y:S01]  /*34970*/  LDL.LU.64 R226, [R1+0x4f8] ;  /* 0x0004f80001e27983 */ /* 0x000ea20000300a00 */
[----:B---3--:R-:W-:-:S03]  /*34980*/  IMAD.WIDE R184, R2, 0x4, R10 ;  /* 0x0000000402b87825 */ /* 0x008fc600078e020a */
[----:B------:R-:W3:Y:S04]  /*34990*/  LDL.LU.64 R10, [R1+0x4f0] ;  /* 0x0004f000010a7983 */ /* 0x000ee80000300a00 */
[----:B------:R-:W-:Y:S04]  /*349a0*/  STL.64 [R1+0x19d8], R32 ;  /* 0x0019d82001007387 */ /* 0x000fe80000100a00 */
[----:B------:R-:W-:Y:S01]  /*349b0*/  STL.64 [R1+0x19c8], R248 ;  /* 0x0019c8f801007387 */ /* 0x000fe20000100a00 */
[----:B------:R-:W-:-:S04]  /*349c0*/  IMAD.WIDE R154, R2, 0x4, R52 ;  /* 0x00000004029a7825 */ /* 0x000fc800078e0234 */
[C---:B----4-:R-:W-:Y:S02]  /*349d0*/  IMAD.WIDE R124, R2.reuse, 0x4, R14 ;  /* 0x00000004027c7825 */ /* 0x050fe400078e020e */
[----:B------:R-:W4:Y:S04]  /*349e0*/  LDL.LU.64 R14, [R1+0x4e8] ;  /* 0x0004e800010e7983 */ /* 0x000f280000300a00 */
[----:B------:R-:W-:Y:S01]  /*349f0*/  STL.64 [R1+0x19c0], R184 ;  /* 0x0019c0b801007387 */ /* 0x000fe20000100a00 */
[----:B------:R-:W-:-:S03]  /*34a00*/  IMAD.WIDE R94, R2, 0x4, R6 ;  /* 0x00000004025e7825 */ /* 0x000fc600078e0206 */
[----:B------:R-:W4:Y:S01]  /*34a10*/  LDL.LU.64 R6, [R1+0x4e0] ;  /* 0x0004e00001067983 */ /* 0x000f220000300a00 */
[----:B--2---:R-:W-:-:S03]  /*34a20*/  IMAD.WIDE R62, R2, 0x4, R12 ;  /* 0x00000004023e7825 */ /* 0x004fc600078e020c */
[----:B------:R-:W2:Y:S04]  /*34a30*/  LDL.LU.64 R12, [R1+0x4d8] ;  /* 0x0004d800010c7983 */ /* 0x000ea80000300a00 */
[----:B------:R-:W-:Y:S04]  /*34a40*/  STL.64 [R1+0x19b8], R154 ;  /* 0x0019b89a01007387 */ /* 0x000fe80000100a00 */
[----:B------:R-:W-:Y:S01]  /*34a50*/  STL.64 [R1+0x19b0], R124 ;  /* 0x0019b07c01007387 */ /* 0x000fe20000100a00 */
[----:B------:R-:W-:-:S03]  /*34a60*/  IMAD.WIDE R222, R2, 0x4, R8 ;  /* 0x0000000402de7825 */ /* 0x000fc600078e0208 */
[----:B------:R-:W2:Y:S01]  /*34a70*/  LDL.LU.64 R8, [R1+0x4d0] ;  /* 0x0004d00001087983 */ /* 0x000ea20000300a00 */
[----:B------:R-:W-:-:S03]  /*34a80*/  IMAD.WIDE R30, R2, 0x4, R30 ;  /* 0x00000004021e7825 */ /* 0x000fc600078e021e */
[----:B------:R-:W-:Y:S01]  /*34a90*/  STL.64 [R1+0x19a8], R94 ;  /* 0x0019a85e01007387 */ /* 0x000fe20000100a00 */
[----:B------:R-:W-:-:S03]  /*34aa0*/  IMAD.WIDE R250, R2, 0x4, R50 ;  /* 0x0000000402fa7825 */ /* 0x000fc600078e0232 */
[----:B------:R-:W-:Y:S04]  /*34ab0*/  STL.64 [R1+0x19a0], R62 ;  /* 0x0019a03e01007387 */ /* 0x000fe80000100a00 */
[----:B------:R1:W-:Y:S01]  /*34ac0*/  STL.64 [R1+0x1990], R222 ;  /* 0x001990de01007387 */ /* 0x0003e20000100a00 */
[----:B------:R-:W-:-:S03]  /*34ad0*/  IMAD.WIDE R182, R2, 0x4, R28 ;  /* 0x0000000402b67825 */ /* 0x000fc600078e021c */
[----:B------:R-:W2:Y:S04]  /*34ae0*/  LDL.LU.64 R58, [R1+0x4c8] ;  /* 0x0004c800013a7983 */ /* 0x000ea80000300a00 */
[----:B------:R-:W2:Y:S04]  /*34af0*/  LDL.LU.64 R54, [R1+0x4c0] ;  /* 0x0004c00001367983 */ /* 0x000ea80000300a00 */
[----:B------:R-:W2:Y:S01]  /*34b00*/  LDL.LU.64 R52, [R1+0x4b8] ;  /* 0x0004b80001347983 */ /* 0x000ea20000300a00 */
[----:B------:R-:W-:-:S03]  /*34b10*/  IMAD.WIDE R152, R2, 0x4, R26 ;  /* 0x0000000402987825 */ /* 0x000fc600078e021a */
[----:B------:R-:W-:Y:S04]  /*34b20*/  STL.64 [R1+0x1998], R30 ;  /* 0x0019981e01007387 */ /* 0x000fe80000100a00 */
[----:B------:R-:W-:Y:S04]  /*34b30*/  STL.64 [R1+0x1988], R250 ;  /* 0x001988fa01007387 */ /* 0x000fe80000100a00 */
[----:B------:R-:W2:Y:S04]  /*34b40*/  LDL.LU.64 R50, [R1+0x4b0] ;  /* 0x0004b00001327983 */ /* 0x000ea80000300a00 */
[----:B------:R-:W2:Y:S01]  /*34b50*/  LDL.LU.64 R26, [R1+0x4a8] ;  /* 0x0004a800011a7983 */ /* 0x000ea20000300a00 */
[----:B------:R-:W-:-:S03]  /*34b60*/  IMAD.WIDE R122, R2, 0x4, R24 ;  /* 0x00000004027a7825 */ /* 0x000fc600078e0218 */
[----:B------:R-:W-:Y:S01]  /*34b70*/  STL.64 [R1+0x1980], R182 ;  /* 0x001980b601007387 */ /* 0x000fe20000100a00 */
[----:B------:R-:W-:-:S03]  /*34b80*/  IMAD.WIDE R92, R2, 0x4, R226 ;  /* 0x00000004025c7825 */ /* 0x000fc600078e02e2 */
[----:B------:R-:W2:Y:S01]  /*34b90*/  LDL.LU.64 R226, [R1+0x4a0] ;  /* 0x0004a00001e27983 */ /* 0x000ea20000300a00 */
[----:B---3--:R-:W-:-:S03]  /*34ba0*/  IMAD.WIDE R60, R2, 0x4, R10 ;  /* 0x00000004023c7825 */ /* 0x008fc600078e020a */
[----:B------:R-:W3:Y:S04]  /*34bb0*/  LDL.LU.64 R10, [R1+0x498] ;  /* 0x00049800010a7983 */ /* 0x000ee80000300a00 */
[----:B------:R-:W-:Y:S01]  /*34bc0*/  STL.64 [R1+0x1978], R152 ;  /* 0x0019789801007387 */ /* 0x000fe20000100a00 */
[----:B----4-:R-:W-:-:S03]  /*34bd0*/  IMAD.WIDE R28, R2, 0x4, R14 ;  /* 0x00000004021c7825 */ /* 0x010fc600078e020e */
[----:B------:R-:W4:Y:S04]  /*34be0*/  LDL.LU.64 R14, [R1+0x490] ;  /* 0x00049000010e7983 */ /* 0x000f280000300a00 */
[----:B------:R-:W-:Y:S04]  /*34bf0*/  STL.64 [R1+0x1970], R122 ;  /* 0x0019707a01007387 */ /* 0x000fe80000100a00 */
[----:B------:R-:W-:Y:S01]  /*34c00*/  STL.64 [R1+0x1968], R92 ;  /* 0x0019685c01007387 */ /* 0x000fe20000100a00 */
[----:B------:R-:W-:-:S04]  /*34c10*/  IMAD.WIDE R220, R2, 0x4, R6 ;  /* 0x0000000402dc7825 */ /* 0x000fc800078e0206 */
[C---:B--2---:R-:W-:Y:S02]  /*34c20*/  IMAD.WIDE R212, R2.reuse, 0x4, R12 ;  /* 0x0000000402d47825 */ /* 0x044fe400078e020c */
[----:B------:R-:W2:Y:S04]  /*34c30*/  LDL.LU.64 R12, [R1+0x488] ;  /* 0x00048800010c7983 */ /* 0x000ea80000300a00 */
[----:B------:R-:W2:Y:S04]  /*34c40*/  LDL.LU.64 R6, [R1+0x480] ;  /* 0x0004800001067983 */ /* 0x000ea80000300a00 */
[----:B------:R-:W-:Y:S04]  /*34c50*/  STL.64 [R1+0x1960], R60 ;  /* 0x0019603c01007387 */ /* 0x000fe80000100a00 */
[----:B------:R1:W-:Y:S01]  /*34c60*/  STL.64 [R1+0x1950], R220 ;  /* 0x001950dc01007387 */ /* 0x0003e20000100a00 */
[----:B------:R-:W-:-:S03]  /*34c70*/  IMAD.WIDE R180, R2, 0x4, R8 ;  /* 0x0000000402b47825 */ /* 0x000fc600078e0208 */
[----:B------:R-:W2:Y:S04]  /*34c80*/  LDL.LU.64 R56, [R1+0x478] ;  /* 0x0004780001387983 */ /* 0x000ea80000300a00 */
[----:B------:R-:W2:Y:S04]  /*34c90*/  LDL.LU.64 R24, [R1+0x470] ;  /* 0x0004700001187983 */ /* 0x000ea80000300a00 */
[----:B------:R-:W2:Y:S04]  /*34ca0*/  LDL.LU.64 R8, [R1+0x468] ;  /* 0x0004680001087983 */ /* 0x000ea80000300a00 */
[----:B------:R-:W-:Y:S01]  /*34cb0*/  STL.64 [R1+0x1958], R28 ;  /* 0x0019581c01007387 */ /* 0x000fe20000100a00 */
[----:B------:R-:W-:-:S03]  /*34cc0*/  IMAD.WIDE R150, R2, 0x4, R58 ;  /* 0x0000000402967825 */ /* 0x000fc600078e023a */
[----:B------:R-:W-:Y:S01]  /*34cd0*/  STL.64 [R1+0x1948], R212 ;  /* 0x001948d401007387 */ /* 0x000fe20000100a00 */
[----:B------:R-:W-:-:S03]  /*34ce0*/  IMAD.WIDE R120, R2, 0x4, R54 ;  /* 0x0000000402787825 */ /* 0x000fc600078e0236 */
[----:B------:R-:W2:Y:S01]  /*34cf0*/  LDL.LU.64 R54, [R1+0x460] ;  /* 0x0004600001367983 */ /* 0x000ea20000300a00 */
[----:B------:R-:W-:-:S03]  /*34d00*/  IMAD.WIDE R90, R2, 0x4, R52 ;  /* 0x00000004025a7825 */ /* 0x000fc600078e0234 */
[----:B------:R-:W-:Y:S04]  /*34d10*/  STL.64 [R1+0x1940], R180 ;  /* 0x001940b401007387 */ /* 0x000fe80000100a00 */
[----:B------:R-:W2:Y:S04]  /*34d20*/  LDL.LU.64 R52, [R1+0x458] ;  /* 0x0004580001347983 */ /* 0x000ea80000300a00 */
[----:B------:R-:W-:Y:S01]  /*34d30*/  STL.64 [R1+0x1938], R150 ;  /* 0x0019389601007387 */ /* 0x000fe20000100a00 */
[----:B------:R-:W-:-:S03]  /*34d40*/  IMAD.WIDE R58, R2, 0x4, R50 ;  /* 0x00000004023a7825 */ /* 0x000fc600078e0232 */
[----:B------:R-:W2:Y:S01]  /*34d50*/  LDL.LU.64 R50, [R1+0x450] ;  /* 0x0004500001327983 */ /* 0x000ea20000300a00 */
[----:B------:R-:W-:-:S03]  /*34d60*/  IMAD.WIDE R26, R2, 0x4, R26 ;  /* 0x00000004021a7825 */ /* 0x000fc600078e021a */
[----:B------:R-:W-:Y:S04]  /*34d70*/  STL.64 [R1+0x1930], R120 ;  /* 0x0019307801007387 */ /* 0x000fe80000100a00 */
[----:B------:R-:W-:Y:S01]  /*34d80*/  STL.64 [R1+0x1928], R90 ;  /* 0x0019285a01007387 */ /* 0x000fe20000100a00 */
[----:B------:R-:W-:-:S04]  /*34d90*/  IMAD.WIDE R218, R2, 0x4, R226 ;  /* 0x0000000402da7825 */ /* 0x000fc800078e02e2 */
[C---:B---3--:R-:W-:Y:S02]  /*34da0*/  IMAD.WIDE R210, R2.reuse, 0x4, R10 ;  /* 0x0000000402d27825 */ /* 0x048fe400078e020a */
[----:B------:R-:W3:Y:S04]  /*34db0*/  LDL.LU.64 R10, [R1+0x448] ;  /* 0x00044800010a7983 */ /* 0x000ee80000300a00 */
[----:B------:R-:W-:Y:S04]  /*34dc0*/  STL.64 [R1+0x1920], R58 ;  /* 0x0019203a01007387 */ /* 0x000fe80000100a00 */
[----:B------:R1:W-:Y:S01]  /*34dd0*/  STL.64 [R1+0x1910], R218 ;  /* 0x001910da01007387 */ /* 0x0003e20000100a00 */
[----:B----4-:R-:W-:-:S03]  /*34de0*/  IMAD.WIDE R178, R2, 0x4, R14 ;  /* 0x0000000402b27825 */ /* 0x010fc600078e020e */
[----:B------:R-:W4:Y:S04]  /*34df0*/  LDL.LU.64 R14, [R1+0x440] ;  /* 0x00044000010e7983 */ /* 0x000f280000300a00 */
[----:B------:R-:W-:Y:S04]  /*34e00*/  STL.64 [R1+0x1918], R26 ;  /* 0x0019181a01007387 */ /* 0x000fe80000100a00 */
[----:B------:R-:W-:Y:S04]  /*34e10*/  STL.64 [R1+0x1908], R210 ;  /* 0x001908d201007387 */ /* 0x000fe80000100a00 */
[----:B------:R-:W4:Y:S01]  /*34e20*/  LDL.LU.64 R226, [R1+0x438] ;  /* 0x0004380001e27983 */ /* 0x000f220000300a00 */
[----:B--2---:R-:W-:-:S03]  /*34e30*/  IMAD.WIDE R148, R2, 0x4, R12 ;  /* 0x0000000402947825 */ /* 0x004fc600078e020c */
[----:B------:R-:W2:Y:S01]  /*34e40*/  LDL.LU.64 R12, [R1+0x430] ;  /* 0x00043000010c7983 */ /* 0x000ea20000300a00 */
[----:B------:R-:W-:-:S03]  /*34e50*/  IMAD.WIDE R118, R2, 0x4, R6 ;  /* 0x0000000402767825 */ /* 0x000fc600078e0206 */
[----:B------:R-:W2:Y:S04]  /*34e60*/  LDL.LU.64 R6, [R1+0x428] ;  /* 0x0004280001067983 */ /* 0x000ea80000300a00 */
[----:B------:R-:W-:Y:S04]  /*34e70*/  STL.64 [R1+0x1900], R178 ;  /* 0x001900b201007387 */ /* 0x000fe80000100a00 */
[----:B------:R-:W-:Y:S01]  /*34e80*/  STL.64 [R1+0x18f8], R148 ;  /* 0x0018f89401007387 */ /* 0x000fe20000100a00 */
[----:B------:R-:W-:-:S04]  /*34e90*/  IMAD.WIDE R88, R2, 0x4, R56 ;  /* 0x0000000402587825 */ /* 0x000fc800078e0238 */
[----:B------:R-:W-:-:S04]  /*34ea0*/  IMAD.WIDE R56, R2, 0x4, R24 ;  /* 0x0000000402387825 */ /* 0x000fc800078e0218 */
[C---:B------:R-:W-:Y:S02]  /*34eb0*/  IMAD.WIDE R24, R2.reuse, 0x4, R8 ;  /* 0x0000000402187825 */ /* 0x040fe400078e0208 */
[----:B------:R-:W2:Y:S04]  /*34ec0*/  LDL.LU.64 R8, [R1+0x420] ;  /* 0x0004200001087983 */ /* 0x000ea80000300a00 */
[----:B------:R-:W-:Y:S04]  /*34ed0*/  STL.64 [R1+0x18f0], R118 ;  /* 0x0018f07601007387 */ /* 0x000fe80000100a00 */
[----:B------:R-:W2:Y:S01]  /*34ee0*/  LDL.LU.64 R206, [R1+0x418] ;  /* 0x0004180001ce7983 */ /* 0x000ea20000300a00 */
[----:B------:R-:W-:-:S03]  /*34ef0*/  IMAD.WIDE R216, R2, 0x4, R54 ;  /* 0x0000000402d87825 */ /* 0x000fc600078e0236 */
[----:B------:R-:W-:Y:S04]  /*34f00*/  STL.64 [R1+0x18e8], R88 ;  /* 0x0018e85801007387 */ /* 0x000fe80000100a00 */
[----:B------:R-:W2:Y:S01]  /*34f10*/  LDL.LU.64 R174, [R1+0x410] ;  /* 0x0004100001ae7983 */ /* 0x000ea20000300a00 */
[----:B------:R-:W-:-:S03]  /*34f20*/  IMAD.WIDE R208, R2, 0x4, R52 ;  /* 0x0000000402d07825 */ /* 0x000fc600078e0234 */
[----:B------:R-:W-:Y:S04]  /*34f30*/  STL.64 [R1+0x18e0], R56 ;  /* 0x0018e03801007387 */ /* 0x000fe80000100a00 */
[----:B------:R1:W-:Y:S04]  /*34f40*/  STL.64 [R1+0x18d0], R216 ;  /* 0x0018d0d801007387 */ /* 0x0003e80000100a00 */
[----:B------:R-:W2:Y:S01]  /*34f50*/  LDL.LU.64 R144, [R1+0x408] ;  /* 0x0004080001907983 */ /* 0x000ea20000300a00 */
[----:B------:R-:W-:-:S03]  /*34f60*/  IMAD.WIDE R176, R2, 0x4, R50 ;  /* 0x0000000402b07825 */ /* 0x000fc600078e0232 */
[----:B------:R-:W2:Y:S04]  /*34f70*/  LDL.LU.64 R114, [R1+0x400] ;  /* 0x0004000001727983 */ /* 0x000ea80000300a00 */
[----:B------:R-:W2:Y:S04]  /*34f80*/  LDL.LU.64 R84, [R1+0x3f8] ;  /* 0x0003f80001547983 */ /* 0x000ea80000300a00 */
[----:B------:R-:W2:Y:S04]  /*34f90*/  LDL.LU.64 R52, [R1+0x3f0] ;  /* 0x0003f00001347983 */ /* 0x000ea80000300a00 */
[----:B------:R-:W-:Y:S04]  /*34fa0*/  STL.64 [R1+0x18d8], R24 ;  /* 0x0018d81801007387 */ /* 0x000fe80000100a00 */
[----:B------:R-:W-:Y:S01]  /*34fb0*/  STL.64 [R1+0x18c8], R208 ;  /* 0x0018c8d001007387 */ /* 0x000fe20000100a00 */
[----:B---3--:R-:W-:-:S03]  /*34fc0*/  IMAD.WIDE R146, R2, 0x4, R10 ;  /* 0x0000000402927825 */ /* 0x008fc600078e020a */
[----:B------:R-:W3:Y:S01]  /*34fd0*/  LDL.LU.64 R10, [R1+0x3e8] ;  /* 0x0003e800010a7983 */ /* 0x000ee20000300a00 */
[----:B----4-:R-:W-:-:S03]  /*34fe0*/  IMAD.WIDE R116, R2, 0x4, R14 ;  /* 0x0000000402747825 */ /* 0x010fc600078e020e */
[----:B------:R-:W4:Y:S04]  /*34ff0*/  LDL.LU.64 R14, [R1+0x3e0] ;  /* 0x0003e000010e7983 */ /* 0x000f280000300a00 */
[----:B------:R-:W4:Y:S04]  /*35000*/  LDL.LU.64 R204, [R1+0x3d8] ;  /* 0x0003d80001cc7983 */ /* 0x000f280000300a00 */
[----:B------:R-:W-:Y:S01]  /*35010*/  STL.64 [R1+0x18c0], R176 ;  /* 0x0018c0b001007387 */ /* 0x000fe20000100a00 */
[----:B------:R-:W-:-:S04]  /*35020*/  IMAD.WIDE R86, R2, 0x4, R226 ;  /* 0x0000000402567825 */ /* 0x000fc800078e02e2 */
[C---:B--2---:R-:W-:Y:S02]  /*35030*/  IMAD.WIDE R54, R2.reuse, 0x4, R12 ;  /* 0x0000000402367825 */ /* 0x044fe400078e020c */
[----:B------:R-:W2:Y:S02]  /*35040*/  LDL.LU.64 R12, [R1+0x3d0] ;  /* 0x0003d000010c7983 */ /* 0x000ea40000300a00 */
[C---:B------:R-:W-:Y:S02]  /*35050*/  IMAD.WIDE R226, R2.reuse, 0x4, R6 ;  /* 0x0000000402e27825 */ /* 0x040fe400078e0206 */
[----:B------:R-:W-:Y:S04]  /*35060*/  STL.64 [R1+0x18b8], R146 ;  /* 0x0018b89201007387 */ /* 0x000fe80000100a00 */
[----:B------:R-:W2:Y:S04]  /*35070*/  LDL.LU.64 R142, [R1+0x3c8] ;  /* 0x0003c800018e7983 */ /* 0x000ea80000300a00 */
[----:B------:R-:W2:Y:S04]  /*35080*/  LDL.LU.64 R6, [R1+0x3c0] ;  /* 0x0003c00001067983 */ /* 0x000ea80000300a00 */
[----:B------:R-:W2:Y:S04]  /*35090*/  LDL.LU.64 R82, [R1+0x3b8] ;  /* 0x0003b80001527983 */ /* 0x000ea80000300a00 */
[----:B------:R-:W2:Y:S01]  /*350a0*/  LDL.LU.64 R50, [R1+0x3b0] ;  /* 0x0003b00001327983 */ /* 0x000ea20000300a00 */
[----:B------:R-:W-:-:S03]  /*350b0*/  IMAD.WIDE R214, R2, 0x4, R8 ;  /* 0x0000000402d67825 */ /* 0x000fc600078e0208 */
[----:B------:R-:W-:Y:S04]  /*350c0*/  STL.64 [R1+0x18b0], R116 ;  /* 0x0018b07401007387 */ /* 0x000fe80000100a00 */
[----:B------:R-:W2:Y:S04]  /*350d0*/  LDL.LU.64 R8, [R1+0x3a8] ;  /* 0x0003a80001087983 */ /* 0x000ea80000300a00 */
[----:B------:R-:W-:Y:S04]  /*350e0*/  STL.64 [R1+0x18a8], R86 ;  /* 0x0018a85601007387 */ /* 0x000fe80000100a00 */
[----:B------:R-:W-:Y:S04]  /*350f0*/  STL.64 [R1+0x18a0], R54 ;  /* 0x0018a03601007387 */ /* 0x000fe80000100a00 */
[----:B------:R2:W-:Y:S04]  /*35100*/  STL.64 [R1+0x1890], R214 ;  /* 0x001890d601007387 */ /* 0x0005e80000100a00 */
[----:B-1----:R-:W2:Y:S01]  /*35110*/  LDL.64 R112, [R1+0x1c10] ;  /* 0x001c100001707983 */ /* 0x002ea20000100a00 */
[----:B------:R-:W-:-:S04]  /*35120*/  IMAD.WIDE R206, R2, 0x4, R206 ;  /* 0x0000000402ce7825 */ /* 0x000fc800078e02ce */
[C---:B------:R-:W-:Y:S01]  /*35130*/  IMAD.WIDE R174, R2.reuse, 0x4, R174 ;  /* 0x0000000402ae7825 */ /* 0x040fe200078e02ae */
[----:B------:R-:W-:Y:S03]  /*35140*/  STL.64 [R1+0x1898], R226 ;  /* 0x001898e201007387 */ /* 0x000fe60000100a00 */
[C---:B------:R-:W-:Y:S01]  /*35150*/  IMAD.WIDE R144, R2.reuse, 0x4, R144 ;  /* 0x0000000402907825 */ /* 0x040fe200078e0290 */
[----:B------:R-:W-:Y:S03]  /*35160*/  STL.64 [R1+0x1888], R206 ;  /* 0x001888ce01007387 */ /* 0x000fe60000100a00 */
[C---:B------:R-:W-:Y:S01]  /*35170*/  IMAD.WIDE R114, R2.reuse, 0x4, R114 ;  /* 0x0000000402727825 */ /* 0x040fe200078e0272 */
[----:B------:R-:W-:Y:S03]  /*35180*/  STL.64 [R1+0x1880], R174 ;  /* 0x001880ae01007387 */ /* 0x000fe60000100a00 */
[C---:B------:R-:W-:Y:S01]  /*35190*/  IMAD.WIDE R84, R2.reuse, 0x4, R84 ;  /* 0x0000000402547825 */ /* 0x040fe200078e0254 */
[----:B------:R-:W-:Y:S03]  /*351a0*/  STL.64 [R1+0x16c0], R144 ;  /* 0x0016c09001007387 */ /* 0x000fe60000100a00 */
[C---:B------:R-:W-:Y:S01]  /*351b0*/  IMAD.WIDE R52, R2.reuse, 0x4, R52 ;  /* 0x0000000402347825 */ /* 0x040fe200078e0234 */
[----:B------:R-:W-:Y:S04]  /*351c0*/  STL.64 [R1+0x16b8], R114 ;  /* 0x0016b87201007387 */ /* 0x000fe80000100a00 */
[----:B------:R-:W-:Y:S04]  /*351d0*/  STL.64 [R1+0x16b0], R84 ;  /* 0x0016b05401007387 */ /* 0x000fe80000100a00 */
[----:B------:R-:W-:Y:S01]  /*351e0*/  STL.64 [R1+0x16a8], R52 ;  /* 0x0016a83401007387 */ /* 0x000fe20000100a00 */
[----:B---3--:R-:W-:-:S04]  /*351f0*/  IMAD.WIDE R10, R2, 0x4, R10 ;  /* 0x00000004020a7825 */ /* 0x008fc800078e020a */
[----:B----4-:R-:W-:-:S04]  /*35200*/  IMAD.WIDE R14, R2, 0x4, R14 ;  /* 0x00000004020e7825 */ /* 0x010fc800078e020e */
[C---:B------:R-:W-:Y:S01]  /*35210*/  IMAD.WIDE R204, R2.reuse, 0x4, R204 ;  /* 0x0000000402cc7825 */ /* 0x040fe200078e02cc */
[----:B------:R1:W-:Y:S04]  /*35220*/  STL.64 [R1+0x1698], R14 ;  /* 0x0016980e01007387 */ /* 0x0003e80000100a00 */
[----:B------:R-:W-:Y:S01]  /*35230*/  STL.64 [R1+0x16a0], R10 ;  /* 0x0016a00a01007387 */ /* 0x000fe20000100a00 */
[----:B--2---:R-:W-:-:S03]  /*35240*/  IMAD.WIDE R12, R2, 0x4, R12 ;  /* 0x00000004020c7825 */ /* 0x004fc600078e020c */
[----:B------:R2:W-:Y:S01]  /*35250*/  STL.64 [R1+0x1690], R204 ;  /* 0x001690cc01007387 */ /* 0x0005e20000100a00 */
[----:B------:R-:W-:-:S03]  /*35260*/  IMAD.WIDE R142, R2, 0x4, R142 ;  /* 0x00000004028e7825 */ /* 0x000fc600078e028e */
[----:B------:R3:W-:Y:S01]  /*35270*/  STL.64 [R1+0x1688], R12 ;  /* 0x0016880c01007387 */ /* 0x0007e20000100a00 */
[----:B------:R-:W-:-:S03]  /*35280*/  IMAD.WIDE R6, R2, 0x4, R6 ;  /* 0x0000000402067825 */ /* 0x000fc600078e0206 */
[----:B------:R4:W-:Y:S01]  /*35290*/  STL.64 [R1+0x1680], R142 ;  /* 0x0016808e01007387 */ /* 0x0009e20000100a00 */
[----:B------:R-:W-:-:S03]  /*352a0*/  IMAD.WIDE R82, R2, 0x4, R82 ;  /* 0x0000000402527825 */ /* 0x000fc600078e0252 */
[----:B------:R4:W-:Y:S01]  /*352b0*/  STL.64 [R1+0x1678], R6 ;  /* 0x0016780601007387 */ /* 0x0009e20000100a00 */
[----:B------:R-:W-:-:S03]  /*352c0*/  IMAD.WIDE R50, R2, 0x4, R50 ;  /* 0x0000000402327825 */ /* 0x000fc600078e0232 */
[----:B------:R4:W-:Y:S04]  /*352d0*/  STL.64 [R1+0x1670], R82 ;  /* 0x0016705201007387 */ /* 0x0009e80000100a00 */
[----:B------:R4:W-:Y:S01]  /*352e0*/  STL.64 [R1+0x1668], R50 ;  /* 0x0016683201007387 */ /* 0x0009e20000100a00 */
[----:B------:R-:W-:-:S03]  /*352f0*/  IMAD.WIDE R8, R2, 0x4, R8 ;  /* 0x0000000402087825 */ /* 0x000fc600078e0208 */
[----:B------:R-:W-:Y:S04]  /*35300*/  LDGSTS.E [R16+-0x10000], desc[UR8][R112.64], P0 ;  /* 0xf000000070107fae */ /* 0x000fe80008121848 */
[----:B------:R-:W-:Y:S04]  /*35310*/  LDGSTS.E [R16+-0xfc00], desc[UR8][R22.64], P0 ;  /* 0xf040000016107fae */ /* 0x000fe80008121848 */
[----:B------:R-:W-:Y:S04]  /*35320*/  LDGSTS.E [R16+-0xf800], desc[UR8][R172.64], P0 ;  /* 0xf0800000ac107fae */ /* 0x000fe80008121848 */
[----:B------:R-:W4:Y:S04]  /*35330*/  LDL.LU.64 R112, [R1+0x20f0] ;  /* 0x0020f00001707983 */ /* 0x000f280000300a00 */
[----:B------:R4:W-:Y:S04]  /*35340*/  STL.64 [R1+0x1660], R8 ;  /* 0x0016600801007387 */ /* 0x0009e80000100a00 */
[----:B------:R-:W4:Y:S04]  /*35350*/  LDL.LU.64 R22, [R1+0x20e8] ;  /* 0x0020e80001167983 */ /* 0x000f280000300a00 */
[----:B------:R-:W4:Y:S04]  /*35360*/  LDL.LU.64 R172, [R1+0x20e0] ;  /* 0x0020e00001ac7983 */ /* 0x000f280000300a00 */
[----:B------:R-:W-:Y:S04]  /*35370*/  LDGSTS.E [R16+-0xf400], desc[UR8][R202.64], P0 ;  /* 0xf0c00000ca107fae */ /* 0x000fe80008121848 */
[----:B------:R-:W-:Y:S04]  /*35380*/  LDGSTS.E [R16+-0xf000], desc[UR8][R230.64], P0 ;  /* 0xf1000000e6107fae */ /* 0x000fe80008121848 */
[----:B------:R-:W-:Y:S04]  /*35390*/  LDGSTS.E [R16+-0xec00], desc[UR8][R228.64], P0 ;  /* 0xf1400000e4107fae */ /* 0x000fe80008121848 */
[----:B------:R-:W3:Y:S04]  /*353a0*/  LDL.LU.64 R202, [R1+0x20d8] ;  /* 0x0020d80001ca7983 */ /* 0x000ee80000300a00 */
[----:B------:R-:W2:Y:S04]  /*353b0*/  LDL.LU.64 R230, [R1+0x20d0] ;  /* 0x0020d00001e67983 */ /* 0x000ea80000300a00 */
[----:B------:R-:W4:Y:S04]  /*353c0*/  LDL.LU.64 R228, [R1+0x20c8] ;  /* 0x0020c80001e47983 */ /* 0x000f280000300a00 */
[----:B------:R-:W-:Y:S04]  /*353d0*/  LDGSTS.E [R16+-0xe800], desc[UR8][R4.64], P0 ;  /* 0xf180000004107fae */ /* 0x000fe80008121848 */
[----:B------:R-:W-:Y:S04]  /*353e0*/  LDGSTS.E [R16+-0xe400], desc[UR8][R18.64], P0 ;  /* 0xf1c0000012107fae */ /* 0x000fe80008121848 */
[----:B------:R-:W-:Y:S04]  /*353f0*/  LDGSTS.E [R16+-0xe000], desc[UR8][R20.64], P0 ;  /* 0xf200000014107fae */ /* 0x000fe80008121848 */
[----:B------:R-:W4:Y:S04]  /*35400*/  LDL.LU.64 R4, [R1+0x20c0] ;  /* 0x0020c00001047983 */ /* 0x000f280000300a00 */
[----:B------:R-:W4:Y:S04]  /*35410*/  LDL.LU.64 R18, [R1+0x20b8] ;  /* 0x0020b80001127983 */ /* 0x000f280000300a00 */
[----:B------:R-:W4:Y:S04]  /*35420*/  LDL.LU.64 R20, [R1+0x20b0] ;  /* 0x0020b00001147983 */ /* 0x000f280000300a00 */
[----:B------:R-:W-:Y:S04]  /*35430*/  LDGSTS.E [R16+-0xdc00], desc[UR8][R224.64], P0 ;  /* 0xf2400000e0107fae */ /* 0x000fe80008121848 */
[----:B------:R-:W-:Y:S04]  /*35440*/  LDGSTS.E [R16+-0xd800], desc[UR8][R222.64], P0 ;  /* 0xf2800000de107fae */ /* 0x000fe80008121848 */
[----:B------:R4:W-:Y:S04]  /*35450*/  LDGSTS.E [R16+-0xd400], desc[UR8][R220.64], P0 ;  /* 0xf2c00000dc107fae */ /* 0x0009e80008121848 */
[----:B------:R-:W4:Y:S04]  /*35460*/  LDL.LU.64 R224, [R1+0x20a8] ;  /* 0x0020a80001e07983 */ /* 0x000f280000300a00 */
[----:B------:R-:W4:Y:S04]  /*35470*/  LDL.LU.64 R222, [R1+0x20a0] ;  /* 0x0020a00001de7983 */ /* 0x000f280000300a00 */
        /* <DEDUP_REMOVED lines=8> */
[----:B-1----:R-:W2:Y:S04]  /*35500*/  LDL.LU.64 R14, [R1+0x2078] ;  /* 0x00207800010e7983 */ /* 0x002ea80000300a00 */
[----:B--2---:R-:W-:Y:S04]  /*35510*/  LDGSTS.E [R15+-0xff80], desc[UR8][R230.64], P0 ;  /* 0xf0080000e60f7fae */ /* 0x004fe80008121848 */
[----:B------:R-:W-:Y:S04]  /*35520*/  LDGSTS.E [R15+-0xfb80], desc[UR8][R232.64], P0 ;  /* 0xf0480000e80f7fae */ /* 0x000fe80008121848 */
[----:B------:R-:W-:Y:S04]  /*35530*/  LDGSTS.E [R15+-0xf780], desc[UR8][R234.64], P0 ;  /* 0xf0880000ea0f7fae */ /* 0x000fe80008121848 */
[----:B------:R-:W2:Y:S04]  /*35540*/  LDL.LU.64 R230, [R1+0x2070] ;  /* 0x0020700001e67983 */ /* 0x000ea80000300a00 */
[----:B------:R-:W2:Y:S04]  /*35550*/  LDL.LU.64 R232, [R1+0x2068] ;  /* 0x0020680001e87983 */ /* 0x000ea80000300a00 */
[----:B------:R-:W2:Y:S04]  /*35560*/  LDL.LU.64 R234, [R1+0x2060] ;  /* 0x0020600001ea7983 */ /* 0x000ea80000300a00 */
[----:B------:R-:W-:Y:S04]  /*35570*/  LDGSTS.E [R15+-0xf380], desc[UR8][R236.64], P0 ;  /* 0xf0c80000ec0f7fae */ /* 0x000fe80008121848 */
        /* <DEDUP_REMOVED lines=24> */
[----:B---3--:R-:W-:Y:S04]  /*35700*/  LDGSTS.E [R14+-0xff00], desc[UR8][R202.64], P0 ;  /* 0xf0100000ca0e7fae */ /* 0x008fe80008121848 */
[----:B------:R-:W-:Y:S04]  /*35710*/  LDGSTS.E [R14+-0xfb00], desc[UR8][R200.64], P0 ;  /* 0xf0500000c80e7fae */ /* 0x000fe80008121848 */
[----:B------:R-:W3:Y:S04]  /*35720*/  LDL.LU.64 R204, [R1+0x1ff8] ;  /* 0x001ff80001cc7983 */ /* 0x000ee80000300a00 */
[----:B------:R-:W2:Y:S04]  /*35730*/  LDL.LU.64 R202, [R1+0x1ff0] ;  /* 0x001ff00001ca7983 */ /* 0x000ea80000300a00 */
[----:B------:R-:W3:Y:S04]  /*35740*/  LDL.LU.64 R200, [R1+0x1fe8] ;  /* 0x001fe80001c87983 */ /* 0x000ee80000300a00 */
        /* <DEDUP_REMOVED lines=26> */
[----:B------:R-:W2:Y:S04]  /*358f0*/  LDL.LU.64 R174, [R1+0x1f80] ;  /* 0x001f800001ae7983 */ /* 0x000ea80000300a00 */
[----:B------:R-:W4:Y:S04]  /*35900*/  LDL.LU.64 R12, [R1+0x1f78] ;  /* 0x001f7800010c7983 */ /* 0x000f280000300a00 */
[----:B----4-:R-:W-:Y:S04]  /*35910*/  LDGSTS.E [R13+-0xfe80], desc[UR8][R172.64], P0 ;  /* 0xf0180000ac0d7fae */ /* 0x010fe80008121848 */
[----:B------:R-:W-:Y:S04]  /*35920*/  LDGSTS.E [R13+-0xfa80], desc[UR8][R170.64], P0 ;  /* 0xf0580000aa0d7fae */ /* 0x000fe80008121848 */
[----:B------:R-:W-:Y:S04]  /*35930*/  LDGSTS.E [R13+-0xf680], desc[UR8][R168.64], P0 ;  /* 0xf0980000a80d7fae */ /* 0x000fe80008121848 */
[----:B------:R-:W4:Y:S04]  /*35940*/  LDL.LU.64 R172, [R1+0x1f70] ;  /* 0x001f700001ac7983 */ /* 0x000f280000300a00 */
[----:B------:R-:W4:Y:S04]  /*35950*/  LDL.LU.64 R170, [R1+0x1f68] ;  /* 0x001f680001aa7983 */ /* 0x000f280000300a00 */
[----:B------:R-:W4:Y:S04]  /*35960*/  LDL.LU.64 R168, [R1+0x1f60] ;  /* 0x001f600001a87983 */ /* 0x000f280000300a00 */
[----:B------:R-:W-:Y:S04]  /*35970*/  LDGSTS.E [R13+-0xf280], desc[UR8][R166.64], P0 ;  /* 0xf0d80000a60d7fae */ /* 0x000fe80008121848 */
[----:B------:R-:W-:Y:S04]  /*35980*/  LDGSTS.E [R13+-0xee80], desc[UR8][R164.64], P0 ;  /* 0xf1180000a40d7fae */ /* 0x000fe80008121848 */
[----:B------:R-:W-:Y:S04]  /*35990*/  LDGSTS.E [R13+-0xea80], desc[UR8][R162.64], P0 ;  /* 0xf1580000a20d7fae */ /* 0x000fe80008121848 */
[----:B------:R-:W2:Y:S04]  /*359a0*/  LDL.LU.64 R166, [R1+0x1f58] ;  /* 0x001f580001a67983 */ /* 0x000ea80000300a00 */
[----:B------:R-:W4:Y:S04]  /*359b0*/  LDL.LU.64 R164, [R1+0x1f50] ;  /* 0x001f500001a47983 */ /* 0x000f280000300a00 */
[----:B------:R-:W3:Y:S04]  /*359c0*/  LDL.LU.64 R162, [R1+0x1f48] ;  /* 0x001f480001a27983 */ /* 0x000ee80000300a00 */
        /* <DEDUP_REMOVED lines=28> */
[----:B------:R-:W3:Y:S04]  /*35b90*/  LDL.LU.64 R136, [R1+0x1ed8] ;  /* 0x001ed80001887983 */ /* 0x000ee80000300a00 */
[----:B------:R-:W2:Y:S04]  /*35ba0*/  LDL.LU.64 R134, [R1+0x1ed0] ;  /* 0x001ed00001867983 */ /* 0x000ea80000300a00 */
[----:B------:R-:W-:Y:S04]  /*35bb0*/  LDGSTS.E [R12+-0xea00], desc[UR8][R132.64], P0 ;  /* 0xf1600000840c7fae */ /* 0x000fe80008121848 */
[----:B------:R-:W-:Y:S04]  /*35bc0*/  LDGSTS.E [R12+-0xe600], desc[UR8][R130.64], P0 ;  /* 0xf1a00000820c7fae */ /* 0x000fe80008121848 */
        /* <DEDUP_REMOVED lines=24> */
[----:B------:R-:W3:Y:S04]  /*35d50*/  LDL.LU.64 R110, [R1+0x1e68] ;  /* 0x001e6800016e7983 */ /* 0x000ee80000300a00 */
[----:B------:R-:W2:Y:S04]  /*35d60*/  LDL.LU.64 R108, [R1+0x1e60] ;  /* 0x001e6000016c7983 */ /* 0x000ea80000300a00 */
[----:B------:R-:W-:Y:S04]  /*35d70*/  LDGSTS.E [R7+-0xf180], desc[UR8][R106.64], P0 ;  /* 0xf0e800006a077fae */ /* 0x000fe80008121848 */
        /* <DEDUP_REMOVED lines=85> */
[----:B------:R1:W-:Y:S04]  /*362d0*/  LDGSTS.E [R0+-0xc080], desc[UR8][R8.64], P0 ;  /* 0xf3f8000008007fae */ /* 0x0003e80008121848 */
[----:B------:R-:W4:Y:S04]  /*362e0*/  LDL.LU.64 R226, [R1+0x1d08] ;  /* 0x001d080001e27983 */ /* 0x000f280000300a00 */
[----:B------:R-:W3:Y:S04]  /*362f0*/  LDL.LU.64 R10, [R1+0x1d00] ;  /* 0x001d0000010a7983 */ /* 0x000ee80000300a00 */
[----:B------:R-:W2:Y:S04]  /*36300*/  LDL.LU.64 R8, [R1+0x1cf8] ;  /* 0x001cf80001087983 */ /* 0x000ea80000300a00 */
[----:B------:R-:W0:Y:S01]  /*36310*/  LDGDEPBAR ;  /* 0x00000000000079af */ /* 0x000e220000000000 */
[----:B------:R-:W-:Y:S01]  /*36320*/  UISETP.GT.AND UP1, UPT, UR6, 0x27f, UPT ;  /* 0x0000027f0600788c */ /* 0x000fe2000bf24270 */
[----:B------:R-:W-:Y:S06]  /*36330*/  BAR.SYNC.DEFER_BLOCKING 0x0 ;  /* 0x0000000000007b1d */ /* 0x000fec0000010000 */
[----:B------:R1:W-:Y:S01]  /*36340*/  STL.64 [R1+0x2150], R218 ;  /* 0x002150da01007387 */ /* 0x0003e20000100a00 */
[----:B------:R-:W-:Y:S01]  /*36350*/  PLOP3.LUT P0, PT, PT, PT, UP1, 0x80, 0x0 ;  /* 0x000000000000781c */ /* 0x000fe20003f0f018 */
[----:B------:R-:W-:Y:S01]  /*36360*/  VIADD R252, R23, 0x100000 ;  /* 0x0010000017fc7836 */ /* 0x000fe20000000000 */
[----:B------:R-:W-:Y:S01]  /*36370*/  ULDC UR4, c[0x0][0x230] ;  /* 0x00008c0000047ab9 */ /* 0x000fe20000000800 */
[----:B-1----:R-:W4:Y:S04]  /*36380*/  LDL.LU.64 R218, [R1+0x3a0] ;  /* 0x0003a00001da7983 */ /* 0x002f280000300a00 */
[----:B------:R1:W-:Y:S04]  /*36390*/  STL [R1+0x2148], R221 ;  /* 0x002148dd01007387 */ /* 0x0003e80000100800 */
[----:B------:R-:W-:Y:S04]  /*363a0*/  STL.64 [R1+0x2140], R222 ;  /* 0x002140de01007387 */ /* 0x000fe80000100a00 */
[----:B------:R-:W-:Y:S01]  /*363b0*/  STL [R1+0x2138], R0 ;  /* 0x0021380001007387 */ /* 0x000fe20000100800 */
[----:B-1----:R-:W1:Y:S03]  /*363c0*/  LDC R221, c[0x0][0x230] ;  /* 0x00008c00ffdd7b82 */ /* 0x002e660000000800 */
[----:B------:R-:W-:Y:S04]  /*363d0*/  STL.64 [R1+0x2130], R224 ;  /* 0x002130e001007387 */ /* 0x000fe80000100a00 */
[----:B------:R1:W-:Y:S04]  /*363e0*/  STL.64 [R1+0x2128], R18 ;  /* 0x0021281201007387 */ /* 0x0003e80000100a00 */
[----:B-1----:R-:W4:Y:S04]  /*363f0*/  LDL.LU.64 R18, [R1+0x380] ;  /* 0x0003800001127983 */ /* 0x002f280000300a00 */
[----:B------:R1:W-:Y:S04]  /*36400*/  STL.64 [R1+0x2120], R16 ;  /* 0x0021201001007387 */ /* 0x0003e80000100a00 */
[----:B-1----:R-:W4:Y:S04]  /*36410*/  LDL.LU.64 R16, [R1+0x388] ;  /* 0x0003880001107983 */ /* 0x002f280000300a00 */
[----:B------:R-:W-:Y:S04]  /*36420*/  STL.64 [R1+0x2118], R4 ;  /* 0x0021180401007387 */ /* 0x000fe80000100a00 */
[----:B------:R-:W-:Y:S04]  /*36430*/  STL.64 [R1+0x1d80], R2 ;  /* 0x001d800201007387 */ /* 0x000fe80000100a00 */
[----:B------:R1:W-:Y:S04]  /*36440*/  STL.64 [R1+0x1d78], R14 ;  /* 0x001d780e01007387 */ /* 0x0003e80000100a00 */
[----:B-1----:R-:W4:Y:S04]  /*36450*/  LDL.LU.64 R14, [R1+0x390] ;  /* 0x00039000010e7983 */ /* 0x002f280000300a00 */
[----:B------:R1:W-:Y:S04]  /*36460*/  STL.64 [R1+0x1d68], R12 ;  /* 0x001d680c01007387 */ /* 0x0003e80000100a00 */
[----:B-1----:R-:W4:Y:S04]  /*36470*/  LDL.LU.64 R12, [R1+0x398] ;  /* 0x00039800010c7983 */ /* 0x002f280000300a00 */
[----:B------:R1:W-:Y:S04]  /*36480*/  STL.64 [R1+0x1d60], R6 ;  /* 0x001d600601007387 */ /* 0x0003e80000100a00 */
[----:B---3--:R-:W-:Y:S04]  /*36490*/  STL.64 [R1+0x1d00], R10 ;  /* 0x001d000a01007387 */ /* 0x008fe80000100a00 */
[----:B--2---:R-:W-:Y:S01]  /*364a0*/  STL.64 [R1+0x1cf8], R8 ;  /* 0x001cf80801007387 */ /* 0x004fe20000100a00 */
[----:B----4-:R-:W-:-:S03]  /*364b0*/  IMAD.WIDE R2, R229, 0x4, R218 ;  /* 0x00000004e5027825 */ /* 0x010fc600078e02da */
[----:B------:R-:W2:Y:S01]  /*364c0*/  LDL.LU.64 R218, [R1+0x378] ;  /* 0x0003780001da7983 */ /* 0x000ea20000300a00 */
[----:B------:R-:W-:Y:S02]  /*364d0*/  IADD3 R0, R221, -0x202, RZ ;  /* 0xfffffdfedd007810 */ /* 0x000fe40007ffe0ff */
[----:B------:R-:W-:Y:S01]  /*364e0*/  SEL R228, R228, RZ, P0 ;  /* 0x000000ffe4e47207 */ /* 0x000fe20000000000 */
[----:B------:R3:W-:Y:S01]  /*364f0*/  STL.64 [R1+0xd28], R2 ;  /* 0x000d280201007387 */ /* 0x0007e20000100a00 */
[----:B------:R-:W4:Y:S03]  /*36500*/  LDC R221, c[0x0][0x230] ;  /* 0x00008c00ffdd7b82 */ /* 0x000f260000000800 */
[----:B------:R-:W2:Y:S04]  /*36510*/  LDL.LU.64 R4, [R1+0x370] ;  /* 0x0003700001047983 */ /* 0x000ea80000300a00 */
[----:B------:R-:W2:Y:S04]  /*36520*/  LDL.LU.64 R224, [R1+0x368] ;  /* 0x0003680001e07983 */ /* 0x000ea80000300a00 */
[----:B------:R-:W2:Y:S01]  /*36530*/  LDL.LU.64 R222, [R1+0x360] ;  /* 0x0003600001de7983 */ /* 0x000ea20000300a00 */
[----:B------:R-:W-:Y:S01]  /*36540*/  ISETP.GE.U32.AND P2, PT, R0, 0x7ffffd7f, PT ;  /* 0x7ffffd7f0000780c */ /* 0x000fe20003f46070 */
[C---:B------:R-:W-:Y:S01]  /*36550*/  VIADD R0, R23.reuse, 0x100000 ;  /* 0x0010000017007836 */ /* 0x040fe20000000000 */
[----:B------:R-:W-:Y:S01]  /*36560*/  ISETP.NE.U32.AND P0, PT, R228, RZ, PT ;  /* 0x000000ffe400720c */ /* 0x000fe20003f05070 */
[----:B------:R-:W-:Y:S01]  /*36570*/  @!PT LDS RZ, [RZ] ;  /* 0x00000000fffff984 */ /* 0x000fe20000000800 */
[----:B------:R-:W-:Y:S01]  /*36580*/  @!PT LDS RZ, [RZ] ;  /* 0x00000000fffff984 */ /* 0x000fe20000000800 */
[----:B------:R-:W-:Y:S01]  /*36590*/  @!PT LDS RZ, [RZ] ;  /* 0x00000000fffff984 */ /* 0x000fe20000000800 */
[----:B------:R3:W-:Y:S01]  /*365a0*/  LDGSTS.E [R252], desc[UR8][R2.64], !P1 ;  /* 0x0000000002fc7fae */ /* 0x0007e2000c921848 */
[----:B------:R-:W-:-:S02]  /*365b0*/  VIADD R228, R23, 0x100000 ;  /* 0x0010000017e47836 */ /* 0x000fc40000000000 */
[----:B-1----:R-:W-:Y:S01]  /*365c0*/  IMAD.WIDE R6, R229, 0x4, R18 ;  /* 0x00000004e5067825 */ /* 0x002fe200078e0212 */
[----:B---3--:R-:W-:Y:S01]  /*365d0*/  IADD3 R3, R23, 0x100000, RZ ;  /* 0x0010000017037810 */ /* 0x008fe20007ffe0ff */
[----:B------:R-:W1:Y:S02]  /*365e0*/  LDC R2, c[0x0][0x230] ;  /* 0x00008c00ff027b82 */ /* 0x000e640000000800 */
[----:B------:R-:W-:-:S04]  /*365f0*/  IMAD.WIDE R8, R229, 0x4, R16 ;  /* 0x00000004e5087825 */ /* 0x000fc800078e0210 */
[----:B------:R-:W-:-:S04]  /*36600*/  IMAD.WIDE R10, R229, 0x4, R14 ;  /* 0x00000004e50a7825 */ /* 0x000fc800078e020e */
[----:B------:R-:W-:-:S05]  /*36610*/  IMAD.WIDE R12, R229, 0x4, R12 ;  /* 0x00000004e50c7825 */ /* 0x000fca00078e020c */
[----:B------:R3:W-:Y:S04]  /*36620*/  STL.64 [R1+0xd18], R12 ;  /* 0x000d180c01007387 */ /* 0x0007e80000100a00 */
[----:B------:R1:W-:Y:S04]  /*36630*/  STL.64 [R1+0xd08], R10 ;  /* 0x000d080a01007387 */ /* 0x0003e80000100a00 */
[----:B------:R-:W-:Y:S04]  /*36640*/  STL.64 [R1+0xcf8], R8 ;  /* 0x000cf80801007387 */ /* 0x000fe80000100a00 */
[----:B------:R-:W2:Y:S04]  /*36650*/  LDL.LU.64 R14, [R1+0x358] ;  /* 0x00035800010e7983 */ /* 0x000ea80000300a00 */
[----:B------:R4:W-:Y:S04]  /*36660*/  LDGSTS.E [R0+0x4000], desc[UR8][R12.64], !P1 ;  /* 0x040000000c007fae */ /* 0x0009e8000c921848 */
[----:B------:R2:W-:Y:S04]  /*36670*/  STL.64 [R1+0xce8], R6 ;  /* 0x000ce80601007387 */ /* 0x0005e80000100a00 */
[----:B------:R1:W-:Y:S04]  /*36680*/  LDGSTS.E [R3+0x8000], desc[UR8][R10.64], !P1 ;  /* 0x080000000a037fae */ /* 0x0003e8000c921848 */
[----:B---3--:R-:W3:Y:S01]  /*36690*/  LDL.LU.64 R12, [R1+0x350] ;  /* 0x00035000010c7983 */ /* 0x008ee20000300a00 */
[----:B----4-:R-:W-:-:S03]  /*366a0*/  IADD3 R0, R221, -0x203, RZ ;  /* 0xfffffdfddd007810 */ /* 0x010fc60007ffe0ff */
[----:B------:R-:W4:Y:S04]  /*366b0*/  LDL.LU.64 R16, [R1+0x348] ;  /* 0x0003480001107983 */ /* 0x000f280000300a00 */
[----:B------:R-:W4:Y:S01]  /*366c0*/  LDL.LU.64 R18, [R1+0x340] ;  /* 0x0003400001127983 */ /* 0x000f220000300a00 */
[----:B-1----:R-:W-:-:S03]  /*366d0*/  VIADD R10, R23, 0x100000 ;  /* 0x00100000170a7836 */ /* 0x002fc60000000000 */
[----:B------:R-:W-:Y:S04]  /*366e0*/  LDGSTS.E [R252+0xc000], desc[UR8][R8.64], !P1 ;  /* 0x0c00000008fc7fae */ /* 0x000fe8000c921848 */
[----:B------:R1:W-:Y:S01]  /*366f0*/  LDGSTS.E [R228+0x4], desc[UR8][R6.64], !P2 ;  /* 0x0000400006e47fae */ /* 0x0003e2000d121848 */
[----:B--2---:R-:W-:-:S04]  /*36700*/  IMAD.WIDE R218, R229, 0x4, R218 ;  /* 0x00000004e5da7825 */ /* 0x004fc800078e02da */
[C---:B-1----:R-:W-:Y:S01]  /*36710*/  IMAD.WIDE R6, R229.reuse, 0x4, R4 ;  /* 0x00000004e5067825 */ /* 0x042fe200078e0204 */
[----:B------:R1:W-:Y:S03]  /*36720*/  STL.64 [R1+0xcd8], R218 ;  /* 0x000cd8da01007387 */ /* 0x0003e60000100a00 */
[C---:B------:R-:W-:Y:S01]  /*36730*/  IMAD.WIDE R8, R229.reuse, 0x4, R224 ;  /* 0x00000004e5087825 */ /* 0x040fe200078e02e0 */
[----:B------:R2:W-:Y:S03]  /*36740*/  STL.64 [R1+0xcc8], R6 ;  /* 0x000cc80601007387 */ /* 0x0005e60000100a00 */
[----:B------:R-:W-:Y:S01]  /*36750*/  IMAD.WIDE R4, R229, 0x4, R222 ;  /* 0x00000004e5047825 */ /* 0x000fe200078e02de */
[----:B------:R-:W-:Y:S04]  /*36760*/  LDGSTS.E [R10+0x4004], desc[UR8][R218.64], !P2 ;  /* 0x04004000da0a7fae */ /* 0x000fe8000d121848 */
[----:B------:R-:W-:Y:S04]  /*36770*/  STL.64 [R1+0xcb8], R8 ;  /* 0x000cb80801007387 */ /* 0x000fe80000100a00 */
[----:B------:R-:W-:Y:S04]  /*36780*/  LDGSTS.E [R3+0x8004], desc[UR8][R6.64], !P2 ;  /* 0x0800400006037fae */ /* 0x000fe8000d121848 */
[----:B-1----:R-:W4:Y:S04]  /*36790*/  LDL.LU.64 R218, [R1+0x338] ;  /* 0x0003380001da7983 */ /* 0x002f280000300a00 */
[----:B------:R1:W-:Y:S04]  /*367a0*/  STL.64 [R1+0xca8], R4 ;  /* 0x000ca80401007387 */ /* 0x0003e80000100a00 */
[----:B--2---:R-:W2:Y:S04]  /*367b0*/  LDL.LU.64 R6, [R1+0x330] ;  /* 0x0003300001067983 */ /* 0x004ea80000300a00 */
[----:B------:R-:W2:Y:S01]  /*367c0*/  LDL.LU.64 R224, [R1+0x328] ;  /* 0x0003280001e07983 */ /* 0x000ea20000300a00 */
[----:B------:R-:W-:-:S02]  /*367d0*/  ISETP.GE.U32.AND P1, PT, R0, 0x7ffffd7e, PT ;  /* 0x7ffffd7e0000780c */ /* 0x000fc40003f26070 */
[----:B------:R-:W-:Y:S01]  /*367e0*/  IADD3 R2, R2, -0x204, RZ ;  /* 0xfffffdfc02027810 */ /* 0x000fe20007ffe0ff */
[----:B------:R-:W2:Y:S01]  /*367f0*/  LDL.LU.64 R222, [R1+0x1a0] ;  /* 0x0001a00001de7983 */ /* 0x000ea20000300a00 */
[----:B------:R-:W2:Y:S03]  /*36800*/  LDC R0, c[0x0][0x230] ;  /* 0x00008c00ff007b82 */ /* 0x000ea60000000800 */
[----:B------:R-:W-:Y:S01]  /*36810*/  LDGSTS.E [R252+0xc004], desc[UR8][R8.64], !P2 ;  /* 0x0c00400008fc7fae */ /* 0x000fe2000d121848 */
[----:B------:R-:W-:Y:S01]  /*36820*/  ISETP.GE.U32.AND P2, PT, R2, 0x7ffffd7d, PT ;  /* 0x7ffffd7d0200780c */ /* 0x000fe20003f46070 */
[----:B------:R-:W-:-:S04]  /*36830*/  VIADD R2, R23, 0x100000 ;  /* 0x0010000017027836 */ /* 0x000fc80000000000 */
[----:B------:R1:W-:Y:S02]  /*36840*/  LDGSTS.E [R228+0x8], desc[UR8][R4.64], !P1 ;  /* 0x0000800004e47fae */ /* 0x0003e4000c921848 */
[----:B-1----:R-:W1:Y:S01]  /*36850*/  LDC R4, c[0x0][0x230] ;  /* 0x00008c00ff047b82 */ /* 0x002e620000000800 */
[----:B------:R-:W-:-:S05]  /*36860*/  IMAD.WIDE R14, R229, 0x4, R14 ;  /* 0x00000004e50e7825 */ /* 0x000fca00078e020e */
[----:B------:R1:W-:Y:S04]  /*36870*/  STL.64 [R1+0xc98], R14 ;  /* 0x000c980e01007387 */ /* 0x0003e80000100a00 */
[----:B------:R-:W-:Y:S01]  /*36880*/  LDGSTS.E [R3+0x4008], desc[UR8][R14.64], !P1 ;  /* 0x040080000e037fae */ /* 0x000fe2000c921848 */
[----:B---3--:R-:W-:-:S04]  /*36890*/  IMAD.WIDE R12, R229, 0x4, R12 ;  /* 0x00000004e50c7825 */ /* 0x008fc800078e020c */
[C---:B----4-:R-:W-:Y:S01]  /*368a0*/  IMAD.WIDE R10, R229.reuse, 0x4, R16 ;  /* 0x00000004e50a7825 */ /* 0x050fe200078e0210 */
[----:B------:R3:W-:Y:S03]  /*368b0*/  STL.64 [R1+0xc88], R12 ;  /* 0x000c880c01007387 */ /* 0x0007e60000100a00 */
[----:B------:R-:W-:Y:S01]  /*368c0*/  IMAD.WIDE R8, R229, 0x4, R18 ;  /* 0x00000004e5087825 */ /* 0x000fe200078e0212 */
[----:B------:R2:W-:Y:S04]  /*368d0*/  STL.64 [R1+0xc78], R10 ;  /* 0x000c780a01007387 */ /* 0x0005e80000100a00 */
[----:B-1----:R-:W4:Y:S04]  /*368e0*/  LDL.LU.64 R14, [R1+0x198] ;  /* 0x00019800010e7983 */ /* 0x002f280000300a00 */
[----:B------:R1:W-:Y:S04]  /*368f0*/  STL.64 [R1+0xc68], R8 ;  /* 0x000c680801007387 */ /* 0x0003e80000100a00 */
[----:B------:R3:W-:Y:S04]  /*36900*/  LDGSTS.E [R2+0x8008], desc[UR8][R12.64], !P1 ;  /* 0x080080000c027fae */ /* 0x0007e8000c921848 */
[----:B------:R2:W-:Y:S04]  /*36910*/  LDGSTS.E [R252+0xc008], desc[UR8][R10.64], !P1 ;  /* 0x0c0080000afc7fae */ /* 0x0005e8000c921848 */
[----:B------:R1:W-:Y:S04]  /*36920*/  LDGSTS.E [R228+0xc], desc[UR8][R8.64], !P2 ;  /* 0x0000c00008e47fae */ /* 0x0003e8000d121848 */
[----:B------:R-:W4:Y:S04]  /*36930*/  LDL.LU.64 R2, [R1+0x190] ;  /* 0x0001900001027983 */ /* 0x000f280000300a00 */
[----:B------:R-:W4:Y:S04]  /*36940*/  LDL.LU.64 R16, [R1+0x188] ;  /* 0x0001880001107983 */ /* 0x000f280000300a00 */
[----:B------:R-:W4:Y:S01]  /*36950*/  LDL.LU.64 R18, [R1+0x180] ;  /* 0x0001800001127983 */ /* 0x000f220000300a00 */
[----:B---3--:R-:W-:-:S02]  /*36960*/  VIADD R12, R23, 0x100000 ;  /* 0x00100000170c7836 */ /* 0x008fc40000000000 */
[----:B------:R-:W-:-:S04]  /*36970*/  IMAD.WIDE R218, R229, 0x4, R218 ;  /* 0x00000004e5da7825 */ /* 0x000fc800078e02da */
[C---:B--2---:R-:W-:Y:S01]  /*36980*/  IMAD.WIDE R10, R229.reuse, 0x4, R6 ;  /* 0x00000004e50a7825 */ /* 0x044fe200078e0206 */
[----:B------:R2:W-:Y:S03]  /*36990*/  STL.64 [R1+0xc58], R218 ;  /* 0x000c58da01007387 */ /* 0x0005e60000100a00 */
[C---:B-1----:R-:W-:Y:S01]  /*369a0*/  IMAD.WIDE R8, R229.reuse, 0x4, R224 ;  /* 0x00000004e5087825 */ /* 0x042fe200078e02e0 */
[----:B------:R-:W-:Y:S04]  /*369b0*/  STL.64 [R1+0xc40], R10 ;  /* 0x000c400a01007387 */ /* 0x000fe80000100a00 */
[----:B------:R-:W-:Y:S04]  /*369c0*/  LDGSTS.E [R12+0x400c], desc[UR8][R218.64], !P2 ;  /* 0x0400c000da0c7fae */ /* 0x000fe8000d121848 */
[----:B------:R1:W-:Y:S04]  /*369d0*/  STL.64 [R1+0xc38], R8 ;  /* 0x000c380801007387 */ /* 0x0003e80000100a00 */
[----:B--2---:R-:W2:Y:S01]  /*369e0*/  LDL.LU.64 R218, [R1+0x178] ;  /* 0x0001780001da7983 */ /* 0x004ea20000300a00 */
[----:B------:R-:W-:Y:S01]  /*369f0*/  IADD3 R0, R0, -0x221, RZ ;  /* 0xfffffddf00007810 */ /* 0x000fe20007ffe0ff */
[----:B------:R-:W-:Y:S01]  /*36a00*/  IMAD.WIDE R6, R229, 0x4, R222 ;  /* 0x00000004e5067825 */ /* 0x000fe200078e02de */
[----:B------:R-:W-:-:S02]  /*36a10*/  IADD3 R5, R23, 0x100000, RZ ;  /* 0x0010000017057810 */ /* 0x000fc40007ffe0ff */
[----:B------:R-:W-:Y:S02]  /*36a20*/  ISETP.GE.U32.AND P1, PT, R0, 0x7ffffd60, PT ;  /* 0x7ffffd600000780c */ /* 0x000fe40003f26070 */
[----:B------:R3:W-:Y:S01]  /*36a30*/  STL.64 [R1+0xd48], R6 ;  /* 0x000d480601007387 */ /* 0x0007e20000100a00 */
[----:B------:R-:W-:Y:S01]  /*36a40*/  VIADD R4, R4, 0xfffffdde ;  /* 0xfffffdde04047836 */ /* 0x000fe20000000000 */
[----:B------:R-:W2:Y:S02]  /*36a50*/  LDC R0, c[0x0][0x230] ;  /* 0x00008c00ff007b82 */ /* 0x000ea40000000800 */
[----:B------:R-:W2:Y:S04]  /*36a60*/  LDL.LU.64 R222, [R1+0x170] ;  /* 0x0001700001de7983 */ /* 0x000ea80000300a00 */
[----:B------:R-:W2:Y:S04]  /*36a70*/  LDL.LU.64 R224, [R1+0x168] ;  /* 0x0001680001e07983 */ /* 0x000ea80000300a00 */
[----:B------:R-:W-:Y:S04]  /*36a80*/  LDGSTS.E [R5+0x800c], desc[UR8][R10.64], !P2 ;  /* 0x0800c0000a057fae */ /* 0x000fe8000d121848 */
[----:B------:R-:W-:Y:S01]  /*36a90*/  LDGSTS.E [R252+0xc00c], desc[UR8][R8.64], !P2 ;  /* 0x0c00c00008fc7fae */ /* 0x000fe2000d121848 */
[----:B------:R-:W-:-:S02]  /*36aa0*/  ISETP.GE.U32.AND P2, PT, R4, 0x7ffffd5f, PT ;  /* 0x7ffffd5f0400780c */ /* 0x000fc40003f46070 */
[C---:B------:R-:W-:Y:S01]  /*36ab0*/  IADD3 R4, R23.reuse, 0x100000, RZ ;  /* 0x0010000017047810 */ /* 0x040fe20007ffe0ff */
[----:B------:R3:W-:Y:S04]  /*36ac0*/  LDGSTS.E [R228+0x10000], desc[UR8][R6.64], !P1 ;  /* 0x1000000006e47fae */ /* 0x0007e8000c921848 */
[----:B-1----:R-:W2:Y:S01]  /*36ad0*/  LDL.LU.64 R8, [R1+0x160] ;  /* 0x0001600001087983 */ /* 0x002ea20000300a00 */
[----:B---3--:R-:W-:Y:S01]  /*36ae0*/  VIADD R6, R23, 0x100000 ;  /* 0x0010000017067836 */ /* 0x008fe20000000000 */
[----:B------:R-:W1:Y:S01]  /*36af0*/  LDC R7, c[0x0][0x230] ;  /* 0x00008c00ff077b82 */ /* 0x000e620000000800 */
[----:B----4-:R-:W-:-:S05]  /*36b00*/  IMAD.WIDE R14, R229, 0x4, R14 ;  /* 0x00000004e50e7825 */ /* 0x010fca00078e020e */
[----:B------:R-:W-:Y:S04]  /*36b10*/  STL.64 [R1+0xd50], R14 ;  /* 0x000d500e01007387 */ /* 0x000fe80000100a00 */
[----:B------:R-:W-:Y:S01]  /*36b20*/  LDGSTS.E [R4+0x14000], desc[UR8][R14.64], !P1 ;  /* 0x140000000e047fae */ /* 0x000fe2000c921848 */
[----:B------:R-:W-:-:S04]  /*36b30*/  IMAD.WIDE R10, R229, 0x4, R2 ;  /* 0x00000004e50a7825 */ /* 0x000fc800078e0202 */
[C---:B------:R-:W-:Y:S01]  /*36b40*/  IMAD.WIDE R12, R229.reuse, 0x4, R16 ;  /* 0x00000004e50c7825 */ /* 0x040fe200078e0210 */
[----:B------:R3:W-:Y:S03]  /*36b50*/  STL.64 [R1+0xd58], R10 ;  /* 0x000d580a01007387 */ /* 0x0007e60000100a00 */
[C---:B------:R-:W-:Y:S01]  /*36b60*/  IMAD.WIDE R2, R229.reuse, 0x4, R18 ;  /* 0x00000004e5027825 */ /* 0x040fe200078e0212 */
[----:B------:R4:W-:Y:S04]  /*36b70*/  LDGSTS.E [R6+0x18000], desc[UR8][R10.64], !P1 ;  /* 0x180000000a067fae */ /* 0x0009e8000c921848 */
[----:B------:R-:W3:Y:S04]  /*36b80*/  LDL.LU.64 R18, [R1+0x158] ;  /* 0x0001580001127983 */ /* 0x000ee80000300a00 */
[----:B------:R1:W-:Y:S04]  /*36b90*/  STL.64 [R1+0xd60], R12 ;  /* 0x000d600c01007387 */ /* 0x0003e80000100a00 */
[----:B------:R1:W-:Y:S01]  /*36ba0*/  STL.64 [R1+0xd68], R2 ;  /* 0x000d680201007387 */ /* 0x0003e20000100a00 */
[----:B--2---:R-:W-:-:S03]  /*36bb0*/  IMAD.WIDE R218, R229, 0x4, R218 ;  /* 0x00000004e5da7825 */ /* 0x004fc600078e02da */
[----:B------:R-:W2:Y:S01]  /*36bc0*/  LDL.LU.64 R16, [R1+0x150] ;  /* 0x0001500001107983 */ /* 0x000ea20000300a00 */
[----:B------:R-:W-:Y:S01]  /*36bd0*/  IADD3 R0, R0, -0x223, RZ ;  /* 0xfffffddd00007810 */ /* 0x000fe20007ffe0ff */
[----:B----4-:R-:W4:Y:S02]  /*36be0*/  LDC R6, c[0x0][0x230] ;  /* 0x00008c00ff067b82 */ /* 0x010f240000000800 */
[----:B------:R-:W2:Y:S04]  /*36bf0*/  LDL.LU.64 R4, [R1+0x148] ;  /* 0x0001480001047983 */ /* 0x000ea80000300a00 */
[----:B---3--:R-:W3:Y:S04]  /*36c00*/  LDL.LU.64 R10, [R1+0x140] ;  /* 0x00014000010a7983 */ /* 0x008ee80000300a00 */
[----:B------:R-:W3:Y:S04]  /*36c10*/  LDL.LU.64 R14, [R1+0x138] ;  /* 0x00013800010e7983 */ /* 0x000ee80000300a00 */
[----:B------:R-:W-:Y:S04]  /*36c20*/  LDGSTS.E [R252+0x1c000], desc[UR8][R12.64], !P1 ;  /* 0x1c0000000cfc7fae */ /* 0x000fe8000c921848 */
[----:B------:R4:W-:Y:S04]  /*36c30*/  STL.64 [R1+0xd70], R218 ;  /* 0x000d70da01007387 */ /* 0x0009e80000100a00 */
[----:B------:R-:W-:Y:S04]  /*36c40*/  LDGSTS.E [R228+0x10004], desc[UR8][R2.64], !P2 ;  /* 0x1000400002e47fae */ /* 0x000fe8000d121848 */
[----:B-1----:R-:W3:Y:S04]  /*36c50*/  LDL.LU.64 R12, [R1+0x130] ;  /* 0x00013000010c7983 */ /* 0x002ee80000300a00 */
[----:B------:R-:W3:Y:S01]  /*36c60*/  LDL.LU.64 R2, [R1+0x128] ;  /* 0x0001280001027983 */ /* 0x000ee20000300a00 */
[----:B------:R-:W-:Y:S01]  /*36c70*/  ISETP.GE.U32.AND P1, PT, R0, 0x7ffffd5e, PT ;  /* 0x7ffffd5e0000780c */ /* 0x000fe20003f26070 */
[----:B------:R-:W-:-:S02]  /*36c80*/  VIADD R221, R23, 0x100000 ;  /* 0x0010000017dd7836 */ /* 0x000fc40000000000 */
[----:B------:R-:W-:Y:S01]  /*36c90*/  IMAD.WIDE R222, R229, 0x4, R222 ;  /* 0x00000004e5de7825 */ /* 0x000fe200078e02de */
[----:B------:R-:W-:Y:S02]  /*36ca0*/  IADD3 R0, R23, 0x100000, RZ ;  /* 0x0010000017007810 */ /* 0x000fe40007ffe0ff */
[----:B------:R-:W-:Y:S01]  /*36cb0*/  LDGSTS.E [R221+0x14004], desc[UR8][R218.64], !P2 ;  /* 0x14004000dadd7fae */ /* 0x000fe2000d121848 */
[----:B------:R-:W-:-:S03]  /*36cc0*/  IMAD.WIDE R224, R229, 0x4, R224 ;  /* 0x00000004e5e07825 */ /* 0x000fc600078e02e0 */
[----:B------:R1:W-:Y:S01]  /*36cd0*/  STL.64 [R1+0xd78], R222 ;  /* 0x000d78de01007387 */ /* 0x0003e20000100a00 */
[----:B------:R-:W-:Y:S02]  /*36ce0*/  VIADD R7, R7, 0xfffffddc ;  /* 0xfffffddc07077836 */ /* 0x000fe40000000000 */
[----:B------:R-:W-:Y:S01]  /*36cf0*/  IMAD.WIDE R8, R229, 0x4, R8 ;  /* 0x00000004e5087825 */ /* 0x000fe200078e0208 */
[----:B------:R-:W-:Y:S04]  /*36d00*/  LDGSTS.E [R0+0x18004], desc[UR8][R222.64], !P2 ;  /* 0x18004000de007fae */ /* 0x000fe8000d121848 */
[----:B----4-:R-:W4:Y:S04]  /*36d10*/  LDL.LU.64 R218, [R1+0x2150] ;  /* 0x0021500001da7983 */ /* 0x010f280000300a00 */
[----:B------:R-:W4:Y:S04]  /*36d20*/  LDL.LU R221, [R1+0x2148] ;  /* 0x0021480001dd7983 */ /* 0x000f280000300800 */
[----:B------:R1:W-:Y:S04]  /*36d30*/  STL.64 [R1+0xd80], R224 ;  /* 0x000d80e001007387 */ /* 0x0003e80000100a00 */
[----:B------:R-:W-:Y:S01]  /*36d40*/  LDGSTS.E [R252+0x1c004], desc[UR8][R224.64], !P2 ;  /* 0x1c004000e0fc7fae */ /* 0x000fe2000d121848 */
[----:B------:R-:W-:-:S03]  /*36d50*/  ISETP.GE.U32.AND P2, PT, R7, 0x7ffffd5d, PT ;  /* 0x7ffffd5d0700780c */ /* 0x000fc60003f46070 */
[----:B-1----:R-:W4:Y:S04]  /*36d60*/  LDL.LU.64 R222, [R1+0x2140] ;  /* 0x0021400001de7983 */ /* 0x002f280000300a00 */
[----:B------:R-:W4:Y:S04]  /*36d70*/  LDL.LU R0, [R1+0x2138] ;  /* 0x0021380001007983 */ /* 0x000f280000300800 */
[----:B------:R1:W-:Y:S04]  /*36d80*/  STL.64 [R1+0xd88], R8 ;  /* 0x000d880801007387 */ /* 0x0003e80000100a00 */
[----:B------:R1:W-:Y:S01]  /*36d90*/  LDGSTS.E [R228+0x10008], desc[UR8][R8.64], !P1 ;  /* 0x1000800008e47fae */ /* 0x0003e2000c921848 */
[----:B------:R-:W-:-:S03]  /*36da0*/  VIADD R7, R23, 0x100000 ;  /* 0x0010000017077836 */ /* 0x000fc60000000000 */
[----:B------:R-:W4:Y:S01]  /*36db0*/  LDL.LU.64 R224, [R1+0x2130] ;  /* 0x0021300001e07983 */ /* 0x000f220000300a00 */
[----:B-1----:R-:W1:Y:S01]  /*36dc0*/  LDC R9, c[0x0][0x230] ;  /* 0x00008c00ff097b82 */ /* 0x002e620000000800 */
[----:B------:R-:W-:Y:S02]  /*36dd0*/  IADD3 R8, R23, 0x100000, RZ ;  /* 0x0010000017087810 */ /* 0x000fe40007ffe0ff */
[----:B------:R-:W-:Y:S01]  /*36de0*/  IADD3 R6, R6, -0x241, RZ ;  /* 0xfffffdbf06067810 */ /* 0x000fe20007ffe0ff */
[----:B------:R-:W-:-:S05]  /*36df0*/  IMAD.WIDE R18, R229, 0x4, R18 ;  /* 0x00000004e5127825 */ /* 0x000fca00078e0212 */
[----:B------:R1:W-:Y:S04]  /*36e00*/  STL.64 [R1+0xd90], R18 ;  /* 0x000d901201007387 */ /* 0x0003e80000100a00 */
[----:B------:R-:W-:Y:S04]  /*36e10*/  LDGSTS.E [R8+0x14008], desc[UR8][R18.64], !P1 ;  /* 0x1400800012087fae */ /* 0x000fe8000c921848 */
[----:B-1----:R-:W4:Y:S01]  /*36e20*/  LDL.LU.64 R18, [R1+0x2128] ;  /* 0x0021280001127983 */ /* 0x002f220000300a00 */
[----:B--2---:R-:W-:-:S04]  /*36e30*/  IMAD.WIDE R16, R229, 0x4, R16 ;  /* 0x00000004e5107825 */ /* 0x004fc800078e0210 */
[C---:B------:R-:W-:Y:S01]  /*36e40*/  IMAD.WIDE R4, R229.reuse, 0x4, R4 ;  /* 0x00000004e5047825 */ /* 0x040fe200078e0204 */
[----:B------:R1:W-:Y:S03]  /*36e50*/  STL.64 [R1+0xd98], R16 ;  /* 0x000d981001007387 */ /* 0x0003e60000100a00 */
[C---:B---3--:R-:W-:Y:S01]  /*36e60*/  IMAD.WIDE R10, R229.reuse, 0x4, R10 ;  /* 0x00000004e50a7825 */ /* 0x048fe200078e020a */
[----:B------:R2:W-:Y:S04]  /*36e70*/  STL.64 [R1+0xda0], R4 ;  /* 0x000da00401007387 */ /* 0x0005e80000100a00 */
[----:B------:R3:W-:Y:S01]  /*36e80*/  LDGSTS.E [R7+0x18008], desc[UR8][R16.64], !P1 ;  /* 0x1800800010077fae */ /* 0x0007e2000c921848 */
[----:B------:R-:W-:-:S03]  /*36e90*/  IMAD.WIDE R14, R229, 0x4, R14 ;  /* 0x00000004e50e7825 */ /* 0x000fc600078e020e */
[----:B------:R-:W-:Y:S01]  /*36ea0*/  LDGSTS.E [R252+0x1c008], desc[UR8][R4.64], !P1 ;  /* 0x1c00800004fc7fae */ /* 0x000fe2000c921848 */
[----:B------:R-:W-:-:S03]  /*36eb0*/  ISETP.GE.U32.AND P1, PT, R6, 0x7ffffd40, PT ;  /* 0x7ffffd400600780c */ /* 0x000fc60003f26070 */
[----:B------:R3:W-:Y:S04]  /*36ec0*/  LDGSTS.E [R228+0x1000c], desc[UR8][R10.64], !P2 ;  /* 0x1000c0000ae47fae */ /* 0x0007e8000d121848 */
[----:B-1----:R-:W4:Y:S04]  /*36ed0*/  LDL.LU.64 R16, [R1+0x2120] ;  /* 0x0021200001107983 */ /* 0x002f280000300a00 */
[----:B------:R1:W-:Y:S01]  /*36ee0*/  STL.64 [R1+0xda8], R10 ;  /* 0x000da80a01007387 */ /* 0x0003e20000100a00 */
[----:B------:R-:W-:-:S03]  /*36ef0*/  IMAD.WIDE R12, R229, 0x4, R12 ;  /* 0x00000004e50c7825 */ /* 0x000fc600078e020c */
[----:B--2---:R-:W2:Y:S01]  /*36f00*/  LDL.LU.64 R4, [R1+0x2118] ;  /* 0x0021180001047983 */ /* 0x004ea20000300a00 */
[----:B---3--:R-:W-:Y:S01]  /*36f10*/  IMAD.WIDE R6, R229, 0x4, R2 ;  /* 0x00000004e5067825 */ /* 0x008fe200078e0202 */
[----:B-1----:R-:W1:Y:S03]  /*36f20*/  LDC R10, c[0x0][0x230] ;  /* 0x00008c00ff0a7b82 */ /* 0x002e660000000800 */
[----:B------:R-:W-:-:S05]  /*36f30*/  VIADD R11, R23, 0x100000 ;  /* 0x00100000170b7836 */ /* 0x000fca0000000000 */
[----:B------:R-:W-:Y:S04]  /*36f40*/  LDGSTS.E [R11+0x1400c], desc[UR8][R14.64], !P2 ;  /* 0x1400c0000e0b7fae */ /* 0x000fe8000d121848 */
[----:B------:R-:W-:Y:S04]  /*36f50*/  LDGSTS.E [R8+0x1800c], desc[UR8][R12.64], !P2 ;  /* 0x1800c0000c087fae */ /* 0x000fe8000d121848 */
[----:B------:R3:W-:Y:S01]  /*36f60*/  LDGSTS.E [R252+0x1c00c], desc[UR8][R6.64], !P2 ;  /* 0x1c00c00006fc7fae */ /* 0x0007e2000d121848 */
[----:B------:R-:W-:Y:S01]  /*36f70*/  IMAD.WIDE R2, R229, 0x4, R226 ;  /* 0x00000004e5027825 */ /* 0x000fe200078e02e2 */
[----:B------:R-:W-:-:S02]  /*36f80*/  IADD3 R226, R9, -0x242, RZ ;  /* 0xfffffdbe09e27810 */ /* 0x000fc40007ffe0ff */
[----:B------:R-:W-:Y:S01]  /*36f90*/  STL.64 [R1+0xdb0], R14 ;  /* 0x000db00e01007387 */ /* 0x000fe20000100a00 */
[----:B---3--:R-:W3:Y:S03]  /*36fa0*/  LDC R252, c[0x0][0x230] ;  /* 0x00008c00fffc7b82 */ /* 0x008ee60000000800 */
[----:B------:R1:W-:Y:S01]  /*36fb0*/  STL.64 [R1+0xdb8], R12 ;  /* 0x000db80c01007387 */ /* 0x0003e20000100a00 */
[----:B------:R-:W-:-:S03]  /*36fc0*/  ISETP.GE.U32.AND P2, PT, R226, 0x7ffffd3f, PT ;  /* 0x7ffffd3fe200780c */ /* 0x000fc60003f46070 */
[----:B------:R1:W-:Y:S01]  /*36fd0*/  STL.64 [R1+0xdc0], R6 ;  /* 0x000dc00601007387 */ /* 0x0003e20000100a00 */
[C---:B------:R-:W-:Y:S01]  /*36fe0*/  VIADD R227, R23.reuse, 0x100000 ;  /* 0x0010000017e37836 */ /* 0x040fe20000000000 */
[----:B------:R-:W-:Y:S01]  /*36ff0*/  IADD3 R226, R23, 0x100000, RZ ;  /* 0x0010000017e27810 */ /* 0x000fe20007ffe0ff */
[C---:B------:R-:W-:Y:S01]  /*37000*/  IMAD.WIDE R8, R229.reuse, 0x4, R26 ;  /* 0x00000004e5087825 */ /* 0x040fe200078e021a */
[----:B------:R1:W-:Y:S03]  /*37010*/  STL.64 [R1+0x1438], R2 ;  /* 0x0014380201007387 */ /* 0x0003e60000100a00 */
[C---:B-1----:R-:W-:Y:S01]  /*37020*/  IMAD.WIDE R12, R229.reuse, 0x4, R24 ;  /* 0x00000004e50c7825 */ /* 0x042fe200078e0218 */
[----:B------:R1:W-:Y:S03]  /*37030*/  LDGSTS.E [R228+0x20000], desc[UR8][R2.64], !P1 ;  /* 0x2000000002e47fae */ /* 0x0003e6000c921848 */
[----:B------:R-:W-:Y:S01]  /*37040*/  IMAD.WIDE R6, R229, 0x4, R28 ;  /* 0x00000004e5067825 */ /* 0x000fe200078e021c */
[----:B------:R-:W-:Y:S01]  /*37050*/  IADD3 R25, R10, -0x243, RZ ;  /* 0xfffffdbd0a197810 */ /* 0x000fe20007ffe0ff */
[----:B------:R-:W3:Y:S01]  /*37060*/  LDC R29, c[0x0][0x230] ;  /* 0x00008c00ff1d7b82 */ /* 0x000ee20000000800 */
[----:B------:R-:W-:Y:S01]  /*37070*/  LDGSTS.E [R228+0x24000], desc[UR8][R12.64], !P1 ;  /* 0x240000000ce47fae */ /* 0x000fe2000c921848 */
[----:B------:R-:W-:-:S02]  /*37080*/  VIADD R24, R23, 0x100000 ;  /* 0x0010000017187836 */ /* 0x000fc40000000000 */
[----:B------:R-:W-:Y:S01]  /*37090*/  VIADD R27, R23, 0x100000 ;  /* 0x00100000171b7836 */ /* 0x000fe20000000000 */
[----:B------:R1:W-:Y:S01]  /*370a0*/  LDGSTS.E [R227+0x28000], desc[UR8][R8.64], !P1 ;  /* 0x2800000008e37fae */ /* 0x0003e2000c921848 */
[----:B------:R-:W-:Y:S01]  /*370b0*/  IMAD.WIDE R10, R229, 0x4, R32 ;  /* 0x00000004e50a7825 */ /* 0x000fe200078e0220 */
[----:B------:R-:W-:Y:S01]  /*370c0*/  IADD3 R26, R23, 0x100000, RZ ;  /* 0x00100000171a7810 */ /* 0x000fe20007ffe0ff */
[----:B------:R-:W3:Y:S01]  /*370d0*/  LDC R28, c[0x0][0x230] ;  /* 0x00008c00ff1c7b82 */ /* 0x000ee20000000800 */
[----:B------:R-:W-:Y:S01]  /*370e0*/  STL.64 [R1+0x1430], R12 ;  /* 0x0014300c01007387 */ /* 0x000fe20000100a00 */
[----:B-1----:R-:W-:-:S03]  /*370f0*/  IMAD.WIDE R2, R229, 0x4, R30 ;  /* 0x00000004e5027825 */ /* 0x002fc600078e021e */
[----:B------:R1:W-:Y:S01]  /*37100*/  LDGSTS.E [R226+0x2c000], desc[UR8][R6.64], !P1 ;  /* 0x2c00000006e27fae */ /* 0x0003e2000c921848 */
[----:B------:R-:W-:Y:S01]  /*37110*/  ISETP.GE.U32.AND P1, PT, R25, 0x7ffffd3e, PT ;  /* 0x7ffffd3e1900780c */ /* 0x000fe20003f26070 */
[----:B------:R-:W-:Y:S02]  /*37120*/  VIADD R25, R23, 0x100000 ;  /* 0x0010000017197836 */ /* 0x000fe40000000000 */
[----:B------:R1:W-:Y:S04]  /*37130*/  STL.64 [R1+0x1428], R8 ;  /* 0x0014280801007387 */ /* 0x0003e80000100a00 */
[----:B------:R1:W-:Y:S04]  /*37140*/  STL.64 [R1+0x1420], R6 ;  /* 0x0014200601007387 */ /* 0x0003e80000100a00 */
[----:B------:R-:W-:Y:S01]  /*37150*/  LDGSTS.E [R24+0x20004], desc[UR8][R2.64], !P2 ;  /* 0x2000400002187fae */ /* 0x000fe2000d121848 */
[----:B-1----:R-:W-:-:S03]  /*37160*/  IMAD.WIDE R8, R229, 0x4, R34 ;  /* 0x00000004e5087825 */ /* 0x002fc600078e0222 */
[----:B------:R3:W-:Y:S01]  /*37170*/  LDGSTS.E [R27+0x24004], desc[UR8][R10.64], !P2 ;  /* 0x240040000a1b7fae */ /* 0x0007e2000d121848 */
[----:B------:R-:W-:-:S03]  /*37180*/  IMAD.WIDE R6, R229, 0x4, R36 ;  /* 0x00000004e5067825 */ /* 0x000fc600078e0224 */
[----:B------:R1:W-:Y:S04]  /*37190*/  LDGSTS.E [R26+0x28004], desc[UR8][R8.64], !P2 ;  /* 0x28004000081a7fae */ /* 0x0003e8000d121848 */
[----:B------:R1:W-:Y:S01]  /*371a0*/  STL.64 [R1+0x1418], R2 ;  /* 0x0014180201007387 */ /* 0x0003e20000100a00 */
[----:B---3--:R-:W-:-:S03]  /*371b0*/  IADD3 R27, R252, -0x244, RZ ;  /* 0xfffffdbcfc1b7810 */ /* 0x008fc60007ffe0ff */
[----:B------:R3:W-:Y:S01]  /*371c0*/  LDGSTS.E [R25+0x2c004], desc[UR8][R6.64], !P2 ;  /* 0x2c00400006197fae */ /* 0x0007e2000d121848 */
[----:B------:R-:W-:-:S03]  /*371d0*/  ISETP.GE.U32.AND P2, PT, R27, 0x7ffffd3d, PT ;  /* 0x7ffffd3d1b00780c */ /* 0x000fc60003f46070 */
[----:B------:R3:W-:Y:S01]  /*371e0*/  STL.64 [R1+0x1410], R10 ;  /* 0x0014100a01007387 */ /* 0x0007e20000100a00 */
[----:B------:R-:W-:Y:S02]  /*371f0*/  VIADD R27, R23, 0x100000 ;  /* 0x00100000171b7836 */ /* 0x000fe40000000000 */
[C---:B-1----:R-:W-:Y:S01]  /*37200*/  IMAD.WIDE R2, R229.reuse, 0x4, R38 ;  /* 0x00000004e5027825 */ /* 0x042fe200078e0226 */
[----:B------:R1:W-:Y:S04]  /*37210*/  STL.64 [R1+0x1408], R8 ;  /* 0x0014080801007387 */ /* 0x0003e80000100a00 */
[----:B------:R1:W-:Y:S01]  /*37220*/  STL.64 [R1+0x1400], R6 ;  /* 0x0014000601007387 */ /* 0x0003e20000100a00 */
[----:B---3--:R-:W-:-:S03]  /*37230*/  IMAD.WIDE R10, R229, 0x4, R40 ;  /* 0x00000004e50a7825 */ /* 0x008fc600078e0228 */
[----:B------:R-:W-:Y:S01]  /*37240*/  LDGSTS.E [R24+0x20008], desc[UR8][R2.64], !P1 ;  /* 0x2000800002187fae */ /* 0x000fe2000c921848 */
[----:B-1----:R-:W-:-:S03]  /*37250*/  IMAD.WIDE R8, R229, 0x4, R42 ;  /* 0x00000004e5087825 */ /* 0x002fc600078e022a */
[----:B------:R1:W-:Y:S01]  /*37260*/  LDGSTS.E [R27+0x24008], desc[UR8][R10.64], !P1 ;  /* 0x240080000a1b7fae */ /* 0x0003e2000c921848 */
[----:B------:R-:W-:-:S03]  /*37270*/  IMAD.WIDE R6, R229, 0x4, R44 ;  /* 0x00000004e5067825 */ /* 0x000fc600078e022c */
[----:B------:R3:W-:Y:S04]  /*37280*/  LDGSTS.E [R26+0x28008], desc[UR8][R8.64], !P1 ;  /* 0x28008000081a7fae */ /* 0x0007e8000c921848 */
[----:B------:R3:W-:Y:S01]  /*37290*/  STL.64 [R1+0x13f8], R2 ;  /* 0x0013f80201007387 */ /* 0x0007e20000100a00 */
[----:B-1----:R-:W-:-:S03]  /*372a0*/  IADD3 R27, R29, -0x261, RZ ;  /* 0xfffffd9f1d1b7810 */ /* 0x002fc60007ffe0ff */
[----:B------:R1:W-:Y:S01]  /*372b0*/  LDGSTS.E [R25+0x2c008], desc[UR8][R6.64], !P1 ;  /* 0x2c00800006197fae */ /* 0x0003e2000c921848 */
[----:B------:R-:W1:Y:S01]  /*372c0*/  LDC R29, c[0x0][0x230] ;  /* 0x00008c00ff1d7b82 */ /* 0x000e620000000800 */
[----:B------:R-:W-:Y:S02]  /*372d0*/  ISETP.GE.U32.AND P1, PT, R27, 0x7ffffd20, PT ;  /* 0x7ffffd201b00780c */ /* 0x000fe40003f26070 */
[----:B------:R1:W-:Y:S01]  /*372e0*/  STL.64 [R1+0x13f0], R10 ;  /* 0x0013f00a01007387 */ /* 0x0003e20000100a00 */
[----:B------:R-:W-:Y:S02]  /*372f0*/  VIADD R27, R23, 0x100000 ;  /* 0x00100000171b7836 */ /* 0x000fe40000000000 */
[C---:B---3--:R-:W-:Y:S01]  /*37300*/  IMAD.WIDE R2, R229.reuse, 0x4, R46 ;  /* 0x00000004e5027825 */ /* 0x048fe200078e022e */
[----:B------:R3:W-:Y:S01]  /*37310*/  STL.64 [R1+0x13e8], R8 ;  /* 0x0013e80801007387 */ /* 0x0007e20000100a00 */
[----:B------:R-:W2:Y:S03]  /*37320*/  LDC R46, c[0x0][0x230] ;  /* 0x00008c00ff2e7b82 */ /* 0x000ea60000000800 */
[----:B------:R3:W-:Y:S01]  /*37330*/  STL.64 [R1+0x13e0], R6 ;  /* 0x0013e00601007387 */ /* 0x0007e20000100a00 */
[----:B-1----:R-:W-:-:S03]  /*37340*/  IMAD.WIDE R10, R229, 0x4, R48 ;  /* 0x00000004e50a7825 */ /* 0x002fc600078e0230 */
[----:B------:R-:W-:Y:S01]  /*37350*/  LDGSTS.E [R24+0x2000c], desc[UR8][R2.64], !P2 ;  /* 0x2000c00002187fae */ /* 0x000fe2000d121848 */
[----:B---3--:R-:W-:-:S03]  /*37360*/  IMAD.WIDE R8, R229, 0x4, R50 ;  /* 0x00000004e5087825 */ /* 0x008fc600078e0232 */
[----:B------:R1:W-:Y:S01]  /*37370*/  LDGSTS.E [R27+0x2400c], desc[UR8][R10.64], !P2 ;  /* 0x2400c0000a1b7fae */ /* 0x0003e2000d121848 */
[----:B------:R-:W-:-:S03]  /*37380*/  IMAD.WIDE R6, R229, 0x4, R52 ;  /* 0x00000004e5067825 */ /* 0x000fc600078e0234 */
[----:B------:R3:W-:Y:S04]  /*37390*/  LDGSTS.E [R26+0x2800c], desc[UR8][R8.64], !P2 ;  /* 0x2800c000081a7fae */ /* 0x0007e8000d121848 */
[----:B------:R3:W-:Y:S01]  /*373a0*/  LDGSTS.E [R25+0x2c00c], desc[UR8][R6.64], !P2 ;  /* 0x2c00c00006197fae */ /* 0x0007e2000d121848 */
[----:B-1----:R-:W-:-:S03]  /*373b0*/  IADD3 R27, R28, -0x262, RZ ;  /* 0xfffffd9e1c1b7810 */ /* 0x002fc60007ffe0ff */
[----:B------:R1:W-:Y:S01]  /*373c0*/  STL.64 [R1+0x13d8], R2 ;  /* 0x0013d80201007387 */ /* 0x0003e20000100a00 */
[----:B------:R-:W4:Y:S01]  /*373d0*/  LDC R28, c[0x0][0x230] ;  /* 0x00008c00ff1c7b82 */ /* 0x000f220000000800 */
[----:B------:R-:W-:Y:S02]  /*373e0*/  ISETP.GE.U32.AND P2, PT, R27, 0x7ffffd1f, PT ;  /* 0x7ffffd1f1b00780c */ /* 0x000fe40003f46070 */
[----:B------:R3:W-:Y:S01]  /*373f0*/  STL.64 [R1+0x13d0], R10 ;  /* 0x0013d00a01007387 */ /* 0x0007e20000100a00 */
[----:B------:R-:W-:-:S03]  /*37400*/  VIADD R27, R23, 0x100000 ;  /* 0x00100000171b7836 */ /* 0x000fc60000000000 */
[----:B------:R3:W-:Y:S01]  /*37410*/  STL.64 [R1+0x13c8], R8 ;  /* 0x0013c80801007387 */ /* 0x0007e20000100a00 */
[----:B-1----:R-:W-:-:S03]  /*37420*/  IMAD.WIDE R2, R229, 0x4, R54 ;  /* 0x00000004e5027825 */ /* 0x002fc600078e0236 */
[----:B------:R1:W-:Y:S01]  /*37430*/  STL.64 [R1+0x13c0], R6 ;  /* 0x0013c00601007387 */ /* 0x0003e20000100a00 */
[----:B------:R-:W2:Y:S01]  /*37440*/  LDC R54, c[0x0][0x230] ;  /* 0x00008c00ff367b82 */ /* 0x000ea20000000800 */
[C---:B---3--:R-:W-:Y:S02]  /*37450*/  IMAD.WIDE R10, R229.reuse, 0x4, R56 ;  /* 0x00000004e50a7825 */ /* 0x048fe400078e0238 */
[----:B------:R3:W-:Y:S02]  /*37460*/  STL.64 [R1+0x1548], R2 ;  /* 0x0015480201007387 */ /* 0x0007e40000100a00 */
[C---:B------:R-:W-:Y:S02]  /*37470*/  IMAD.WIDE R8, R229.reuse, 0x4, R58 ;  /* 0x00000004e5087825 */ /* 0x040fe400078e023a */
[----:B------:R3:W-:Y:S02]  /*37480*/  LDGSTS.E [R24+0x30000], desc[UR8][R2.64], !P1 ;  /* 0x3000000002187fae */ /* 0x0007e4000c921848 */
[----:B-1----:R-:W-:-:S02]  /*37490*/  IMAD.WIDE R6, R229, 0x4, R60 ;  /* 0x00000004e5067825 */ /* 0x002fc400078e023c */
[----:B------:R1:W-:Y:S01]  /*374a0*/  STL.64 [R1+0x1550], R10 ;  /* 0x0015500a01007387 */ /* 0x0003e20000100a00 */
[----:B------:R-:W2:Y:S03]  /*374b0*/  LDC R60, c[0x0][0x230] ;  /* 0x00008c00ff3c7b82 */ /* 0x000ea60000000800 */
[----:B------:R1:W-:Y:S01]  /*374c0*/  LDGSTS.E [R27+0x34000], desc[UR8][R10.64], !P1 ;  /* 0x340000000a1b7fae */ /* 0x0003e2000c921848 */
[----:B---3--:R-:W-:-:S03]  /*374d0*/  IMAD.WIDE R2, R229, 0x4, R62 ;  /* 0x00000004e5027825 */ /* 0x008fc600078e023e */
[----:B------:R3:W-:Y:S01]  /*374e0*/  STL.64 [R1+0x1558], R8 ;  /* 0x0015580801007387 */ /* 0x0007e20000100a00 */
[----:B------:R-:W2:Y:S03]  /*374f0*/  LDC R61, c[0x0][0x230] ;  /* 0x00008c00ff3d7b82 */ /* 0x000ea60000000800 */
        /* <DEDUP_REMOVED lines=8> */
[----:B------:R-:W-:Y:S04]  /*37580*/  STL.64 [R1+0x1570], R10 ;  /* 0x0015700a01007387 */ /* 0x000fe80000100a00 */
[----:B------:R1:W-:Y:S01]  /*37590*/  STL.64 [R1+0x1578], R8 ;  /* 0x0015780801007387 */ /* 0x0003e20000100a00 */
[----:B---3--:R-:W-:-:S03]  /*375a0*/  IMAD.WIDE R2, R229, 0x4, R70 ;  /* 0x00000004e5027825 */ /* 0x008fc600078e0246 */
[----:B------:R3:W-:Y:S04]  /*375b0*/  STL.64 [R1+0x1580], R6 ;  /* 0x0015800601007387 */ /* 0x0007e80000100a00 */
[----:B------:R3:W-:Y:S04]  /*375c0*/  STL.64 [R1+0x1588], R2 ;  /* 0x0015880201007387 */ /* 0x0007e80000100a00 */
[----:B------:R-:W2:Y:S01]  /*375d0*/  LDL.LU.64 R30, [R1+0x320] ;  /* 0x00032000011e7983 */ /* 0x000ea20000300a00 */
[----:B------:R-:W-:Y:S02]  /*375e0*/  IADD3 R27, R29, -0x263, RZ ;  /* 0xfffffd9d1d1b7810 */ /* 0x000fe40007ffe0ff */
[----:B------:R-:W3:Y:S02]  /*375f0*/  LDC R29, c[0x0][0x230] ;  /* 0x00008c00ff1d7b82 */ /* 0x000ee40000000800 */
[----:B------:R-:W-:Y:S01]  /*37600*/  ISETP.GE.U32.AND P1, PT, R27, 0x7ffffd1e, PT ;  /* 0x7ffffd1e1b00780c */ /* 0x000fe20003f26070 */
[----:B------:R-:W-:-:S05]  /*37610*/  VIADD R27, R23, 0x100000 ;  /* 0x00100000171b7836 */ /* 0x000fca0000000000 */
[----:B------:R4:W-:Y:S04]  /*37620*/  LDGSTS.E [R27+0x34004], desc[UR8][R10.64], !P2 ;  /* 0x340040000a1b7fae */ /* 0x0009e8000d121848 */
[----:B------:R1:W-:Y:S04]  /*37630*/  LDGSTS.E [R26+0x38004], desc[UR8][R8.64], !P2 ;  /* 0x38004000081a7fae */ /* 0x0003e8000d121848 */
[----:B------:R3:W-:Y:S01]  /*37640*/  LDGSTS.E [R25+0x3c004], desc[UR8][R6.64], !P2 ;  /* 0x3c00400006197fae */ /* 0x0007e2000d121848 */
[----:B----4-:R-:W-:-:S03]  /*37650*/  IADD3 R27, R28, -0x264, RZ ;  /* 0xfffffd9c1c1b7810 */ /* 0x010fc60007ffe0ff */
[----:B------:R4:W-:Y:S01]  /*37660*/  LDGSTS.E [R24+0x30008], desc[UR8][R2.64], !P1 ;  /* 0x3000800002187fae */ /* 0x0009e2000c921848 */
[----:B------:R-:W-:Y:S01]  /*37670*/  IMAD.WIDE R12, R229, 0x4, R76 ;  /* 0x00000004e50c7825 */ /* 0x000fe200078e024c */
[----:B------:R-:W2:Y:S01]  /*37680*/  LDC R28, c[0x0][0x230] ;  /* 0x00008c00ff1c7b82 */ /* 0x000ea20000000800 */
[----:B------:R-:W-:Y:S02]  /*37690*/  ISETP.GE.U32.AND P2, PT, R27, 0x7ffffd1d, PT ;  /* 0x7ffffd1d1b00780c */ /* 0x000fe40003f46070 */
[----:B-1----:R-:W-:-:S04]  /*376a0*/  IMAD.WIDE R8, R229, 0x4, R72 ;  /* 0x00000004e5087825 */ /* 0x002fc800078e0248 */
[----:B------:R-:W-:Y:S02]  /*376b0*/  VIADD R27, R23, 0x100000 ;  /* 0x00100000171b7836 */ /* 0x000fe40000000000 */
[C---:B---3--:R-:W-:Y:S01]  /*376c0*/  IMAD.WIDE R6, R229.reuse, 0x4, R74 ;  /* 0x00000004e5067825 */ /* 0x048fe200078e024a */
[----:B------:R1:W-:Y:S03]  /*376d0*/  STL.64 [R1+0x1590], R8 ;  /* 0x0015900801007387 */ /* 0x0003e60000100a00 */
[----:B----4-:R-:W-:Y:S01]  /*376e0*/  IMAD.WIDE R2, R229, 0x4, R78 ;  /* 0x00000004e5027825 */ /* 0x010fe200078e024e */
[----:B------:R3:W-:Y:S01]  /*376f0*/  LDGSTS.E [R27+0x34008], desc[UR8][R8.64], !P1 ;  /* 0x34008000081b7fae */ /* 0x0007e2000c921848 */
[----:B------:R-:W4:Y:S03]  /*37700*/  LDC R78, c[0x0][0x230] ;  /* 0x00008c00ff4e7b82 */ /* 0x000f260000000800 */
[----:B------:R3:W-:Y:S04]  /*37710*/  STL.64 [R1+0x1598], R6 ;  /* 0x0015980601007387 */ /* 0x0007e80000100a00 */
[----:B------:R-:W-:Y:S04]  /*37720*/  LDGSTS.E [R26+0x38008], desc[UR8][R6.64], !P1 ;  /* 0x38008000061a7fae */ /* 0x000fe8000c921848 */
[----:B-1----:R-:W4:Y:S04]  /*37730*/  LDL.LU.64 R8, [R1+0x318] ;  /* 0x0003180001087983 */ /* 0x002f280000300a00 */
[----:B------:R1:W-:Y:S04]  /*37740*/  STL.64 [R1+0x15a0], R12 ;  /* 0x0015a00c01007387 */ /* 0x0003e80000100a00 */
[----:B------:R1:W-:Y:S04]  /*37750*/  STL.64 [R1+0x15a8], R2 ;  /* 0x0015a80201007387 */ /* 0x0003e80000100a00 */
[----:B---3--:R-:W3:Y:S04]  /*37760*/  LDL.LU.64 R6, [R1+0x310] ;  /* 0x0003100001067983 */ /* 0x008ee80000300a00 */
[----:B------:R-:W3:Y:S04]  /*37770*/  LDL.LU.64 R10, [R1+0x308] ;  /* 0x00030800010a7983 */ /* 0x000ee80000300a00 */
[----:B------:R-:W-:Y:S01]  /*37780*/  LDGSTS.E [R25+0x3c008], desc[UR8][R12.64], !P1 ;  /* 0x3c0080000c197fae */ /* 0x000fe2000c921848 */
[----:B------:R-:W-:Y:S01]  /*37790*/  IADD3 R27, R29, -0x205, RZ ;  /* 0xfffffdfb1d1b7810 */ /* 0x000fe20007ffe0ff */
[----:B------:R-:W-:Y:S01]  /*377a0*/  IMAD.WIDE R14, R229, 0x4, R80 ;  /* 0x00000004e50e7825 */ /* 0x000fe200078e0250 */
[----:B------:R-:W3:Y:S01]  /*377b0*/  LDC R29, c[0x0][0x230] ;  /* 0x00008c00ff1d7b82 */ /* 0x000ee20000000800 */
[----:B------:R1:W-:Y:S01]  /*377c0*/  LDGSTS.E [R24+0x3000c], desc[UR8][R2.64], !P2 ;  /* 0x3000c00002187fae */ /* 0x0003e2000d121848 */
[----:B------:R-:W-:-:S03]  /*377d0*/  ISETP.GE.U32.AND P1, PT, R27, 0x7ffffd7c, PT ;  /* 0x7ffffd7c1b00780c */ /* 0x000fc60003f26070 */
[----:B-1----:R-:W3:Y:S01]  /*377e0*/  LDL.LU.64 R12, [R1+0x300] ;  /* 0x00030000010c7983 */ /* 0x002ee20000300a00 */
[----:B------:R-:W-:Y:S02]  /*377f0*/  VIADD R27, R23, 0x100000 ;  /* 0x00100000171b7836 */ /* 0x000fe40000000000 */
[C---:B------:R-:W-:Y:S01]  /*37800*/  IMAD.WIDE R2, R229.reuse, 0x4, R82 ;  /* 0x00000004e5027825 */ /* 0x040fe200078e0252 */
[----:B------:R1:W-:Y:S03]  /*37810*/  STL.64 [R1+0x15b0], R14 ;  /* 0x0015b00e01007387 */ /* 0x0003e60000100a00 */
[C---:B------:R-:W-:Y:S01]  /*37820*/  IMAD.WIDE R34, R229.reuse, 0x4, R84 ;  /* 0x00000004e5227825 */ /* 0x040fe200078e0254 */
[----:B------:R2:W-:Y:S04]  /*37830*/  LDGSTS.E [R27+0x3400c], desc[UR8][R14.64], !P2 ;  /* 0x3400c0000e1b7fae */ /* 0x0005e8000d121848 */
[----:B------:R2:W-:Y:S04]  /*37840*/  STL.64 [R1+0x15b8], R2 ;  /* 0x0015b80201007387 */ /* 0x0005e80000100a00 */
[----:B------:R2:W-:Y:S04]  /*37850*/  LDGSTS.E [R26+0x3800c], desc[UR8][R2.64], !P2 ;  /* 0x3800c000021a7fae */ /* 0x0005e8000d121848 */
[----:B-1----:R-:W3:Y:S04]  /*37860*/  LDL.LU.64 R14, [R1+0x2f8] ;  /* 0x0002f800010e7983 */ /* 0x002ee80000300a00 */
[----:B------:R-:W-:Y:S01]  /*37870*/  STL.64 [R1+0x15c0], R34 ;  /* 0x0015c02201007387 */ /* 0x000fe20000100a00 */
[----:B--2---:R-:W-:Y:S01]  /*37880*/  IMAD.WIDE R32, R229, 0x4, R30 ;  /* 0x00000004e5207825 */ /* 0x004fe200078e021e */
[----:B------:R-:W-:-:S02]  /*37890*/  IADD3 R24, R22, 0x100000, RZ ;  /* 0x0010000016187810 */ /* 0x000fc40007ffe0ff */
[----:B------:R1:W-:Y:S04]  /*378a0*/  LDGSTS.E [R25+0x3c00c], desc[UR8][R34.64], !P2 ;  /* 0x3c00c00022197fae */ /* 0x0003e8000d121848 */
[----:B------:R-:W-:Y:S04]  /*378b0*/  STL.64 [R1+0xc30], R32 ;  /* 0x000c302001007387 */ /* 0x000fe80000100a00 */
[----:B------:R-:W2:Y:S04]  /*378c0*/  LDL.LU.64 R2, [R1+0x2f0] ;  /* 0x0002f00001027983 */ /* 0x000ea80000300a00 */
[----:B------:R-:W2:Y:S04]  /*378d0*/  LDL.LU.64 R30, [R1+0x2e8] ;  /* 0x0002e800011e7983 */ /* 0x000ea80000300a00 */
[----:B------:R-:W2:Y:S01]  /*378e0*/  LDL.LU.64 R226, [R1+0x2e0] ;  /* 0x0002e00001e27983 */ /* 0x000ea20000300a00 */
[----:B------:R-:W-:-:S02]  /*378f0*/  VIADD R27, R28, 0xfffffdfa ;  /* 0xfffffdfa1c1b7836 */ /* 0x000fc40000000000 */
[C---:B------:R-:W-:Y:S01]  /*37900*/  VIADD R26, R22.reuse, 0x100000 ;  /* 0x00100000161a7836 */ /* 0x040fe20000000000 */
[----:B------:R3:W-:Y:S01]  /*37910*/  LDGSTS.E [R24], desc[UR8][R32.64], !P1 ;  /* 0x0000000020187fae */ /* 0x0007e2000c921848 */
[C---:B-1----:R-:W-:Y:S01]  /*37920*/  IADD3 R25, R22.reuse, 0x100000, RZ ;  /* 0x0010000016197810 */ /* 0x042fe20007ffe0ff */
[----:B------:R-:W1:Y:S01]  /*37930*/  LDC R28, c[0x0][0x230] ;  /* 0x00008c00ff1c7b82 */ /* 0x000e620000000800 */
[----:B------:R-:W-:Y:S02]  /*37940*/  ISETP.GE.U32.AND P2, PT, R27, 0x7ffffd7b, PT ;  /* 0x7ffffd7b1b00780c */ /* 0x000fe40003f46070 */
[----:B------:R-:W-:Y:S01]  /*37950*/  IADD3 R27, R22, 0x100000, RZ ;  /* 0x00100000161b7810 */ /* 0x000fe20007ffe0ff */
[----:B----4-:R-:W-:-:S05]  /*37960*/  IMAD.WIDE R8, R229, 0x4, R8 ;  /* 0x00000004e5087825 */ /* 0x010fca00078e0208 */
[----:B------:R4:W-:Y:S04]  /*37970*/  STL.64 [R1+0xc28], R8 ;  /* 0x000c280801007387 */ /* 0x0009e80000100a00 */
[----:B------:R1:W-:Y:S01]  /*37980*/  LDGSTS.E [R27+0x4000], desc[UR8][R8.64], !P1 ;  /* 0x04000000081b7fae */ /* 0x0003e2000c921848 */
[----:B---3--:R-:W-:-:S04]  /*37990*/  IMAD.WIDE R6, R229, 0x4, R6 ;  /* 0x00000004e5067825 */ /* 0x008fc800078e0206 */
[C---:B------:R-:W-:Y:S01]  /*379a0*/  IMAD.WIDE R10, R229.reuse, 0x4, R10 ;  /* 0x00000004e50a7825 */ /* 0x040fe200078e020a */
[----:B------:R3:W-:Y:S04]  /*379b0*/  STL.64 [R1+0xc20], R6 ;  /* 0x000c200601007387 */ /* 0x0007e80000100a00 */
[----:B----4-:R-:W4:Y:S04]  /*379c0*/  LDL.LU.64 R8, [R1+0x2d8] ;  /* 0x0002d80001087983 */ /* 0x010f280000300a00 */
[----:B------:R1:W-:Y:S04]  /*379d0*/  STL.64 [R1+0xc18], R10 ;  /* 0x000c180a01007387 */ /* 0x0003e80000100a00 */
[----:B------:R-:W-:Y:S01]  /*379e0*/  LDGSTS.E [R26+0x8000], desc[UR8][R6.64], !P1 ;  /* 0x08000000061a7fae */ /* 0x000fe2000c921848 */
[----:B------:R-:W-:-:S03]  /*379f0*/  IMAD.WIDE R32, R229, 0x4, R12 ;  /* 0x00000004e5207825 */ /* 0x000fc600078e020c */
[----:B------:R-:W-:Y:S04]  /*37a00*/  LDGSTS.E [R25+0xc000], desc[UR8][R10.64], !P1 ;  /* 0x0c0000000a197fae */ /* 0x000fe8000c921848 */
[----:B------:R2:W-:Y:S04]  /*37a10*/  STL.64 [R1+0xc10], R32 ;  /* 0x000c102001007387 */ /* 0x0005e80000100a00 */
[----:B---3--:R-:W3:Y:S01]  /*37a20*/  LDL.LU.64 R6, [R1+0x2d0] ;  /* 0x0002d00001067983 */ /* 0x008ee20000300a00 */
[----:B-1----:R-:W-:Y:S02]  /*37a30*/  VIADD R27, R29, 0xfffffdf9 ;  /* 0xfffffdf91d1b7836 */ /* 0x002fe40000000000 */
[----:B------:R-:W1:Y:S01]  /*37a40*/  LDC R29, c[0x0][0x230] ;  /* 0x00008c00ff1d7b82 */ /* 0x000e620000000800 */
[----:B------:R-:W3:Y:S04]  /*37a50*/  LDL.LU.64 R12, [R1+0x2c8] ;  /* 0x0002c800010c7983 */ /* 0x000ee80000300a00 */
[----:B------:R-:W3:Y:S01]  /*37a60*/  LDL.LU.64 R10, [R1+0x2c0] ;  /* 0x0002c000010a7983 */ /* 0x000ee20000300a00 */
[----:B------:R-:W-:-:S02]  /*37a70*/  ISETP.GE.U32.AND P1, PT, R27, 0x7ffffd7a, PT ;  /* 0x7ffffd7a1b00780c */ /* 0x000fc40003f26070 */
[----:B------:R-:W-:Y:S01]  /*37a80*/  IADD3 R27, R22, 0x100000, RZ ;  /* 0x00100000161b7810 */ /* 0x000fe20007ffe0ff */
[C---:B------:R-:W-:Y:S01]  /*37a90*/  IMAD.WIDE R14, R229.reuse, 0x4, R14 ;  /* 0x00000004e50e7825 */ /* 0x040fe200078e020e */
[----:B------:R2:W-:Y:S04]  /*37aa0*/  LDGSTS.E [R24+0x4], desc[UR8][R32.64], !P2 ;  /* 0x0000400020187fae */ /* 0x0005e8000d121848 */
[----:B------:R2:W-:Y:S04]  /*37ab0*/  STL.64 [R1+0xc08], R14 ;  /* 0x000c080e01007387 */ /* 0x0005e80000100a00 */
[----:B------:R1:W-:Y:S01]  /*37ac0*/  LDGSTS.E [R27+0x4004], desc[UR8][R14.64], !P2 ;  /* 0x040040000e1b7fae */ /* 0x0003e2000d121848 */
[----:B--2---:R-:W-:-:S04]  /*37ad0*/  IMAD.WIDE R2, R229, 0x4, R2 ;  /* 0x00000004e5027825 */ /* 0x004fc800078e0202 */
[C---:B------:R-:W-:Y:S01]  /*37ae0*/  IMAD.WIDE R30, R229.reuse, 0x4, R30 ;  /* 0x00000004e51e7825 */ /* 0x040fe200078e021e */
[----:B------:R2:W-:Y:S03]  /*37af0*/  STL.64 [R1+0xc00], R2 ;  /* 0x000c000201007387 */ /* 0x0005e60000100a00 */
[----:B------:R-:W-:Y:S01]  /*37b00*/  IMAD.WIDE R32, R229, 0x4, R226 ;  /* 0x00000004e5207825 */ /* 0x000fe200078e02e2 */
[----:B------:R-:W3:Y:S04]  /*37b10*/  LDL.LU.64 R14, [R1+0x2b8] ;  /* 0x0002b800010e7983 */ /* 0x000ee80000300a00 */
[----:B------:R2:W-:Y:S04]  /*37b20*/  STL.64 [R1+0xbf8], R30 ;  /* 0x000bf81e01007387 */ /* 0x0005e80000100a00 */
[----:B------:R3:W-:Y:S04]  /*37b30*/  STL.64 [R1+0xaa8], R32 ;  /* 0x000aa82001007387 */ /* 0x0007e80000100a00 */
[----:B------:R-:W3:Y:S04]  /*37b40*/  LDL.LU.64 R226, [R1+0x2b0] ;  /* 0x0002b00001e27983 */ /* 0x000ee80000300a00 */
[----:B------:R-:W-:Y:S04]  /*37b50*/  LDGSTS.E [R26+0x8004], desc[UR8][R2.64], !P2 ;  /* 0x08004000021a7fae */ /* 0x000fe8000d121848 */
[----:B------:R-:W-:Y:S01]  /*37b60*/  LDGSTS.E [R25+0xc004], desc[UR8][R30.64], !P2 ;  /* 0x0c0040001e197fae */ /* 0x000fe2000d121848 */
[----:B-1----:R-:W-:-:S02]  /*37b70*/  VIADD R27, R28, 0xfffffdf8 ;  /* 0xfffffdf81c1b7836 */ /* 0x002fc40000000000 */
[----:B------:R-:W1:Y:S01]  /*37b80*/  LDC R28, c[0x0][0x230] ;  /* 0x00008c00ff1c7b82 */ /* 0x000e620000000800 */
[----:B------:R3:W-:Y:S04]  /*37b90*/  LDGSTS.E [R24+0x8], desc[UR8][R32.64], !P1 ;  /* 0x0000800020187fae */ /* 0x0007e8000c921848 */
[----:B--2---:R-:W2:Y:S04]  /*37ba0*/  LDL.LU.64 R2, [R1+0x2a8] ;  /* 0x0002a80001027983 */ /* 0x004ea80000300a00 */
[----:B------:R-:W2:Y:S01]  /*37bb0*/  LDL.LU.64 R30, [R1+0x120] ;  /* 0x00012000011e7983 */ /* 0x000ea20000300a00 */
[----:B------:R-:W-:-:S02]  /*37bc0*/  ISETP.GE.U32.AND P2, PT, R27, 0x7ffffd79, PT ;  /* 0x7ffffd791b00780c */ /* 0x000fc40003f46070 */
[----:B------:R-:W-:Y:S01]  /*37bd0*/  IADD3 R27, R22, 0x100000, RZ ;  /* 0x00100000161b7810 */ /* 0x000fe20007ffe0ff */
[----:B----4-:R-:W-:-:S05]  /*37be0*/  IMAD.WIDE R8, R229, 0x4, R8 ;  /* 0x00000004e5087825 */ /* 0x010fca00078e0208 */
[----:B------:R4:W-:Y:S04]  /*37bf0*/  STL.64 [R1+0xa98], R8 ;  /* 0x000a980801007387 */ /* 0x0009e80000100a00 */
[----:B------:R1:W-:Y:S01]  /*37c00*/  LDGSTS.E [R27+0x4008], desc[UR8][R8.64], !P1 ;  /* 0x04008000081b7fae */ /* 0x0003e2000c921848 */
[----:B---3--:R-:W-:-:S04]  /*37c10*/  IMAD.WIDE R6, R229, 0x4, R6 ;  /* 0x00000004e5067825 */ /* 0x008fc800078e0206 */
[C---:B------:R-:W-:Y:S01]  /*37c20*/  IMAD.WIDE R12, R229.reuse, 0x4, R12 ;  /* 0x00000004e50c7825 */ /* 0x040fe200078e020c */
[----:B------:R3:W-:Y:S03]  /*37c30*/  STL.64 [R1+0xa88], R6 ;  /* 0x000a880601007387 */ /* 0x0007e60000100a00 */
[----:B------:R-:W-:Y:S01]  /*37c40*/  IMAD.WIDE R32, R229, 0x4, R10 ;  /* 0x00000004e5207825 */ /* 0x000fe200078e020a */
[----:B----4-:R-:W4:Y:S04]  /*37c50*/  LDL.LU.64 R8, [R1+0x118] ;  /* 0x0001180001087983 */ /* 0x010f280000300a00 */
[----:B------:R3:W-:Y:S04]  /*37c60*/  STL.64 [R1+0xa78], R12 ;  /* 0x000a780c01007387 */ /* 0x0007e80000100a00 */
[----:B------:R3:W-:Y:S04]  /*37c70*/  STL.64 [R1+0xa68], R32 ;  /* 0x000a682001007387 */ /* 0x0007e80000100a00 */
[----:B------:R-:W-:Y:S01]  /*37c80*/  LDGSTS.E [R26+0x8008], desc[UR8][R6.64], !P1 ;  /* 0x08008000061a7fae */ /* 0x000fe2000c921848 */
[----:B-1----:R-:W-:-:S02]  /*37c90*/  VIADD R27, R29, 0xfffffddb ;  /* 0xfffffddb1d1b7836 */ /* 0x002fc40000000000 */
[----:B------:R-:W1:Y:S01]  /*37ca0*/  LDC R29, c[0x0][0x230] ;  /* 0x00008c00ff1d7b82 */ /* 0x000e620000000800 */
[----:B------:R-:W-:Y:S04]  /*37cb0*/  LDGSTS.E [R25+0xc008], desc[UR8][R12.64], !P1 ;  /* 0x0c0080000c197fae */ /* 0x000fe8000c921848 */
[----:B---3--:R-:W3:Y:S04]  /*37cc0*/  LDL.LU.64 R6, [R1+0x110] ;  /* 0x0001100001067983 */ /* 0x008ee80000300a00 */
[----:B------:R-:W3:Y:S04]  /*37cd0*/  LDL.LU.64 R10, [R1+0x108] ;  /* 0x00010800010a7983 */ /* 0x000ee80000300a00 */
[----:B------:R-:W3:Y:S01]  /*37ce0*/  LDL.LU.64 R12, [R1+0x100] ;  /* 0x00010000010c7983 */ /* 0x000ee20000300a00 */
[----:B------:R-:W-:-:S02]  /*37cf0*/  ISETP.GE.U32.AND P1, PT, R27, 0x7ffffd5c, PT ;  /* 0x7ffffd5c1b00780c */ /* 0x000fc40003f26070 */
[----:B------:R-:W-:Y:S01]  /*37d00*/  IADD3 R27, R22, 0x100000, RZ ;  /* 0x00100000161b7810 */ /* 0x000fe20007ffe0ff */
[----:B------:R1:W-:Y:S01]  /*37d10*/  LDGSTS.E [R24+0xc], desc[UR8][R32.64], !P2 ;  /* 0x0000c00020187fae */ /* 0x0003e2000d121848 */
[----:B------:R-:W-:-:S05]  /*37d20*/  IMAD.WIDE R14, R229, 0x4, R14 ;  /* 0x00000004e50e7825 */ /* 0x000fca00078e020e */
[----:B------:R1:W-:Y:S04]  /*37d30*/  STL.64 [R1+0xa58], R14 ;  /* 0x000a580e01007387 */ /* 0x0003e80000100a00 */
[----:B------:R2:W-:Y:S01]  /*37d40*/  LDGSTS.E [R27+0x400c], desc[UR8][R14.64], !P2 ;  /* 0x0400c0000e1b7fae */ /* 0x0005e2000d121848 */
[----:B-1----:R-:W-:-:S05]  /*37d50*/  IMAD.WIDE R32, R229, 0x4, R226 ;  /* 0x00000004e5207825 */ /* 0x002fca00078e02e2 */
[----:B------:R-:W-:Y:S04]  /*37d60*/  STL.64 [R1+0xa48], R32 ;  /* 0x000a482001007387 */ /* 0x000fe80000100a00 */
[----:B------:R-:W3:Y:S04]  /*37d70*/  LDL.LU.64 R14, [R1+0xf8] ;  /* 0x0000f800010e7983 */ /* 0x000ee80000300a00 */
[----:B------:R-:W-:Y:S01]  /*37d80*/  LDGSTS.E [R26+0x800c], desc[UR8][R32.64], !P2 ;  /* 0x0800c000201a7fae */ /* 0x000fe2000d121848 */
[----:B--2---:R-:W-:-:S04]  /*37d90*/  IMAD.WIDE R2, R229, 0x4, R2 ;  /* 0x00000004e5027825 */ /* 0x004fc800078e0202 */
[----:B------:R-:W-:Y:S01]  /*37da0*/  IMAD.WIDE R30, R229, 0x4, R30 ;  /* 0x00000004e51e7825 */ /* 0x000fe200078e021e */
[----:B------:R1:W-:Y:S04]  /*37db0*/  STL.64 [R1+0xa38], R2 ;  /* 0x000a380201007387 */ /* 0x0003e80000100a00 */
[----:B------:R2:W-:Y:S04]  /*37dc0*/  STL.64 [R1+0xdc8], R30 ;  /* 0x000dc81e01007387 */ /* 0x0005e80000100a00 */
[----:B------:R-:W-:Y:S01]  /*37dd0*/  LDGSTS.E [R25+0xc00c], desc[UR8][R2.64], !P2 ;  /* 0x0c00c00002197fae */ /* 0x000fe2000d121848 */
[----:B------:R-:W-:-:S02]  /*37de0*/  VIADD R27, R28, 0xfffffdda ;  /* 0xfffffdda1c1b7836 */ /* 0x000fc40000000000 */
[----:B------:R-:W2:Y:S01]  /*37df0*/  LDC R28, c[0x0][0x230] ;  /* 0x00008c00ff1c7b82 */ /* 0x000ea20000000800 */
[----:B------:R-:W-:Y:S04]  /*37e00*/  LDGSTS.E [R24+0x10000], desc[UR8][R30.64], !P1 ;  /* 0x100000001e187fae */ /* 0x000fe8000c921848 */
[----:B-1----:R-:W2:Y:S04]  /*37e10*/  LDL.LU.64 R2, [R1+0xf0] ;  /* 0x0000f00001027983 */ /* 0x002ea80000300a00 */
[----:B------:R-:W2:Y:S01]  /*37e20*/  LDL.LU.64 R32, [R1+0xe8] ;  /* 0x0000e80001207983 */ /* 0x000ea20000300a00 */
[----:B------:R-:W-:-:S03]  /*37e30*/  ISETP.GE.U32.AND P2, PT, R27, 0x7ffffd5b, PT ;  /* 0x7ffffd5b1b00780c */ /* 0x000fc60003f46070 */
[----:B------:R-:W2:Y:S01]  /*37e40*/  LDL.LU.64 R226, [R1+0xe0] ;  /* 0x0000e00001e27983 */ /* 0x000ea20000300a00 */
[----:B------:R-:W-:Y:S01]  /*37e50*/  IADD3 R27, R22, 0x100000, RZ ;  /* 0x00100000161b7810 */ /* 0x000fe20007ffe0ff */
[----:B----4-:R-:W-:-:S05]  /*37e60*/  IMAD.WIDE R8, R229, 0x4, R8 ;  /* 0x00000004e5087825 */ /* 0x010fca00078e0208 */
[----:B------:R1:W-:Y:S04]  /*37e70*/  STL.64 [R1+0xeb8], R8 ;  /* 0x000eb80801007387 */ /* 0x0003e80000100a00 */
[----:B------:R4:W-:Y:S01]  /*37e80*/  LDGSTS.E [R27+0x14000], desc[UR8][R8.64], !P1 ;  /* 0x14000000081b7fae */ /* 0x0009e2000c921848 */
[----:B---3--:R-:W-:-:S04]  /*37e90*/  IMAD.WIDE R6, R229, 0x4, R6 ;  /* 0x00000004e5067825 */ /* 0x008fc800078e0206 */
[C---:B------:R-:W-:Y:S01]  /*37ea0*/  IMAD.WIDE R34, R229.reuse, 0x4, R10 ;  /* 0x00000004e5227825 */ /* 0x040fe200078e020a */
[----:B------:R3:W-:Y:S03]  /*37eb0*/  STL.64 [R1+0xdd8], R6 ;  /* 0x000dd80601007387 */ /* 0x0007e60000100a00 */
[C---:B------:R-:W-:Y:S01]  /*37ec0*/  IMAD.WIDE R12, R229.reuse, 0x4, R12 ;  /* 0x00000004e50c7825 */ /* 0x040fe200078e020c */
[----:B--2---:R-:W2:Y:S04]  /*37ed0*/  LDL.LU.64 R30, [R1+0xd8] ;  /* 0x0000d800011e7983 */ /* 0x004ea80000300a00 */
[----:B------:R-:W-:Y:S04]  /*37ee0*/  STL.64 [R1+0xea8], R34 ;  /* 0x000ea82201007387 */ /* 0x000fe80000100a00 */
[----:B------:R-:W2:Y:S04]  /*37ef0*/  LDL.LU.64 R10, [R1+0xd0] ;  /* 0x0000d000010a7983 */ /* 0x000ea80000300a00 */
[----:B------:R4:W-:Y:S04]  /*37f00*/  STL.64 [R1+0xde8], R12 ;  /* 0x000de80c01007387 */ /* 0x0009e80000100a00 */
[----:B-1----:R-:W2:Y:S04]  /*37f10*/  LDL.LU.64 R8, [R1+0xc8] ;  /* 0x0000c80001087983 */ /* 0x002ea80000300a00 */
[----:B------:R-:W-:Y:S04]  /*37f20*/  LDGSTS.E [R26+0x18000], desc[UR8][R6.64], !P1 ;  /* 0x18000000061a7fae */ /* 0x000fe8000c921848 */
[----:B------:R1:W-:Y:S04]  /*37f30*/  LDGSTS.E [R25+0x1c000], desc[UR8][R34.64], !P1 ;  /* 0x1c00000022197fae */ /* 0x0003e8000c921848 */
[----:B------:R-:W-:Y:S04]  /*37f40*/  LDGSTS.E [R24+0x10004], desc[UR8][R12.64], !P2 ;  /* 0x100040000c187fae */ /* 0x000fe8000d121848 */
[----:B---3--:R-:W3:Y:S04]  /*37f50*/  LDL.LU.64 R6, [R1+0xc0] ;  /* 0x0000c00001067983 */ /* 0x008ee80000300a00 */
[----:B----4-:R-:W4:Y:S01]  /*37f60*/  LDL.LU.64 R12, [R1+0xb8] ;  /* 0x0000b800010c7983 */ /* 0x010f220000300a00 */
[----:B------:R-:W-:-:S05]  /*37f70*/  IMAD.WIDE R38, R229, 0x4, R14 ;  /* 0x00000004e5267825 */ /* 0x000fca00078e020e */
[----:B------:R-:W-:Y:S04]  /*37f80*/  STL.64 [R1+0xe98], R38 ;  /* 0x000e982601007387 */ /* 0x000fe80000100a00 */
[----:B------:R-:W4:Y:S01]  /*37f90*/  LDL.LU.64 R14, [R1+0xb0] ;  /* 0x0000b000010e7983 */ /* 0x000f220000300a00 */
[----:B------:R-:W-:-:S03]  /*37fa0*/  IMAD.WIDE R36, R229, 0x4, R2 ;  /* 0x00000004e5247825 */ /* 0x000fc600078e0202 */
[----:B------:R-:W4:Y:S01]  /*37fb0*/  LDL.LU.64 R2, [R1+0xa8] ;  /* 0x0000a80001027983 */ /* 0x000f220000300a00 */
[----:B------:R-:W-:Y:S02]  /*37fc0*/  VIADD R27, R29, 0xfffffdd9 ;  /* 0xfffffdd91d1b7836 */ /* 0x000fe40000000000 */
[----:B------:R-:W2:Y:S03]  /*37fd0*/  LDC R29, c[0x0][0x230] ;  /* 0x00008c00ff1d7b82 */ /* 0x000ea60000000800 */
[----:B------:R-:W-:Y:S02]  /*37fe0*/  ISETP.GE.U32.AND P1, PT, R27, 0x7ffffd5a, PT ;  /* 0x7ffffd5a1b00780c */ /* 0x000fe40003f26070 */
[----:B------:R-:W-:Y:S01]  /*37ff0*/  IADD3 R27, R22, 0x100000, RZ ;  /* 0x00100000161b7810 */ /* 0x000fe20007ffe0ff */
[----:B-1----:R-:W-:-:S04]  /*38000*/  IMAD.WIDE R34, R229, 0x4, R32 ;  /* 0x00000004e5227825 */ /* 0x002fc800078e0220 */
[----:B------:R1:W-:Y:S01]  /*38010*/  LDGSTS.E [R27+0x14004], desc[UR8][R38.64], !P2 ;  /* 0x14004000261b7fae */ /* 0x0003e2000d121848 */
[----:B------:R-:W-:-:S03]  /*38020*/  IMAD.WIDE R32, R229, 0x4, R226 ;  /* 0x00000004e5207825 */ /* 0x000fc600078e02e2 */
[----:B------:R-:W-:Y:S04]  /*38030*/  LDGSTS.E [R26+0x18004], desc[UR8][R36.64], !P2 ;  /* 0x18004000241a7fae */ /* 0x000fe8000d121848 */
[----:B------:R-:W-:Y:S01]  /*38040*/  LDGSTS.E [R25+0x1c004], desc[UR8][R34.64], !P2 ;  /* 0x1c00400022197fae */ /* 0x000fe2000d121848 */
[----:B-1----:R-:W-:-:S03]  /*38050*/  VIADD R27, R28, 0xfffffdd8 ;  /* 0xfffffdd81c1b7836 */ /* 0x002fc60000000000 */
[----:B------:R-:W-:Y:S01]  /*38060*/  LDGSTS.E [R24+0x10008], desc[UR8][R32.64], !P1 ;  /* 0x1000800020187fae */ /* 0x000fe2000c921848 */
[----:B------:R-:W1:Y:S01]  /*38070*/  LDC R28, c[0x0][0x230] ;  /* 0x00008c00ff1c7b82 */ /* 0x000e620000000800 */
[----:B------:R-:W-:Y:S02]  /*38080*/  ISETP.GE.U32.AND P2, PT, R27, 0x7ffffd59, PT ;  /* 0x7ffffd591b00780c */ /* 0x000fe40003f46070 */
[----:B------:R-:W-:Y:S01]  /*38090*/  IADD3 R27, R22, 0x100000, RZ ;  /* 0x00100000161b7810 */ /* 0x000fe20007ffe0ff */
[----:B------:R-:W-:Y:S04]  /*380a0*/  STL.64 [R1+0xdf8], R36 ;  /* 0x000df82401007387 */ /* 0x000fe80000100a00 */
[----:B------:R-:W-:Y:S04]  /*380b0*/  STL.64 [R1+0xe88], R34 ;  /* 0x000e882201007387 */ /* 0x000fe80000100a00 */
[----:B------:R-:W-:Y:S01]  /*380c0*/  STL.64 [R1+0xe08], R32 ;  /* 0x000e082001007387 */ /* 0x000fe20000100a00 */
[----:B--2---:R-:W-:-:S05]  /*380d0*/  IMAD.WIDE R30, R229, 0x4, R30 ;  /* 0x00000004e51e7825 */ /* 0x004fca00078e021e */
[----:B------:R2:W-:Y:S01]  /*380e0*/  LDGSTS.E [R27+0x14008], desc[UR8][R30.64], !P1 ;  /* 0x140080001e1b7fae */ /* 0x0005e2000c921848 */
[----:B------:R-:W-:-:S03]  /*380f0*/  IMAD.WIDE R10, R229, 0x4, R10 ;  /* 0x00000004e50a7825 */ /* 0x000fc600078e020a */
[----:B------:R-:W-:Y:S04]  /*38100*/  STL.64 [R1+0xe78], R30 ;  /* 0x000e781e01007387 */ /* 0x000fe80000100a00 */
[----:B------:R4:W-:Y:S01]  /*38110*/  LDGSTS.E [R26+0x18008], desc[UR8][R10.64], !P1 ;  /* 0x180080000a1a7fae */ /* 0x0009e2000c921848 */
[----:B------:R-:W-:-:S04]  /*38120*/  IMAD.WIDE R8, R229, 0x4, R8 ;  /* 0x00000004e5087825 */ /* 0x000fc800078e0208 */
[----:B--2---:R-:W-:Y:S01]  /*38130*/  VIADD R27, R29, 0xfffffdbb ;  /* 0xfffffdbb1d1b7836 */ /* 0x004fe20000000000 */
[----:B------:R-:W-:Y:S01]  /*38140*/  LDGSTS.E [R25+0x1c008], desc[UR8][R8.64], !P1 ;  /* 0x1c00800008197fae */ /* 0x000fe2000c921848 */
[----:B------:R-:W2:Y:S03]  /*38150*/  LDC R29, c[0x0][0x230] ;  /* 0x00008c00ff1d7b82 */ /* 0x000ea60000000800 */
[----:B------:R4:W-:Y:S01]  /*38160*/  STL.64 [R1+0xe18], R10 ;  /* 0x000e180a01007387 */ /* 0x0009e20000100a00 */
[----:B------:R-:W-:Y:S02]  /*38170*/  ISETP.GE.U32.AND P1, PT, R27, 0x7ffffd3c, PT ;  /* 0x7ffffd3c1b00780c */ /* 0x000fe40003f26070 */
[----:B------:R-:W-:Y:S01]  /*38180*/  IADD3 R27, R22, 0x100000, RZ ;  /* 0x00100000161b7810 */ /* 0x000fe20007ffe0ff */
[C---:B---3--:R-:W-:Y:S01]  /*38190*/  IMAD.WIDE R6, R229.reuse, 0x4, R6 ;  /* 0x00000004e5067825 */ /* 0x048fe200078e0206 */
[----:B------:R-:W-:Y:S04]  /*381a0*/  STL.64 [R1+0xe68], R8 ;  /* 0x000e680801007387 */ /* 0x000fe80000100a00 */
[----:B------:R-:W-:Y:S01]  /*381b0*/  LDGSTS.E [R24+0x1000c], desc[UR8][R6.64], !P2 ;  /* 0x1000c00006187fae */ /* 0x000fe2000d121848 */
[----:B----4-:R-:W-:-:S03]  /*381c0*/  IMAD.WIDE R10, R229, 0x4, R12 ;  /* 0x00000004e50a7825 */ /* 0x010fc600078e020c */
[----:B------:R-:W-:Y:S04]  /*381d0*/  STL.64 [R1+0xe28], R6 ;  /* 0x000e280601007387 */ /* 0x000fe80000100a00 */
[----:B------:R1:W-:Y:S04]  /*381e0*/  LDGSTS.E [R27+0x1400c], desc[UR8][R10.64], !P2 ;  /* 0x1400c0000a1b7fae */ /* 0x0003e8000d121848 */
[----:B------:R3:W-:Y:S01]  /*381f0*/  STL.64 [R1+0xe58], R10 ;  /* 0x000e580a01007387 */ /* 0x0007e20000100a00 */
[----:B-1----:R-:W-:Y:S02]  /*38200*/  VIADD R27, R28, 0xfffffdba ;  /* 0xfffffdba1c1b7836 */ /* 0x002fe40000000000 */
[----:B------:R-:W1:Y:S01]  /*38210*/  LDC R28, c[0x0][0x230] ;  /* 0x00008c00ff1c7b82 */ /* 0x000e620000000800 */
[----:B---3--:R-:W-:-:S04]  /*38220*/  IMAD.WIDE R10, R229, 0x4, R88 ;  /* 0x00000004e50a7825 */ /* 0x008fc800078e0258 */
[----:B------:R-:W-:-:S05]  /*38230*/  IMAD.WIDE R8, R229, 0x4, R14 ;  /* 0x00000004e5087825 */ /* 0x000fca00078e020e */
[----:B------:R3:W-:Y:S04]  /*38240*/  LDGSTS.E [R26+0x1800c], desc[UR8][R8.64], !P2 ;  /* 0x1800c000081a7fae */ /* 0x0007e8000d121848 */
[----:B------:R3:W-:Y:S01]  /*38250*/  STL.64 [R1+0xe38], R8 ;  /* 0x000e380801007387 */ /* 0x0007e20000100a00 */
[----:B------:R-:W-:-:S04]  /*38260*/  IMAD.WIDE R6, R229, 0x4, R2 ;  /* 0x00000004e5067825 */ /* 0x000fc800078e0202 */
[----:B------:R-:W-:Y:S01]  /*38270*/  IMAD.WIDE R2, R229, 0x4, R86 ;  /* 0x00000004e5027825 */ /* 0x000fe200078e0256 */
[----:B------:R4:W-:Y:S01]  /*38280*/  LDGSTS.E [R25+0x1c00c], desc[UR8][R6.64], !P2 ;  /* 0x1c00c00006197fae */ /* 0x0009e2000d121848 */
[----:B------:R-:W-:Y:S01]  /*38290*/  ISETP.GE.U32.AND P2, PT, R27, 0x7ffffd3b, PT ;  /* 0x7ffffd3b1b00780c */ /* 0x000fe20003f46070 */
[----:B------:R-:W1:Y:S01]  /*382a0*/  LDC R86, c[0x0][0x230] ;  /* 0x00008c00ff567b82 */ /* 0x000e620000000800 */
[----:B------:R-:W-:Y:S01]  /*382b0*/  IADD3 R27, R22, 0x100000, RZ ;  /* 0x00100000161b7810 */ /* 0x000fe20007ffe0ff */
[----:B------:R4:W-:Y:S01]  /*382c0*/  STL.64 [R1+0xe48], R6 ;  /* 0x000e480601007387 */ /* 0x0009e20000100a00 */
[----:B---3--:R-:W-:-:S03]  /*382d0*/  IMAD.WIDE R8, R229, 0x4, R90 ;  /* 0x00000004e5087825 */ /* 0x008fc600078e025a */
[----:B------:R-:W-:Y:S04]  /*382e0*/  LDGSTS.E [R24+0x20000], desc[UR8][R2.64], !P1 ;  /* 0x2000000002187fae */ /* 0x000fe8000c921848 */
[----:B------:R2:W-:Y:S01]  /*382f0*/  LDGSTS.E [R27+0x24000], desc[UR8][R10.64], !P1 ;  /* 0x240000000a1b7fae */ /* 0x0005e2000c921848 */
[----:B----4-:R-:W-:-:S03]  /*38300*/  IMAD.WIDE R6, R229, 0x4, R92 ;  /* 0x00000004e5067825 */ /* 0x010fc600078e025c */
[----:B------:R3:W-:Y:S01]  /*38310*/  LDGSTS.E [R26+0x28000], desc[UR8][R8.64], !P1 ;  /* 0x28000000081a7fae */ /* 0x0007e2000c921848 */
[----:B------:R-:W4:Y:S03]  /*38320*/  LDC R92, c[0x0][0x230] ;  /* 0x00008c00ff5c7b82 */ /* 0x000f260000000800 */
[----:B------:R3:W-:Y:S01]  /*38330*/  STL.64 [R1+0x13b8], R2 ;  /* 0x0013b80201007387 */ /* 0x0007e20000100a00 */
[----:B--2---:R-:W-:-:S03]  /*38340*/  VIADD R27, R29, 0xfffffdb9 ;  /* 0xfffffdb91d1b7836 */ /* 0x004fc60000000000 */
[----:B------:R2:W-:Y:S01]  /*38350*/  LDGSTS.E [R25+0x2c000], desc[UR8][R6.64], !P1 ;  /* 0x2c00000006197fae */ /* 0x0005e2000c921848 */
[----:B------:R-:W4:Y:S03]  /*38360*/  LDC R29, c[0x0][0x230] ;  /* 0x00008c00ff1d7b82 */ /* 0x000f260000000800 */
[----:B------:R2:W-:Y:S01]  /*38370*/  STL.64 [R1+0x13b0], R10 ;  /* 0x0013b00a01007387 */ /* 0x0005e20000100a00 */
[----:B------:R-:W-:Y:S02]  /*38380*/  ISETP.GE.U32.AND P1, PT, R27, 0x7ffffd3a, PT ;  /* 0x7ffffd3a1b00780c */ /* 0x000fe40003f26070 */
[----:B------:R-:W-:Y:S01]  /*38390*/  IADD3 R27, R22, 0x100000, RZ ;  /* 0x00100000161b7810 */ /* 0x000fe20007ffe0ff */
[C---:B---3--:R-:W-:Y:S01]  /*383a0*/  IMAD.WIDE R2, R229.reuse, 0x4, R94 ;  /* 0x00000004e5027825 */ /* 0x048fe200078e025e */
[----:B------:R3:W-:Y:S01]  /*383b0*/  STL.64 [R1+0x13a8], R8 ;  /* 0x0013a80801007387 */ /* 0x0007e20000100a00 */
[----:B------:R-:W4:Y:S03]  /*383c0*/  LDC R93, c[0x0][0x230] ;  /* 0x00008c00ff5d7b82 */ /* 0x000f260000000800 */
[----:B------:R-:W-:Y:S01]  /*383d0*/  LDGSTS.E [R24+0x20004], desc[UR8][R2.64], !P2 ;  /* 0x2000400002187fae */ /* 0x000fe2000d121848 */
[----:B--2---:R-:W-:-:S03]  /*383e0*/  IMAD.WIDE R10, R229, 0x4, R96 ;  /* 0x00000004e50a7825 */ /* 0x004fc600078e0260 */
[----:B------:R2:W-:Y:S01]  /*383f0*/  STL.64 [R1+0x13a0], R6 ;  /* 0x0013a00601007387 */ /* 0x0005e20000100a00 */
[----:B---3--:R-:W-:-:S03]  /*38400*/  IMAD.WIDE R8, R229, 0x4, R98 ;  /* 0x00000004e5087825 */ /* 0x008fc600078e0262 */
[----:B------:R1:W-:Y:S04]  /*38410*/  LDGSTS.E [R27+0x24004], desc[UR8][R10.64], !P2 ;  /* 0x240040000a1b7fae */ /* 0x0003e8000d121848 */
[----:B------:R3:W-:Y:S01]  /*38420*/  LDGSTS.E [R26+0x28004], desc[UR8][R8.64], !P2 ;  /* 0x28004000081a7fae */ /* 0x0007e2000d121848 */
[----:B--2---:R-:W-:-:S04]  /*38430*/  IMAD.WIDE R6, R229, 0x4, R100 ;  /* 0x00000004e5067825 */ /* 0x004fc800078e0264 */
[----:B-1----:R-:W-:Y:S01]  /*38440*/  VIADD R27, R28, 0xfffffdb8 ;  /* 0xfffffdb81c1b7836 */ /* 0x002fe20000000000 */
[----:B------:R1:W-:Y:S01]  /*38450*/  STL.64 [R1+0x1398], R2 ;  /* 0x0013980201007387 */ /* 0x0003e20000100a00 */
[----:B------:R-:W2:Y:S03]  /*38460*/  LDC R28, c[0x0][0x230] ;  /* 0x00008c00ff1c7b82 */ /* 0x000ea60000000800 */
[----:B------:R4:W-:Y:S01]  /*38470*/  LDGSTS.E [R25+0x2c004], desc[UR8][R6.64], !P2 ;  /* 0x2c00400006197fae */ /* 0x0009e2000d121848 */
[----:B------:R-:W-:Y:S02]  /*38480*/  ISETP.GE.U32.AND P2, PT, R27, 0x7ffffd39, PT ;  /* 0x7ffffd391b00780c */ /* 0x000fe40003f46070 */
[----:B------:R-:W-:Y:S01]  /*38490*/  IADD3 R27, R22, 0x100000, RZ ;  /* 0x00100000161b7810 */ /* 0x000fe20007ffe0ff */
[----:B------:R3:W-:Y:S01]  /*384a0*/  STL.64 [R1+0x1390], R10 ;  /* 0x0013900a01007387 */ /* 0x0007e20000100a00 */
[----:B-1----:R-:W-:-:S03]  /*384b0*/  IMAD.WIDE R2, R229, 0x4, R102 ;  /* 0x00000004e5027825 */ /* 0x002fc600078e0266 */
[----:B------:R1:W-:Y:S01]  /*384c0*/  STL.64 [R1+0x1388], R8 ;  /* 0x0013880801007387 */ /* 0x0003e20000100a00 */
[----:B---3--:R-:W-:-:S03]  /*384d0*/  IMAD.WIDE R10, R229, 0x4, R104 ;  /* 0x00000004e50a7825 */ /* 0x008fc600078e0268 */
[----:B------:R4:W-:Y:S04]  /*384e0*/  STL.64 [R1+0x1380], R6 ;  /* 0x0013800601007387 */ /* 0x0009e80000100a00 */
[----:B------:R-:W-:Y:S01]  /*384f0*/  LDGSTS.E [R24+0x20008], desc[UR8][R2.64], !P1 ;  /* 0x2000800002187fae */ /* 0x000fe2000c921848 */
[----:B-1----:R-:W-:-:S03]  /*38500*/  IMAD.WIDE R8, R229, 0x4, R106 ;  /* 0x00000004e5087825 */ /* 0x002fc600078e026a */
[----:B------:R1:W-:Y:S01]  /*38510*/  LDGSTS.E [R27+0x24008], desc[UR8][R10.64], !P1 ;  /* 0x240080000a1b7fae */ /* 0x0003e2000c921848 */
[----:B----4-:R-:W-:-:S03]  /*38520*/  IMAD.WIDE R6, R229, 0x4, R108 ;  /* 0x00000004e5067825 */ /* 0x010fc600078e026c */
[----:B------:R3:W-:Y:S04]  /*38530*/  LDGSTS.E [R26+0x28008], desc[UR8][R8.64], !P1 ;  /* 0x28008000081a7fae */ /* 0x0007e8000c921848 */
[----:B------:R4:W-:Y:S01]  /*38540*/  STL.64 [R1+0x1378], R2 ;  /* 0x0013780201007387 */ /* 0x0009e20000100a00 */
[----:B-1----:R-:W-:-:S03]  /*38550*/  VIADD R27, R29, 0xfffffd9b ;  /* 0xfffffd9b1d1b7836 */ /* 0x002fc60000000000 */
[----:B------:R1:W-:Y:S01]  /*38560*/  LDGSTS.E [R25+0x2c008], desc[UR8][R6.64], !P1 ;  /* 0x2c00800006197fae */ /* 0x0003e2000c921848 */
[----:B------:R-:W2:Y:S03]  /*38570*/  LDC R29, c[0x0][0x230] ;  /* 0x00008c00ff1d7b82 */ /* 0x000ea60000000800 */
[----:B------:R3:W-:Y:S01]  /*38580*/  STL.64 [R1+0x1370], R10 ;  /* 0x0013700a01007387 */ /* 0x0007e20000100a00 */
[----:B------:R-:W-:Y:S02]  /*38590*/  ISETP.GE.U32.AND P1, PT, R27, 0x7ffffd1c, PT ;  /* 0x7ffffd1c1b00780c */ /* 0x000fe40003f26070 */
[----:B------:R-:W-:Y:S01]  /*385a0*/  IADD3 R27, R22, 0x100000, RZ ;  /* 0x00100000161b7810 */ /* 0x000fe20007ffe0ff */
[C---:B----4-:R-:W-:Y:S01]  /*385b0*/  IMAD.WIDE R2, R229.reuse, 0x4, R110 ;  /* 0x00000004e5027825 */ /* 0x050fe200078e026e */
[----:B------:R4:W-:Y:S01]  /*385c0*/  STL.64 [R1+0x1368], R8 ;  /* 0x0013680801007387 */ /* 0x0009e20000100a00 */
[----:B------:R-:W2:Y:S02]  /*385d0*/  LDC R110, c[0x0][0x230] ;  /* 0x00008c00ff6e7b82 */ /* 0x000ea40000000800 */
[C---:B---3--:R-:W-:Y:S01]  /*385e0*/  IMAD.WIDE R10, R229.reuse, 0x4, R112 ;  /* 0x00000004e50a7825 */ /* 0x048fe200078e0270 */
[----:B------:R1:W-:Y:S04]  /*385f0*/  STL.64 [R1+0x1360], R6 ;  /* 0x0013600601007387 */ /* 0x0003e80000100a00 */
[----:B------:R-:W-:Y:S01]  /*38600*/  LDGSTS.E [R24+0x2000c], desc[UR8][R2.64], !P2 ;  /* 0x2000c00002187fae */ /* 0x000fe2000d121848 */
[----:B----4-:R-:W-:-:S03]  /*38610*/  IMAD.WIDE R8, R229, 0x4, R114 ;  /* 0x00000004e5087825 */ /* 0x010fc600078e0272 */
[----:B------:R2:W-:Y:S01]  /*38620*/  LDGSTS.E [R27+0x2400c], desc[UR8][R10.64], !P2 ;  /* 0x2400c0000a1b7fae */ /* 0x0005e2000d121848 */
[----:B-1----:R-:W-:-:S03]  /*38630*/  IMAD.WIDE R6, R229, 0x4, R116 ;  /* 0x00000004e5067825 */ /* 0x002fc600078e0274 */
[----:B------:R1:W-:Y:S04]  /*38640*/  LDGSTS.E [R26+0x2800c], desc[UR8][R8.64], !P2 ;  /* 0x2800c000081a7fae */ /* 0x0003e8000d121848 */
[----:B------:R3:W-:Y:S01]  /*38650*/  LDGSTS.E [R25+0x2c00c], desc[UR8][R6.64], !P2 ;  /* 0x2c00c00006197fae */ /* 0x0007e2000d121848 */
[----:B--2---:R-:W-:-:S03]  /*38660*/  VIADD R27, R28, 0xfffffd9a ;  /* 0xfffffd9a1c1b7836 */ /* 0x004fc60000000000 */
[----:B------:R2:W-:Y:S01]  /*38670*/  STL.64 [R1+0x1358], R2 ;  /* 0x0013580201007387 */ /* 0x0005e20000100a00 */
[----:B------:R-:W4:Y:S01]  /*38680*/  LDC R28, c[0x0][0x230] ;  /* 0x00008c00ff1c7b82 */ /* 0x000f220000000800 */
[----:B------:R-:W-:Y:S02]  /*38690*/  ISETP.GE.U32.AND P2, PT, R27, 0x7ffffd1b, PT ;  /* 0x7ffffd1b1b00780c */ /* 0x000fe40003f46070 */
[----:B------:R1:W-:Y:S01]  /*386a0*/  STL.64 [R1+0x1350], R10 ;  /* 0x0013500a01007387 */ /* 0x0003e20000100a00 */
[----:B------:R-:W-:-:S03]  /*386b0*/  IADD3 R27, R22, 0x100000, RZ ;  /* 0x00100000161b7810 */ /* 0x000fc60007ffe0ff */
[----:B------:R3:W-:Y:S01]  /*386c0*/  STL.64 [R1+0x1348], R8 ;  /* 0x0013480801007387 */ /* 0x0007e20000100a00 */
[----:B--2---:R-:W-:-:S03]  /*386d0*/  IMAD.WIDE R2, R229, 0x4, R118 ;  /* 0x00000004e5027825 */ /* 0x004fc600078e0276 */
[----:B------:R2:W-:Y:S01]  /*386e0*/  STL.64 [R1+0x1340], R6 ;  /* 0x0013400601007387 */ /* 0x0005e20000100a00 */
[----:B------:R-:W4:Y:S01]  /*386f0*/  LDC R118, c[0x0][0x230] ;  /* 0x00008c00ff767b82 */ /* 0x000f220000000800 */
[C---:B-1----:R-:W-:Y:S02]  /*38700*/  IMAD.WIDE R10, R229.reuse, 0x4, R120 ;  /* 0x00000004e50a7825 */ /* 0x042fe400078e0278 */
[----:B------:R1:W-:Y:S02]  /*38710*/  STL.64 [R1+0x15c8], R2 ;  /* 0x0015c80201007387 */ /* 0x0003e40000100a00 */
[C---:B---3--:R-:W-:Y:S02]  /*38720*/  IMAD.WIDE R8, R229.reuse, 0x4, R122 ;  /* 0x00000004e5087825 */ /* 0x048fe400078e027a */
[----:B------:R1:W-:Y:S02]  /*38730*/  LDGSTS.E [R24+0x30000], desc[UR8][R2.64], !P1 ;  /* 0x3000000002187fae */ /* 0x0003e4000c921848 */
[----:B--2---:R-:W-:-:S02]  /*38740*/  IMAD.WIDE R6, R229, 0x4, R124 ;  /* 0x00000004e5067825 */ /* 0x004fc400078e027c */
[----:B------:R2:W-:Y:S01]  /*38750*/  STL.64 [R1+0x15d0], R10 ;  /* 0x0015d00a01007387 */ /* 0x0005e20000100a00 */
[----:B------:R-:W3:Y:S03]  /*38760*/  LDC R124, c[0x0][0x230] ;  /* 0x00008c00ff7c7b82 */ /* 0x000ee60000000800 */
[----:B------:R2:W-:Y:S01]  /*38770*/  LDGSTS.E [R27+0x34000], desc[UR8][R10.64], !P1 ;  /* 0x340000000a1b7fae */ /* 0x0005e2000c921848 */
[----:B-1----:R-:W-:-:S03]  /*38780*/  IMAD.WIDE R2, R229, 0x4, R126 ;  /* 0x00000004e5027825 */ /* 0x002fc600078e027e */
        /* <DEDUP_REMOVED lines=10> */
[----:B------:R2:W-:Y:S04]  /*38830*/  STL.64 [R1+0x15f0], R10 ;  /* 0x0015f00a01007387 */ /* 0x0005e80000100a00 */
[----:B------:R2:W-:Y:S01]  /*38840*/  STL.64 [R1+0x15f8], R8 ;  /* 0x0015f80801007387 */ /* 0x0005e20000100a00 */
[----:B-1----:R-:W-:-:S03]  /*38850*/  IMAD.WIDE R2, R229, 0x4, R134 ;  /* 0x00000004e5027825 */ /* 0x002fc600078e0286 */
[----:B------:R1:W-:Y:S04]  /*38860*/  STL.64 [R1+0x1600], R6 ;  /* 0x0016000601007387 */ /* 0x0003e80000100a00 */
[----:B------:R3:W-:Y:S04]  /*38870*/  STL.64 [R1+0x1610], R2 ;  /* 0x0016100201007387 */ /* 0x0007e80000100a00 */
[----:B------:R-:W3:Y:S01]  /*38880*/  LDL.LU.64 R226, [R1+0x2a0] ;  /* 0x0002a00001e27983 */ /* 0x000ee20000300a00 */
[----:B------:R-:W-:Y:S02]  /*38890*/  VIADD R27, R29, 0xfffffd99 ;  /* 0xfffffd991d1b7836 */ /* 0x000fe40000000000 */
[----:B------:R-:W3:Y:S03]  /*388a0*/  LDC R29, c[0x0][0x230] ;  /* 0x00008c00ff1d7b82 */ /* 0x000ee60000000800 */
[----:B------:R-:W-:-:S02]  /*388b0*/  ISETP.GE.U32.AND P1, PT, R27, 0x7ffffd1a, PT ;  /* 0x7ffffd1a1b00780c */ /* 0x000fc40003f26070 */
[----:B------:R-:W-:-:S05]  /*388c0*/  IADD3 R27, R22, 0x100000, RZ ;  /* 0x00100000161b7810 */ /* 0x000fca0007ffe0ff */
[----:B------:R4:W-:Y:S04]  /*388d0*/  LDGSTS.E [R27+0x34004], desc[UR8][R10.64], !P2 ;  /* 0x340040000a1b7fae */ /* 0x0009e8000d121848 */
[----:B------:R1:W-:Y:S04]  /*388e0*/  LDGSTS.E [R26+0x38004], desc[UR8][R8.64], !P2 ;  /* 0x38004000081a7fae */ /* 0x0003e8000d121848 */
[----:B------:R1:W-:Y:S01]  /*388f0*/  LDGSTS.E [R25+0x3c004], desc[UR8][R6.64], !P2 ;  /* 0x3c00400006197fae */ /* 0x0003e2000d121848 */
[----:B----4-:R-:W-:-:S03]  /*38900*/  VIADD R27, R28, 0xfffffd98 ;  /* 0xfffffd981c1b7836 */ /* 0x010fc60000000000 */
[----:B------:R3:W-:Y:S01]  /*38910*/  LDGSTS.E [R24+0x30008], desc[UR8][R2.64], !P1 ;  /* 0x3000800002187fae */ /* 0x0007e2000c921848 */
[----:B--2---:R-:W-:Y:S01]  /*38920*/  IMAD.WIDE R10, R229, 0x4, R136 ;  /* 0x00000004e50a7825 */ /* 0x004fe200078e0288 */
[----:B------:R-:W2:Y:S01]  /*38930*/  LDC R28, c[0x0][0x230] ;  /* 0x00008c00ff1c7b82 */ /* 0x000ea20000000800 */
[----:B------:R-:W-:Y:S02]  /*38940*/  ISETP.GE.U32.AND P2, PT, R27, 0x7ffffd19, PT ;  /* 0x7ffffd191b00780c */ /* 0x000fe40003f46070 */
[----:B-1----:R-:W-:Y:S01]  /*38950*/  IMAD.WIDE R8, R229, 0x4, R138 ;  /* 0x00000004e5087825 */ /* 0x002fe200078e028a */
[----:B------:R-:W-:-:S03]  /*38960*/  IADD3 R27, R22, 0x100000, RZ ;  /* 0x00100000161b7810 */ /* 0x000fc60007ffe0ff */
[C---:B------:R-:W-:Y:S01]  /*38970*/  IMAD.WIDE R6, R229.reuse, 0x4, R140 ;  /* 0x00000004e5067825 */ /* 0x040fe200078e028c */
[----:B------:R-:W-:Y:S03]  /*38980*/  STL.64 [R1+0x1618], R10 ;  /* 0x0016180a01007387 */ /* 0x000fe60000100a00 */
[----:B---3--:R-:W-:Y:S01]  /*38990*/  IMAD.WIDE R2, R229, 0x4, R142 ;  /* 0x00000004e5027825 */ /* 0x008fe200078e028e */
[----:B------:R1:W-:Y:S04]  /*389a0*/  STL.64 [R1+0x1630], R8 ;  /* 0x0016300801007387 */ /* 0x0003e80000100a00 */
[----:B------:R3:W-:Y:S04]  /*389b0*/  LDGSTS.E [R27+0x34008], desc[UR8][R10.64], !P1 ;  /* 0x340080000a1b7fae */ /* 0x0007e8000c921848 */
[----:B------:R4:W-:Y:S04]  /*389c0*/  STL.64 [R1+0x1638], R6 ;  /* 0x0016380601007387 */ /* 0x0009e80000100a00 */
[----:B------:R-:W-:Y:S04]  /*389d0*/  LDGSTS.E [R26+0x38008], desc[UR8][R8.64], !P1 ;  /* 0x38008000081a7fae */ /* 0x000fe8000c921848 */
[----:B------:R2:W-:Y:S04]  /*389e0*/  STL.64 [R1+0x1640], R2 ;  /* 0x0016400201007387 */ /* 0x0005e80000100a00 */
[----:B------:R-:W-:Y:S04]  /*389f0*/  LDGSTS.E [R25+0x3c008], desc[UR8][R6.64], !P1 ;  /* 0x3c00800006197fae */ /* 0x000fe8000c921848 */
[----:B-1----:R-:W2:Y:S01]  /*38a00*/  LDL.LU.64 R8, [R1+0x298] ;  /* 0x0002980001087983 */ /* 0x002ea20000300a00 */
[----:B---3--:R-:W-:-:S02]  /*38a10*/  VIADD R27, R29, 0xfffffdf7 ;  /* 0xfffffdf71d1b7836 */ /* 0x008fc40000000000 */
[----:B------:R-:W-:Y:S01]  /*38a20*/  IMAD.WIDE R14, R229, 0x4, R144 ;  /* 0x00000004e50e7825 */ /* 0x000fe200078e0290 */
[----:B------:R2:W-:Y:S01]  /*38a30*/  LDGSTS.E [R24+0x3000c], desc[UR8][R2.64], !P2 ;  /* 0x3000c00002187fae */ /* 0x0005e2000d121848 */
[----:B------:R-:W1:Y:S03]  /*38a40*/  LDC R29, c[0x0][0x230] ;  /* 0x00008c00ff1d7b82 */ /* 0x000e660000000800 */
[----:B----4-:R-:W3:Y:S04]  /*38a50*/  LDL.LU.64 R6, [R1+0x290] ;  /* 0x0002900001067983 */ /* 0x010ee80000300a00 */
[----:B------:R-:W4:Y:S04]  /*38a60*/  LDL.LU.64 R10, [R1+0x288] ;  /* 0x00028800010a7983 */ /* 0x000f280000300a00 */
[----:B------:R-:W4:Y:S01]  /*38a70*/  LDL.LU.64 R12, [R1+0x280] ;  /* 0x00028000010c7983 */ /* 0x000f220000300a00 */
[----:B------:R-:W-:Y:S01]  /*38a80*/  ISETP.GE.U32.AND P1, PT, R27, 0x7ffffd78, PT ;  /* 0x7ffffd781b00780c */ /* 0x000fe20003f26070 */
[C---:B--2---:R-:W-:Y:S01]  /*38a90*/  IMAD.WIDE R2, R229.reuse, 0x4, R146 ;  /* 0x00000004e5027825 */ /* 0x044fe200078e0292 */
[----:B------:R-:W-:Y:S01]  /*38aa0*/  IADD3 R27, R22, 0x100000, RZ ;  /* 0x00100000161b7810 */ /* 0x000fe20007ffe0ff */
[----:B------:R-:W-:Y:S01]  /*38ab0*/  STL.64 [R1+0x1d88], R22 ;  /* 0x001d881601007387 */ /* 0x000fe20000100a00 */
[----:B------:R-:W2:Y:S01]  /*38ac0*/  LDC R146, c[0x0][0x230] ;  /* 0x00008c00ff927b82 */ /* 0x000ea20000000800 */
[----:B------:R-:W-:-:S02]  /*38ad0*/  IMAD.WIDE R30, R229, 0x4, R148 ;  /* 0x00000004e51e7825 */ /* 0x000fc400078e0294 */
[----:B------:R1:W-:Y:S04]  /*38ae0*/  STL.64 [R1+0x1628], R14 ;  /* 0x0016280e01007387 */ /* 0x0003e80000100a00 */
[----:B------:R1:W-:Y:S04]  /*38af0*/  LDGSTS.E [R27+0x3400c], desc[UR8][R14.64], !P2 ;  /* 0x3400c0000e1b7fae */ /* 0x0003e8000d121848 */
[----:B------:R1:W-:Y:S04]  /*38b00*/  STL.64 [R1+0x1620], R2 ;  /* 0x0016200201007387 */ /* 0x0003e80000100a00 */
[----:B------:R1:W-:Y:S04]  /*38b10*/  LDGSTS.E [R26+0x3800c], desc[UR8][R2.64], !P2 ;  /* 0x3800c000021a7fae */ /* 0x0003e8000d121848 */
[----:B-1----:R-:W2:Y:S04]  /*38b20*/  LDL.LU.64 R14, [R1+0x278] ;  /* 0x00027800010e7983 */ /* 0x002ea80000300a00 */
[----:B------:R1:W-:Y:S04]  /*38b30*/  STL.64 [R1+0x1608], R30 ;  /* 0x0016081e01007387 */ /* 0x0003e80000100a00 */
[----:B------:R1:W-:Y:S01]  /*38b40*/  LDGSTS.E [R25+0x3c00c], desc[UR8][R30.64], !P2 ;  /* 0x3c00c0001e197fae */ /* 0x0003e2000d121848 */
[----:B------:R-:W-:-:S05]  /*38b50*/  IMAD.WIDE R32, R229, 0x4, R226 ;  /* 0x00000004e5207825 */ /* 0x000fca00078e02e2 */
[----:B------:R-:W-:Y:S04]  /*38b60*/  STL.64 [R1+0x9c0], R32 ;  /* 0x0009c02001007387 */ /* 0x000fe80000100a00 */
[----:B------:R-:W2:Y:S04]  /*38b70*/  LDL.LU.64 R2, [R1+0x270] ;  /* 0x0002700001027983 */ /* 0x000ea80000300a00 */
[----:B------:R-:W2:Y:S04]  /*38b80*/  LDL.LU.64 R226, [R1+0x268] ;  /* 0x0002680001e27983 */ /* 0x000ea80000300a00 */
[----:B-1----:R-:W2:Y:S01]  /*38b90*/  LDL.LU.64 R30, [R1+0x260] ;  /* 0x00026000011e7983 */ /* 0x002ea20000300a00 */
[----:B------:R-:W-:Y:S01]  /*38ba0*/  IADD3 R27, R28, -0x20a, RZ ;  /* 0xfffffdf61c1b7810 */ /* 0x000fe20007ffe0ff */
[C---:B------:R-:W-:Y:S01]  /*38bb0*/  VIADD R24, R21.reuse, 0x100000 ;  /* 0x0010000015187836 */ /* 0x040fe20000000000 */
[C---:B------:R-:W-:Y:S01]  /*38bc0*/  IADD3 R26, R21.reuse, 0x100000, RZ ;  /* 0x00100000151a7810 */ /* 0x040fe20007ffe0ff */
[----:B------:R-:W-:Y:S01]  /*38bd0*/  VIADD R25, R21, 0x100000 ;  /* 0x0010000015197836 */ /* 0x000fe20000000000 */
[----:B------:R-:W-:Y:S01]  /*38be0*/  ISETP.GE.U32.AND P2, PT, R27, 0x7ffffd77, PT ;  /* 0x7ffffd771b00780c */ /* 0x000fe20003f46070 */
[----:B------:R-:W-:Y:S01]  /*38bf0*/  VIADD R27, R21, 0x100000 ;  /* 0x00100000151b7836 */ /* 0x000fe20000000000 */
[----:B------:R-:W-:Y:S01]  /*38c00*/  LDGSTS.E [R24], desc[UR8][R32.64], !P1 ;  /* 0x0000000020187fae */ /* 0x000fe2000c921848 */
[----:B------:R-:W1:Y:S01]  /*38c10*/  LDC R28, c[0x0][0x230] ;  /* 0x00008c00ff1c7b82 */ /* 0x000e620000000800 */
[----:B------:R-:W-:-:S04]  /*38c20*/  IMAD.WIDE R8, R229, 0x4, R8 ;  /* 0x00000004e5087825 */ /* 0x000fc800078e0208 */
[C---:B---3--:R-:W-:Y:S01]  /*38c30*/  IMAD.WIDE R6, R229.reuse, 0x4, R6 ;  /* 0x00000004e5067825 */ /* 0x048fe200078e0206 */
[----:B------:R3:W-:Y:S03]  /*38c40*/  STL.64 [R1+0x9b0], R8 ;  /* 0x0009b00801007387 */ /* 0x0007e60000100a00 */
[C---:B----4-:R-:W-:Y:S01]  /*38c50*/  IMAD.WIDE R10, R229.reuse, 0x4, R10 ;  /* 0x00000004e50a7825 */ /* 0x050fe200078e020a */
[----:B------:R4:W-:Y:S03]  /*38c60*/  LDGSTS.E [R27+0x4000], desc[UR8][R8.64], !P1 ;  /* 0x04000000081b7fae */ /* 0x0009e6000c921848 */
[----:B------:R-:W-:Y:S01]  /*38c70*/  IMAD.WIDE R22, R229, 0x4, R12 ;  /* 0x00000004e5167825 */ /* 0x000fe200078e020c */
[----:B------:R1:W-:Y:S04]  /*38c80*/  STL.64 [R1+0x9a8], R6 ;  /* 0x0009a80601007387 */ /* 0x0003e80000100a00 */
[----:B------:R-:W-:Y:S04]  /*38c90*/  LDGSTS.E [R26+0x8000], desc[UR8][R6.64], !P1 ;  /* 0x08000000061a7fae */ /* 0x000fe8000c921848 */
[----:B---3--:R-:W3:Y:S04]  /*38ca0*/  LDL.LU.64 R8, [R1+0x258] ;  /* 0x0002580001087983 */ /* 0x008ee80000300a00 */
[----:B------:R2:W-:Y:S04]  /*38cb0*/  STL.64 [R1+0x998], R10 ;  /* 0x0009980a01007387 */ /* 0x0005e80000100a00 */
[----:B------:R2:W-:Y:S04]  /*38cc0*/  STL.64 [R1+0x990], R22 ;  /* 0x0009901601007387 */ /* 0x0005e80000100a00 */
[----:B-1----:R-:W3:Y:S04]  /*38cd0*/  LDL.LU.64 R6, [R1+0x250] ;  /* 0x0002500001067983 */ /* 0x002ee80000300a00 */
[----:B------:R-:W3:Y:S04]  /*38ce0*/  LDL.LU.64 R12, [R1+0x248] ;  /* 0x00024800010c7983 */ /* 0x000ee80000300a00 */
[----:B------:R-:W-:Y:S01]  /*38cf0*/  LDGSTS.E [R25+0xc000], desc[UR8][R10.64], !P1 ;  /* 0x0c0000000a197fae */ /* 0x000fe2000c921848 */
[----:B----4-:R-:W-:Y:S01]  /*38d00*/  IADD3 R27, R29, -0x20b, RZ ;  /* 0xfffffdf51d1b7810 */ /* 0x010fe20007ffe0ff */
[----:B--2---:R-:W-:Y:S01]  /*38d10*/  IMAD.WIDE R14, R229, 0x4, R14 ;  /* 0x00000004e50e7825 */ /* 0x004fe200078e020e */
[----:B------:R-:W1:Y:S01]  /*38d20*/  LDC R29, c[0x0][0x230] ;  /* 0x00008c00ff1d7b82 */ /* 0x000e620000000800 */
[----:B------:R2:W-:Y:S01]  /*38d30*/  LDGSTS.E [R24+0x4], desc[UR8][R22.64], !P2 ;  /* 0x0000400016187fae */ /* 0x0005e2000d121848 */
[----:B------:R-:W-:-:S03]  /*38d40*/  ISETP.GE.U32.AND P1, PT, R27, 0x7ffffd76, PT ;  /* 0x7ffffd761b00780c */ /* 0x000fc60003f26070 */
[----:B------:R-:W4:Y:S01]  /*38d50*/  LDL.LU.64 R10, [R1+0x240] ;  /* 0x00024000010a7983 */ /* 0x000f220000300a00 */
[----:B------:R-:W-:-:S03]  /*38d60*/  VIADD R27, R21, 0x100000 ;  /* 0x00100000151b7836 */ /* 0x000fc60000000000 */
[----:B------:R2:W-:Y:S04]  /*38d70*/  STL.64 [R1+0x980], R14 ;  /* 0x0009800e01007387 */ /* 0x0005e80000100a00 */
[----:B------:R2:W-:Y:S01]  /*38d80*/  LDGSTS.E [R27+0x4004], desc[UR8][R14.64], !P2 ;  /* 0x040040000e1b7fae */ /* 0x0005e2000d121848 */
[----:B------:R-:W-:-:S04]  /*38d90*/  IMAD.WIDE R2, R229, 0x4, R2 ;  /* 0x00000004e5027825 */ /* 0x000fc800078e0202 */
[C---:B------:R-:W-:Y:S01]  /*38da0*/  IMAD.WIDE R32, R229.reuse, 0x4, R226 ;  /* 0x00000004e5207825 */ /* 0x040fe200078e02e2 */
[----:B------:R1:W-:Y:S03]  /*38db0*/  STL.64 [R1+0x978], R2 ;  /* 0x0009780201007387 */ /* 0x0003e60000100a00 */
[----:B--2---:R-:W-:Y:S01]  /*38dc0*/  IMAD.WIDE R22, R229, 0x4, R30 ;  /* 0x00000004e5167825 */ /* 0x004fe200078e021e */
[----:B------:R-:W2:Y:S04]  /*38dd0*/  LDL.LU.64 R14, [R1+0x238] ;  /* 0x00023800010e7983 */ /* 0x000ea80000300a00 */
[----:B------:R-:W-:Y:S04]  /*38de0*/  STL.64 [R1+0x968], R32 ;  /* 0x0009682001007387 */ /* 0x000fe80000100a00 */
[----:B------:R-:W-:Y:S04]  /*38df0*/  STL.64 [R1+0x960], R22 ;  /* 0x0009601601007387 */ /* 0x000fe80000100a00 */
[----:B------:R-:W2:Y:S04]  /*38e00*/  LDL.LU.64 R30, [R1+0x230] ;  /* 0x00023000011e7983 */ /* 0x000ea80000300a00 */
[----:B------:R-:W-:Y:S01]  /*38e10*/  LDGSTS.E [R26+0x8004], desc[UR8][R2.64], !P2 ;  /* 0x08004000021a7fae */ /* 0x000fe2000d121848 */
[----:B------:R-:W-:-:S02]  /*38e20*/  IADD3 R27, R28, -0x20c, RZ ;  /* 0xfffffdf41c1b7810 */ /* 0x000fc40007ffe0ff */
[----:B------:R-:W2:Y:S01]  /*38e30*/  LDC R28, c[0x0][0x230] ;  /* 0x00008c00ff1c7b82 */ /* 0x000ea20000000800 */
[----:B------:R-:W-:Y:S04]  /*38e40*/  LDGSTS.E [R25+0xc004], desc[UR8][R32.64], !P2 ;  /* 0x0c00400020197fae */ /* 0x000fe8000d121848 */
[----:B-1----:R-:W2:Y:S04]  /*38e50*/  LDL.LU.64 R2, [R1+0x228] ;  /* 0x0002280001027983 */ /* 0x002ea80000300a00 */
[----:B------:R-:W2:Y:S01]  /*38e60*/  LDL.LU.64 R226, [R1+0xa0] ;  /* 0x0000a00001e27983 */ /* 0x000ea20000300a00 */
[----:B------:R-:W-:Y:S01]  /*38e70*/  ISETP.GE.U32.AND P2, PT, R27, 0x7ffffd75, PT ;  /* 0x7ffffd751b00780c */ /* 0x000fe20003f46070 */
[----:B------:R-:W-:-:S02]  /*38e80*/  VIADD R27, R21, 0x100000 ;  /* 0x00100000151b7836 */ /* 0x000fc40000000000 */
[----:B------:R4:W-:Y:S01]  /*38e90*/  LDGSTS.E [R24+0x8], desc[UR8][R22.64], !P1 ;  /* 0x0000800016187fae */ /* 0x0009e2000c921848 */
[----:B---3--:R-:W-:-:S05]  /*38ea0*/  IMAD.WIDE R8, R229, 0x4, R8 ;  /* 0x00000004e5087825 */ /* 0x008fca00078e0208 */
[----:B------:R1:W-:Y:S04]  /*38eb0*/  STL.64 [R1+0x950], R8 ;  /* 0x0009500801007387 */ /* 0x0003e80000100a00 */
[----:B------:R3:W-:Y:S01]  /*38ec0*/  LDGSTS.E [R27+0x4008], desc[UR8][R8.64], !P1 ;  /* 0x04008000081b7fae */ /* 0x0007e2000c921848 */
[----:B------:R-:W-:-:S04]  /*38ed0*/  IMAD.WIDE R6, R229, 0x4, R6 ;  /* 0x00000004e5067825 */ /* 0x000fc800078e0206 */
[C---:B------:R-:W-:Y:S01]  /*38ee0*/  IMAD.WIDE R12, R229.reuse, 0x4, R12 ;  /* 0x00000004e50c7825 */ /* 0x040fe200078e020c */
[----:B------:R3:W-:Y:S04]  /*38ef0*/  STL.64 [R1+0x948], R6 ;  /* 0x0009480601007387 */ /* 0x0007e80000100a00 */
[----:B-1----:R-:W2:Y:S04]  /*38f00*/  LDL.LU.64 R8, [R1+0x98] ;  /* 0x0000980001087983 */ /* 0x002ea80000300a00 */
[----:B------:R1:W-:Y:S04]  /*38f10*/  STL.64 [R1+0x938], R12 ;  /* 0x0009380c01007387 */ /* 0x0003e80000100a00 */
[----:B------:R-:W-:Y:S01]  /*38f20*/  LDGSTS.E [R26+0x8008], desc[UR8][R6.64], !P1 ;  /* 0x08008000061a7fae */ /* 0x000fe2000c921848 */
[----:B----4-:R-:W-:-:S03]  /*38f30*/  IMAD.WIDE R22, R229, 0x4, R10 ;  /* 0x00000004e5167825 */ /* 0x010fc600078e020a */
[----:B------:R-:W-:Y:S04]  /*38f40*/  LDGSTS.E [R25+0xc008], desc[UR8][R12.64], !P1 ;  /* 0x0c0080000c197fae */ /* 0x000fe8000c921848 */
[----:B------:R-:W-:Y:S04]  /*38f50*/  STL.64 [R1+0x930], R22 ;  /* 0x0009301601007387 */ /* 0x000fe80000100a00 */
[----:B---3--:R-:W3:Y:S04]  /*38f60*/  LDL.LU.64 R6, [R1+0x90] ;  /* 0x0000900001067983 */ /* 0x008ee80000300a00 */
[----:B------:R-:W4:Y:S01]  /*38f70*/  LDL.LU.64 R10, [R1+0x88] ;  /* 0x00008800010a7983 */ /* 0x000f220000300a00 */
[----:B------:R-:W-:-:S02]  /*38f80*/  IADD3 R27, R29, -0x229, RZ ;  /* 0xfffffdd71d1b7810 */ /* 0x000fc40007ffe0ff */
[----:B------:R-:W4:Y:S01]  /*38f90*/  LDC R29, c[0x0][0x230] ;  /* 0x00008c00ff1d7b82 */ /* 0x000f220000000800 */
[----:B-1----:R-:W4:Y:S01]  /*38fa0*/  LDL.LU.64 R12, [R1+0x80] ;  /* 0x00008000010c7983 */ /* 0x002f220000300a00 */
[----:B------:R-:W-:Y:S01]  /*38fb0*/  ISETP.GE.U32.AND P1, PT, R27, 0x7ffffd58, PT ;  /* 0x7ffffd581b00780c */ /* 0x000fe20003f26070 */
[----:B------:R-:W-:Y:S02]  /*38fc0*/  VIADD R27, R21, 0x100000 ;  /* 0x00100000151b7836 */ /* 0x000fe40000000000 */
[----:B------:R1:W-:Y:S01]  /*38fd0*/  LDGSTS.E [R24+0xc], desc[UR8][R22.64], !P2 ;  /* 0x0000c00016187fae */ /* 0x0003e2000d121848 */
[----:B--2---:R-:W-:-:S05]  /*38fe0*/  IMAD.WIDE R14, R229, 0x4, R14 ;  /* 0x00000004e50e7825 */ /* 0x004fca00078e020e */
[----:B------:R2:W-:Y:S04]  /*38ff0*/  STL.64 [R1+0x920], R14 ;  /* 0x0009200e01007387 */ /* 0x0005e80000100a00 */
[----:B------:R1:W-:Y:S01]  /*39000*/  LDGSTS.E [R27+0x400c], desc[UR8][R14.64], !P2 ;  /* 0x0400c0000e1b7fae */ /* 0x0003e2000d121848 */
[----:B------:R-:W-:-:S05]  /*39010*/  IMAD.WIDE R30, R229, 0x4, R30 ;  /* 0x00000004e51e7825 */ /* 0x000fca00078e021e */
[----:B------:R-:W-:Y:S04]  /*39020*/  STL.64 [R1+0x918], R30 ;  /* 0x0009181e01007387 */ /* 0x000fe80000100a00 */
[----:B--2---:R-:W2:Y:S04]  /*39030*/  LDL.LU.64 R14, [R1+0x78] ;  /* 0x00007800010e7983 */ /* 0x004ea80000300a00 */
[----:B------:R-:W-:Y:S01]  /*39040*/  LDGSTS.E [R26+0x800c], desc[UR8][R30.64], !P2 ;  /* 0x0800c0001e1a7fae */ /* 0x000fe2000d121848 */
[----:B------:R-:W-:-:S04]  /*39050*/  IMAD.WIDE R2, R229, 0x4, R2 ;  /* 0x00000004e5027825 */ /* 0x000fc800078e0202 */
[----:B-1----:R-:W-:Y:S01]  /*39060*/  IMAD.WIDE R22, R229, 0x4, R226 ;  /* 0x00000004e5167825 */ /* 0x002fe200078e02e2 */
[----:B------:R1:W-:Y:S04]  /*39070*/  STL.64 [R1+0x908], R2 ;  /* 0x0009080201007387 */ /* 0x0003e80000100a00 */
[----:B------:R4:W-:Y:S04]  /*39080*/  STL.64 [R1+0x900], R22 ;  /* 0x0009001601007387 */ /* 0x0009e80000100a00 */
[----:B------:R-:W-:Y:S01]  /*39090*/  LDGSTS.E [R25+0xc00c], desc[UR8][R2.64], !P2 ;  /* 0x0c00c00002197fae */ /* 0x000fe2000d121848 */
[----:B------:R-:W-:-:S02]  /*390a0*/  IADD3 R27, R28, -0x22a, RZ ;  /* 0xfffffdd61c1b7810 */ /* 0x000fc40007ffe0ff */
[----:B------:R-:W2:Y:S01]  /*390b0*/  LDC R28, c[0x0][0x230] ;  /* 0x00008c00ff1c7b82 */ /* 0x000ea20000000800 */
[----:B------:R4:W-:Y:S04]  /*390c0*/  LDGSTS.E [R24+0x10000], desc[UR8][R22.64], !P1 ;  /* 0x1000000016187fae */ /* 0x0009e8000c921848 */
[----:B-1----:R-:W2:Y:S04]  /*390d0*/  LDL.LU.64 R2, [R1+0x70] ;  /* 0x0000700001027983 */ /* 0x002ea80000300a00 */
[----:B------:R-:W2:Y:S01]  /*390e0*/  LDL.LU.64 R32, [R1+0x68] ;  /* 0x0000680001207983 */ /* 0x000ea20000300a00 */
[----:B------:R-:W-:-:S03]  /*390f0*/  ISETP.GE.U32.AND P2, PT, R27, 0x7ffffd57, PT ;  /* 0x7ffffd571b00780c */ /* 0x000fc60003f46070 */
[----:B------:R-:W2:Y:S01]  /*39100*/  LDL.LU.64 R226, [R1+0x60] ;  /* 0x0000600001e27983 */ /* 0x000ea20000300a00 */
[----:B------:R-:W-:Y:S02]  /*39110*/  VIADD R27, R21, 0x100000 ;  /* 0x00100000151b7836 */ /* 0x000fe40000000000 */
[----:B------:R-:W-:-:S05]  /*39120*/  IMAD.WIDE R8, R229, 0x4, R8 ;  /* 0x00000004e5087825 */ /* 0x000fca00078e0208 */
[----:B------:R1:W-:Y:S04]  /*39130*/  STL.64 [R1+0x8f0], R8 ;  /* 0x0008f00801007387 */ /* 0x0003e80000100a00 */
[----:B------:R2:W-:Y:S01]  /*39140*/  LDGSTS.E [R27+0x14000], desc[UR8][R8.64], !P1 ;  /* 0x14000000081b7fae */ /* 0x0005e2000c921848 */
[----:B---3--:R-:W-:-:S04]  /*39150*/  IMAD.WIDE R6, R229, 0x4, R6 ;  /* 0x00000004e5067825 */ /* 0x008fc800078e0206 */
[C---:B----4-:R-:W-:Y:S01]  /*39160*/  IMAD.WIDE R22, R229.reuse, 0x4, R10 ;  /* 0x00000004e5167825 */ /* 0x050fe200078e020a */
[----:B------:R3:W-:Y:S03]  /*39170*/  STL.64 [R1+0x8e8], R6 ;  /* 0x0008e80601007387 */ /* 0x0007e60000100a00 */
[C---:B------:R-:W-:Y:S01]  /*39180*/  IMAD.WIDE R12, R229.reuse, 0x4, R12 ;  /* 0x00000004e50c7825 */ /* 0x040fe200078e020c */
[----:B------:R-:W4:Y:S04]  /*39190*/  LDL.LU.64 R30, [R1+0x58] ;  /* 0x00005800011e7983 */ /* 0x000f280000300a00 */
[----:B------:R-:W-:Y:S04]  /*391a0*/  STL.64 [R1+0x8d8], R22 ;  /* 0x0008d81601007387 */ /* 0x000fe80000100a00 */
[----:B------:R-:W4:Y:S04]  /*391b0*/  LDL.LU.64 R10, [R1+0x50] ;  /* 0x00005000010a7983 */ /* 0x000f280000300a00 */
[----:B------:R3:W-:Y:S04]  /*391c0*/  STL.64 [R1+0x8d0], R12 ;  /* 0x0008d00c01007387 */ /* 0x0007e80000100a00 */
[----:B-1----:R-:W4:Y:S04]  /*391d0*/  LDL.LU.64 R8, [R1+0x48] ;  /* 0x0000480001087983 */ /* 0x002f280000300a00 */
[----:B------:R-:W-:Y:S04]  /*391e0*/  LDGSTS.E [R26+0x18000], desc[UR8][R6.64], !P1 ;  /* 0x18000000061a7fae */ /* 0x000fe8000c921848 */
[----:B------:R1:W-:Y:S04]  /*391f0*/  LDGSTS.E [R25+0x1c000], desc[UR8][R22.64], !P1 ;  /* 0x1c00000016197fae */ /* 0x0003e8000c921848 */
[----:B------:R-:W-:Y:S04]  /*39200*/  LDGSTS.E [R24+0x10004], desc[UR8][R12.64], !P2 ;  /* 0x100040000c187fae */ /* 0x000fe8000d121848 */
[----:B---3--:R-:W3:Y:S04]  /*39210*/  LDL.LU.64 R6, [R1+0x40] ;  /* 0x0000400001067983 */ /* 0x008ee80000300a00 */
[----:B------:R-:W3:Y:S01]  /*39220*/  LDL.LU.64 R12, [R1+0x38] ;  /* 0x00003800010c7983 */ /* 0x000ee20000300a00 */
[----:B--2---:R-:W-:-:S05]  /*39230*/  IMAD.WIDE R36, R229, 0x4, R14 ;  /* 0x00000004e5247825 */ /* 0x004fca00078e020e */
[----:B------:R-:W-:Y:S04]  /*39240*/  STL.64 [R1+0x8c0], R36 ;  /* 0x0008c02401007387 */ /* 0x000fe80000100a00 */
[----:B------:R-:W2:Y:S01]  /*39250*/  LDL.LU.64 R14, [R1+0x30] ;  /* 0x00003000010e7983 */ /* 0x000ea20000300a00 */
[----:B------:R-:W-:-:S03]  /*39260*/  IMAD.WIDE R34, R229, 0x4, R2 ;  /* 0x00000004e5227825 */ /* 0x000fc600078e0202 */
[----:B------:R-:W2:Y:S01]  /*39270*/  LDL.LU.64 R2, [R1+0x28] ;  /* 0x0000280001027983 */ /* 0x000ea20000300a00 */
[----:B------:R-:W-:Y:S02]  /*39280*/  IADD3 R27, R29, -0x22b, RZ ;  /* 0xfffffdd51d1b7810 */ /* 0x000fe40007ffe0ff */
[----:B------:R-:W4:Y:S02]  /*39290*/  LDC R29, c[0x0][0x230] ;  /* 0x00008c00ff1d7b82 */ /* 0x000f240000000800 */
[----:B------:R-:W-:Y:S01]  /*392a0*/  ISETP.GE.U32.AND P1, PT, R27, 0x7ffffd56, PT ;  /* 0x7ffffd561b00780c */ /* 0x000fe20003f26070 */
[----:B------:R-:W-:Y:S02]  /*392b0*/  VIADD R27, R21, 0x100000 ;  /* 0x00100000151b7836 */ /* 0x000fe40000000000 */
[----:B------:R-:W-:-:S03]  /*392c0*/  IMAD.WIDE R32, R229, 0x4, R32 ;  /* 0x00000004e5207825 */ /* 0x000fc600078e0220 */
[----:B------:R1:W-:Y:S02]  /*392d0*/  LDGSTS.E [R27+0x14004], desc[UR8][R36.64], !P2 ;  /* 0x14004000241b7fae */ /* 0x0003e4000d121848 */
[----:B-1----:R-:W-:Y:S02]  /*392e0*/  IMAD.WIDE R22, R229, 0x4, R226 ;  /* 0x00000004e5167825 */ /* 0x002fe400078e02e2 */
[----:B------:R-:W-:Y:S04]  /*392f0*/  STL.64 [R1+0x8b8], R34 ;  /* 0x0008b82201007387 */ /* 0x000fe80000100a00 */
[----:B------:R-:W-:Y:S01]  /*39300*/  LDGSTS.E [R26+0x18004], desc[UR8][R34.64], !P2 ;  /* 0x18004000221a7fae */ /* 0x000fe2000d121848 */
[----:B------:R-:W-:-:S03]  /*39310*/  IADD3 R27, R28, -0x22c, RZ ;  /* 0xfffffdd41c1b7810 */ /* 0x000fc60007ffe0ff */
[----:B------:R-:W-:Y:S01]  /*39320*/  STL.64 [R1+0x8a8], R32 ;  /* 0x0008a82001007387 */ /* 0x000fe20000100a00 */
[----:B------:R-:W1:Y:S03]  /*39330*/  LDC R28, c[0x0][0x230] ;  /* 0x00008c00ff1c7b82 */ /* 0x000e660000000800 */
[----:B------:R-:W-:Y:S01]  /*39340*/  LDGSTS.E [R25+0x1c004], desc[UR8][R32.64], !P2 ;  /* 0x1c00400020197fae */ /* 0x000fe2000d121848 */
[----:B------:R-:W-:Y:S01]  /*39350*/  ISETP.GE.U32.AND P2, PT, R27, 0x7ffffd55, PT ;  /* 0x7ffffd551b00780c */ /* 0x000fe20003f46070 */
[----:B------:R-:W-:Y:S02]  /*39360*/  VIADD R27, R21, 0x100000 ;  /* 0x00100000151b7836 */ /* 0x000fe40000000000 */
[----:B------:R4:W-:Y:S04]  /*39370*/  STL.64 [R1+0x8a0], R22 ;  /* 0x0008a01601007387 */ /* 0x0009e80000100a00 */
[----:B------:R4:W-:Y:S02]  /*39380*/  LDGSTS.E [R24+0x10008], desc[UR8][R22.64], !P1 ;  /* 0x1000800016187fae */ /* 0x0009e4000c921848 */
[----:B----4-:R-:W-:-:S05]  /*39390*/  IMAD.WIDE R22, R229, 0x4, R30 ;  /* 0x00000004e5167825 */ /* 0x010fca00078e021e */
[----:B------:R4:W-:Y:S01]  /*393a0*/  LDGSTS.E [R27+0x14008], desc[UR8][R22.64], !P1 ;  /* 0x14008000161b7fae */ /* 0x0009e2000c921848 */
[----:B------:R-:W-:-:S03]  /*393b0*/  IMAD.WIDE R10, R229, 0x4, R10 ;  /* 0x00000004e50a7825 */ /* 0x000fc600078e020a */
[----:B------:R-:W-:Y:S04]  /*393c0*/  STL.64 [R1+0x890], R22 ;  /* 0x0008901601007387 */ /* 0x000fe80000100a00 */
[----:B------:R1:W-:Y:S01]  /*393d0*/  LDGSTS.E [R26+0x18008], desc[UR8][R10.64], !P1 ;  /* 0x180080000a1a7fae */ /* 0x0003e2000c921848 */
[----:B------:R-:W-:Y:S01]  /*393e0*/  IMAD.WIDE R8, R229, 0x4, R8 ;  /* 0x00000004e5087825 */ /* 0x000fe200078e0208 */
[----:B----4-:R-:W-:Y:S02]  /*393f0*/  IADD3 R27, R29, -0x249, RZ ;  /* 0xfffffdb71d1b7810 */ /* 0x010fe40007ffe0ff */
[----:B------:R-:W4:Y:S01]  /*39400*/  LDC R29, c[0x0][0x230] ;  /* 0x00008c00ff1d7b82 */ /* 0x000f220000000800 */
[----:B------:R1:W-:Y:S04]  /*39410*/  STL.64 [R1+0x888], R10 ;  /* 0x0008880a01007387 */ /* 0x0003e80000100a00 */
[----:B------:R-:W-:Y:S01]  /*39420*/  LDGSTS.E [R25+0x1c008], desc[UR8][R8.64], !P1 ;  /* 0x1c00800008197fae */ /* 0x000fe2000c921848 */
[----:B------:R-:W-:Y:S01]  /*39430*/  ISETP.GE.U32.AND P1, PT, R27, 0x7ffffd38, PT ;  /* 0x7ffffd381b00780c */ /* 0x000fe20003f26070 */
[----:B------:R-:W-:-:S02]  /*39440*/  VIADD R27, R21, 0x100000 ;  /* 0x00100000151b7836 */ /* 0x000fc40000000000 */
[C---:B---3--:R-:W-:Y:S01]  /*39450*/  IMAD.WIDE R6, R229.reuse, 0x4, R6 ;  /* 0x00000004e5067825 */ /* 0x048fe200078e0206 */
[----:B------:R-:W-:Y:S04]  /*39460*/  STL.64 [R1+0x878], R8 ;  /* 0x0008780801007387 */ /* 0x000fe80000100a00 */
[----:B------:R-:W-:Y:S01]  /*39470*/  LDGSTS.E [R24+0x1000c], desc[UR8][R6.64], !P2 ;  /* 0x1000c00006187fae */ /* 0x000fe2000d121848 */
[----:B-1----:R-:W-:-:S03]  /*39480*/  IMAD.WIDE R10, R229, 0x4, R12 ;  /* 0x00000004e50a7825 */ /* 0x002fc600078e020c */
[----:B------:R-:W-:Y:S04]  /*39490*/  STL.64 [R1+0x870], R6 ;  /* 0x0008700601007387 */ /* 0x000fe80000100a00 */
[----:B------:R1:W-:Y:S04]  /*394a0*/  LDGSTS.E [R27+0x1400c], desc[UR8][R10.64], !P2 ;  /* 0x1400c0000a1b7fae */ /* 0x0003e8000d121848 */
[----:B------:R3:W-:Y:S01]  /*394b0*/  STL.64 [R1+0x860], R10 ;  /* 0x0008600a01007387 */ /* 0x0007e20000100a00 */
[----:B-1----:R-:W-:Y:S02]  /*394c0*/  IADD3 R27, R28, -0x24a, RZ ;  /* 0xfffffdb61c1b7810 */ /* 0x002fe40007ffe0ff */
[----:B------:R-:W1:Y:S01]  /*394d0*/  LDC R28, c[0x0][0x230] ;  /* 0x00008c00ff1c7b82 */ /* 0x000e620000000800 */
[----:B---3--:R-:W-:-:S04]  /*394e0*/  IMAD.WIDE R10, R229, 0x4, R152 ;  /* 0x00000004e50a7825 */ /* 0x008fc800078e0298 */
[----:B--2---:R-:W-:-:S05]  /*394f0*/  IMAD.WIDE R8, R229, 0x4, R14 ;  /* 0x00000004e5087825 */ /* 0x004fca00078e020e */
[----:B------:R2:W-:Y:S04]  /*39500*/  LDGSTS.E [R26+0x1800c], desc[UR8][R8.64], !P2 ;  /* 0x1800c000081a7fae */ /* 0x0005e8000d121848 */
[----:B------:R2:W-:Y:S01]  /*39510*/  STL.64 [R1+0x858], R8 ;  /* 0x0008580801007387 */ /* 0x0005e20000100a00 */
[----:B------:R-:W-:-:S04]  /*39520*/  IMAD.WIDE R6, R229, 0x4, R2 ;  /* 0x00000004e5067825 */ /* 0x000fc800078e0202 */
[----:B------:R-:W-:Y:S01]  /*39530*/  IMAD.WIDE R2, R229, 0x4, R150 ;  /* 0x00000004e5027825 */ /* 0x000fe200078e0296 */
[----:B------:R3:W-:Y:S01]  /*39540*/  LDGSTS.E [R25+0x1c00c], desc[UR8][R6.64], !P2 ;  /* 0x1c00c00006197fae */ /* 0x0007e2000d121848 */
[----:B------:R-:W-:Y:S02]  /*39550*/  ISETP.GE.U32.AND P2, PT, R27, 0x7ffffd37, PT ;  /* 0x7ffffd371b00780c */ /* 0x000fe40003f46070 */
[----:B------:R-:W-:Y:S01]  /*39560*/  VIADD R27, R21, 0x100000 ;  /* 0x00100000151b7836 */ /* 0x000fe20000000000 */
[----:B------:R3:W-:Y:S01]  /*39570*/  STL.64 [R1+0x848], R6 ;  /* 0x0008480601007387 */ /* 0x0007e20000100a00 */
[----:B--2---:R-:W-:-:S03]  /*39580*/  IMAD.WIDE R8, R229, 0x4, R154 ;  /* 0x00000004e5087825 */ /* 0x004fc600078e029a */
[----:B------:R-:W-:Y:S04]  /*39590*/  LDGSTS.E [R24+0x20000], desc[UR8][R2.64], !P1 ;  /* 0x2000000002187fae */ /* 0x000fe8000c921848 */
[----:B------:R4:W-:Y:S01]  /*395a0*/  LDGSTS.E [R27+0x24000], desc[UR8][R10.64], !P1 ;  /* 0x240000000a1b7fae */ /* 0x0009e2000c921848 */
[----:B---3--:R-:W-:-:S03]  /*395b0*/  IMAD.WIDE R6, R229, 0x4, R156 ;  /* 0x00000004e5067825 */ /* 0x008fc600078e029c */
[----:B------:R2:W-:Y:S04]  /*395c0*/  LDGSTS.E [R26+0x28000], desc[UR8][R8.64], !P1 ;  /* 0x28000000081a7fae */ /* 0x0005e8000c921848 */
[----:B------:R3:W-:Y:S01]  /*395d0*/  STL.64 [R1+0x840], R2 ;  /* 0x0008400201007387 */ /* 0x0007e20000100a00 */
[----:B----4-:R-:W-:-:S03]  /*395e0*/  IADD3 R27, R29, -0x24b, RZ ;  /* 0xfffffdb51d1b7810 */ /* 0x010fc60007ffe0ff */
[----:B------:R4:W-:Y:S01]  /*395f0*/  LDGSTS.E [R25+0x2c000], desc[UR8][R6.64], !P1 ;  /* 0x2c00000006197fae */ /* 0x0009e2000c921848 */
[----:B------:R-:W1:Y:S01]  /*39600*/  LDC R29, c[0x0][0x230] ;  /* 0x00008c00ff1d7b82 */ /* 0x000e620000000800 */
[----:B------:R-:W-:Y:S02]  /*39610*/  ISETP.GE.U32.AND P1, PT, R27, 0x7ffffd36, PT ;  /* 0x7ffffd361b00780c */ /* 0x000fe40003f26070 */
[----:B------:R2:W-:Y:S01]  /*39620*/  STL.64 [R1+0x830], R10 ;  /* 0x0008300a01007387 */ /* 0x0005e20000100a00 */
[----:B------:R-:W-:Y:S02]  /*39630*/  VIADD R27, R21, 0x100000 ;  /* 0x00100000151b7836 */ /* 0x000fe40000000000 */
[C---:B---3--:R-:W-:Y:S01]  /*39640*/  IMAD.WIDE R2, R229.reuse, 0x4, R158 ;  /* 0x00000004e5027825 */ /* 0x048fe200078e029e */
[----:B------:R3:W-:Y:S01]  /*39650*/  STL.64 [R1+0x828], R8 ;  /* 0x0008280801007387 */ /* 0x0007e20000100a00 */
[----:B------:R-:W-:Y:S01]  /*39660*/  IADD3 R146, R146, -0x27b, RZ ;  /* 0xfffffd8592927810 */ /* 0x000fe20007ffe0ff */
[----:B------:R-:W1:Y:S02]  /*39670*/  LDC R159, c[0x0][0x230] ;  /* 0x00008c00ff9f7b82 */ /* 0x000e640000000800 */
[----:B------:R-:W-:Y:S01]  /*39680*/  LDGSTS.E [R24+0x20004], desc[UR8][R2.64], !P2 ;  /* 0x2000400002187fae */ /* 0x000fe2000d121848 */
[----:B--2---:R-:W-:-:S03]  /*39690*/  IMAD.WIDE R10, R229, 0x4, R160 ;  /* 0x00000004e50a7825 */ /* 0x004fc600078e02a0 */
[----:B------:R4:W-:Y:S02]  /*396a0*/  STL.64 [R1+0x820], R6 ;  /* 0x0008200601007387 */ /* 0x0009e40000100a00 */
[----:B------:R-:W2:Y:S02]  /*396b0*/  LDC R158, c[0x0][0x230] ;  /* 0x00008c00ff9e7b82 */ /* 0x000ea40000000800 */
[----:B------:R1:W-:Y:S01]  /*396c0*/  LDGSTS.E [R27+0x24004], desc[UR8][R10.64], !P2 ;  /* 0x240040000a1b7fae */ /* 0x0003e2000d121848 */
[----:B---3--:R-:W-:-:S04]  /*396d0*/  IMAD.WIDE R8, R229, 0x4, R162 ;  /* 0x00000004e5087825 */ /* 0x008fc800078e02a2 */
[C---:B------:R-:W-:Y:S01]  /*396e0*/  IMAD.WIDE R22, R229.reuse, 0x4, R200 ;  /* 0x00000004e5167825 */ /* 0x040fe200078e02c8 */
[----:B------:R3:W-:Y:S01]  /*396f0*/  LDGSTS.E [R26+0x28004], desc[UR8][R8.64], !P2 ;  /* 0x28004000081a7fae */ /* 0x0007e2000d121848 */
[----:B------:R-:W2:Y:S02]  /*39700*/  LDC R160, c[0x0][0x230] ;  /* 0x00008c00ffa07b82 */ /* 0x000ea40000000800 */
[----:B----4-:R-:W-:Y:S01]  /*39710*/  IMAD.WIDE R6, R229, 0x4, R164 ;  /* 0x00000004e5067825 */ /* 0x010fe200078e02a4 */
[----:B-1----:R-:W-:Y:S01]  /*39720*/  IADD3 R27, R28, -0x24c, RZ ;  /* 0xfffffdb41c1b7810 */ /* 0x002fe20007ffe0ff */
[----:B------:R1:W-:Y:S04]  /*39730*/  STL.64 [R1+0x818], R2 ;  /* 0x0008180201007387 */ /* 0x0003e80000100a00 */
[----:B------:R-:W4:Y:S01]  /*39740*/  LDC R28, c[0x0][0x230] ;  /* 0x00008c00ff1c7b82 */ /* 0x000f220000000800 */
[----:B------:R3:W-:Y:S01]  /*39750*/  LDGSTS.E [R25+0x2c004], desc[UR8][R6.64], !P2 ;  /* 0x2c00400006197fae */ /* 0x0007e2000d121848 */
[----:B------:R-:W-:Y:S01]  /*39760*/  ISETP.GE.U32.AND P2, PT, R27, 0x7ffffd35, PT ;  /* 0x7ffffd351b00780c */ /* 0x000fe20003f46070 */
[----:B------:R-:W-:-:S02]  /*39770*/  VIADD R27, R21, 0x100000 ;  /* 0x00100000151b7836 */ /* 0x000fc40000000000 */
[----:B------:R3:W-:Y:S01]  /*39780*/  STL.64 [R1+0x810], R10 ;  /* 0x0008100a01007387 */ /* 0x0007e20000100a00 */
[C---:B------:R-:W-:Y:S02]  /*39790*/  IMAD.WIDE R14, R229.reuse, 0x4, R204 ;  /* 0x00000004e50e7825 */ /* 0x040fe400078e02cc */
[----:B------:R-:W4:Y:S02]  /*397a0*/  LDC R162, c[0x0][0x230] ;  /* 0x00008c00ffa27b82 */ /* 0x000f240000000800 */
[C---:B-1----:R-:W-:Y:S01]  /*397b0*/  IMAD.WIDE R2, R229.reuse, 0x4, R166 ;  /* 0x00000004e5027825 */ /* 0x042fe200078e02a6 */
[----:B------:R1:W-:Y:S03]  /*397c0*/  STL.64 [R1+0x808], R8 ;  /* 0x0008080801007387 */ /* 0x0003e60000100a00 */
[C---:B------:R-:W-:Y:S01]  /*397d0*/  IMAD.WIDE R12, R229.reuse, 0x4, R206 ;  /* 0x00000004e50c7825 */ /* 0x040fe200078e02ce */
[----:B------:R1:W-:Y:S01]  /*397e0*/  STL.64 [R1+0x800], R6 ;  /* 0x0008000601007387 */ /* 0x0003e20000100a00 */
[----:B------:R-:W4:Y:S02]  /*397f0*/  LDC R163, c[0x0][0x230] ;  /* 0x00008c00ffa37b82 */ /* 0x000f240000000800 */
[C---:B---3--:R-:W-:Y:S01]  /*39800*/  IMAD.WIDE R10, R229.reuse, 0x4, R168 ;  /* 0x00000004e50a7825 */ /* 0x048fe200078e02a8 */
[----:B------:R-:W-:Y:S03]  /*39810*/  LDGSTS.E [R24+0x20008], desc[UR8][R2.64], !P1 ;  /* 0x2000800002187fae */ /* 0x000fe6000c921848 */
[C---:B-1----:R-:W-:Y:S01]  /*39820*/  IMAD.WIDE R8, R229.reuse, 0x4, R170 ;  /* 0x00000004e5087825 */ /* 0x042fe200078e02aa */
[----:B------:R1:W-:Y:S01]  /*39830*/  LDGSTS.E [R27+0x24008], desc[UR8][R10.64], !P1 ;  /* 0x240080000a1b7fae */ /* 0x0003e2000c921848 */
[----:B------:R-:W3:Y:S02]  /*39840*/  LDC R161, c[0x0][0x230] ;  /* 0x00008c00ffa17b82 */ /* 0x000ee40000000800 */
[----:B------:R-:W-:Y:S01]  /*39850*/  IMAD.WIDE R6, R229, 0x4, R172 ;  /* 0x00000004e5067825 */ /* 0x000fe200078e02ac */
[----:B------:R1:W-:Y:S04]  /*39860*/  LDGSTS.E [R26+0x28008], desc[UR8][R8.64], !P1 ;  /* 0x28008000081a7fae */ /* 0x0003e8000c921848 */
[----:B------:R1:W-:Y:S01]  /*39870*/  STL.64 [R1+0x7f8], R2 ;  /* 0x0007f80201007387 */ /* 0x0003e20000100a00 */
[----:B------:R-:W-:Y:S01]  /*39880*/  VIADD R159, R159, 0xfffffde3 ;  /* 0xfffffde39f9f7836 */ /* 0x000fe20000000000 */
[----:B--2---:R-:W-:Y:S01]  /*39890*/  IADD3 R158, R158, -0x21e, RZ ;  /* 0xfffffde29e9e7810 */ /* 0x004fe20007ffe0ff */
[----:B------:R-:W2:Y:S01]  /*398a0*/  LDC R200, c[0x0][0x230] ;  /* 0x00008c00ffc87b82 */ /* 0x000ea20000000800 */
[----:B-1----:R-:W-:Y:S01]  /*398b0*/  IADD3 R27, R29, -0x269, RZ ;  /* 0xfffffd971d1b7810 */ /* 0x002fe20007ffe0ff */
[----:B------:R1:W-:Y:S03]  /*398c0*/  LDGSTS.E [R25+0x2c008], desc[UR8][R6.64], !P1 ;  /* 0x2c00800006197fae */ /* 0x0003e6000c921848 */
[----:B------:R-:W-:Y:S01]  /*398d0*/  ISETP.GE.U32.AND P1, PT, R27, 0x7ffffd18, PT ;  /* 0x7ffffd181b00780c */ /* 0x000fe20003f26070 */
[----:B------:R1:W-:Y:S01]  /*398e0*/  STL.64 [R1+0x7f0], R10 ;  /* 0x0007f00a01007387 */ /* 0x0003e20000100a00 */
[----:B------:R-:W-:Y:S01]  /*398f0*/  VIADD R27, R21, 0x100000 ;  /* 0x00100000151b7836 */ /* 0x000fe20000000000 */
[----:B------:R-:W3:Y:S01]  /*39900*/  LDC R29, c[0x0][0x230] ;  /* 0x00008c00ff1d7b82 */ /* 0x000ee20000000800 */
[C---:B------:R-:W-:Y:S01]  /*39910*/  IMAD.WIDE R2, R229.reuse, 0x4, R174 ;  /* 0x00000004e5027825 */ /* 0x040fe200078e02ae */
[----:B------:R1:W-:Y:S04]  /*39920*/  STL.64 [R1+0x7e8], R8 ;  /* 0x0007e80801007387 */ /* 0x0003e80000100a00 */
[----:B------:R4:W-:Y:S01]  /*39930*/  STL.64 [R1+0x7e0], R6 ;  /* 0x0007e00601007387 */ /* 0x0009e20000100a00 */
[----:B-1----:R-:W-:-:S03]  /*39940*/  IMAD.WIDE R10, R229, 0x4, R176 ;  /* 0x00000004e50a7825 */ /* 0x002fc600078e02b0 */
[----:B------:R-:W-:Y:S01]  /*39950*/  LDGSTS.E [R24+0x2000c], desc[UR8][R2.64], !P2 ;  /* 0x2000c00002187fae */ /* 0x000fe2000d121848 */
[----:B------:R-:W-:-:S03]  /*39960*/  IMAD.WIDE R8, R229, 0x4, R178 ;  /* 0x00000004e5087825 */ /* 0x000fc600078e02b2 */
[----:B------:R1:W-:Y:S01]  /*39970*/  LDGSTS.E [R27+0x2400c], desc[UR8][R10.64], !P2 ;  /* 0x2400c0000a1b7fae */ /* 0x0003e2000d121848 */
[----:B----4-:R-:W-:-:S03]  /*39980*/  IMAD.WIDE R6, R229, 0x4, R180 ;  /* 0x00000004e5067825 */ /* 0x010fc600078e02b4 */
[----:B------:R4:W-:Y:S04]  /*39990*/  LDGSTS.E [R26+0x2800c], desc[UR8][R8.64], !P2 ;  /* 0x2800c000081a7fae */ /* 0x0009e8000d121848 */
[----:B------:R2:W-:Y:S01]  /*399a0*/  LDGSTS.E [R25+0x2c00c], desc[UR8][R6.64], !P2 ;  /* 0x2c00c00006197fae */ /* 0x0005e2000d121848 */
[----:B-1----:R-:W-:-:S03]  /*399b0*/  IADD3 R27, R28, -0x26a, RZ ;  /* 0xfffffd961c1b7810 */ /* 0x002fc60007ffe0ff */
[----:B------:R1:W-:Y:S01]  /*399c0*/  STL.64 [R1+0x7d8], R2 ;  /* 0x0007d80201007387 */ /* 0x0003e20000100a00 */
[----:B------:R-:W3:Y:S01]  /*399d0*/  LDC R28, c[0x0][0x230] ;  /* 0x00008c00ff1c7b82 */ /* 0x000ee20000000800 */
[----:B------:R-:W-:Y:S02]  /*399e0*/  ISETP.GE.U32.AND P2, PT, R27, 0x7ffffd17, PT ;  /* 0x7ffffd171b00780c */ /* 0x000fe40003f46070 */
[----:B------:R4:W-:Y:S01]  /*399f0*/  STL.64 [R1+0x7d0], R10 ;  /* 0x0007d00a01007387 */ /* 0x0009e20000100a00 */
[----:B------:R-:W-:-:S03]  /*39a00*/  VIADD R27, R21, 0x100000 ;  /* 0x00100000151b7836 */ /* 0x000fc60000000000 */
[----:B------:R2:W-:Y:S01]  /*39a10*/  STL.64 [R1+0x7c8], R8 ;  /* 0x0007c80801007387 */ /* 0x0005e20000100a00 */
[----:B-1----:R-:W-:-:S03]  /*39a20*/  IMAD.WIDE R2, R229, 0x4, R182 ;  /* 0x00000004e5027825 */ /* 0x002fc600078e02b6 */
[----:B------:R1:W-:Y:S01]  /*39a30*/  STL.64 [R1+0x7c0], R6 ;  /* 0x0007c00601007387 */ /* 0x0003e20000100a00 */
[----:B----4-:R-:W-:-:S03]  /*39a40*/  IMAD.WIDE R10, R229, 0x4, R184 ;  /* 0x00000004e50a7825 */ /* 0x010fc600078e02b8 */
[----:B------:R4:W-:Y:S01]  /*39a50*/  STL.64 [R1+0x7b8], R2 ;  /* 0x0007b80201007387 */ /* 0x0009e20000100a00 */
[----:B--2---:R-:W-:-:S03]  /*39a60*/  IMAD.WIDE R8, R229, 0x4, R186 ;  /* 0x00000004e5087825 */ /* 0x004fc600078e02ba */
[----:B------:R4:W-:Y:S01]  /*39a70*/  LDGSTS.E [R24+0x30000], desc[UR8][R2.64], !P1 ;  /* 0x3000000002187fae */ /* 0x0009e2000c921848 */
[----:B-1----:R-:W-:-:S03]  /*39a80*/  IMAD.WIDE R6, R229, 0x4, R188 ;  /* 0x00000004e5067825 */ /* 0x002fc600078e02bc */
        /* <DEDUP_REMOVED lines=12> */
[----:B------:R-:W-:Y:S04]  /*39b50*/  STL.64 [R1+0x780], R10 ;  /* 0x0007800a01007387 */ /* 0x000fe80000100a00 */
[----:B------:R-:W-:Y:S01]  /*39b60*/  STL.64 [R1+0x778], R8 ;  /* 0x0007780801007387 */ /* 0x000fe20000100a00 */
[----:B--2---:R-:W-:-:S03]  /*39b70*/  IMAD.WIDE R2, R229, 0x4, R198 ;  /* 0x00000004e5027825 */ /* 0x004fc600078e02c6 */
[----:B------:R-:W-:Y:S04]  /*39b80*/  STL.64 [R1+0x768], R6 ;  /* 0x0007680601007387 */ /* 0x000fe80000100a00 */
[----:B------:R1:W-:Y:S04]  /*39b90*/  STL.64 [R1+0x760], R2 ;  /* 0x0007600201007387 */ /* 0x0003e80000100a00 */
[----:B------:R-:W2:Y:S04]  /*39ba0*/  LDL.LU.64 R36, [R1+0x220] ;  /* 0x0002200001247983 */ /* 0x000ea80000300a00 */
[----:B------:R-:W4:Y:S04]  /*39bb0*/  LDL.LU.64 R34, [R1+0x218] ;  /* 0x0002180001227983 */ /* 0x000f280000300a00 */
[----:B------:R-:W4:Y:S04]  /*39bc0*/  LDL.LU.64 R32, [R1+0x210] ;  /* 0x0002100001207983 */ /* 0x000f280000300a00 */
[----:B------:R-:W4:Y:S04]  /*39bd0*/  LDL.LU.64 R226, [R1+0x208] ;  /* 0x0002080001e27983 */ /* 0x000f280000300a00 */
[----:B------:R-:W4:Y:S01]  /*39be0*/  LDL.LU.64 R30, [R1+0x200] ;  /* 0x00020000011e7983 */ /* 0x000f220000300a00 */
[----:B---3--:R-:W-:-:S02]  /*39bf0*/  IADD3 R27, R29, -0x26b, RZ ;  /* 0xfffffd951d1b7810 */ /* 0x008fc40007ffe0ff */
[----:B------:R-:W3:Y:S02]  /*39c00*/  LDC R29, c[0x0][0x230] ;  /* 0x00008c00ff1d7b82 */ /* 0x000ee40000000800 */
[----:B------:R-:W-:Y:S01]  /*39c10*/  ISETP.GE.U32.AND P1, PT, R27, 0x7ffffd16, PT ;  /* 0x7ffffd161b00780c */ /* 0x000fe20003f26070 */
[----:B------:R-:W-:-:S05]  /*39c20*/  VIADD R27, R21, 0x100000 ;  /* 0x00100000151b7836 */ /* 0x000fca0000000000 */
[----:B------:R1:W-:Y:S04]  /*39c30*/  LDGSTS.E [R27+0x34004], desc[UR8][R10.64], !P2 ;  /* 0x340040000a1b7fae */ /* 0x0003e8000d121848 */
[----:B------:R-:W-:Y:S04]  /*39c40*/  LDGSTS.E [R26+0x38004], desc[UR8][R8.64], !P2 ;  /* 0x38004000081a7fae */ /* 0x000fe8000d121848 */
[----:B------:R-:W-:Y:S01]  /*39c50*/  LDGSTS.E [R25+0x3c004], desc[UR8][R6.64], !P2 ;  /* 0x3c00400006197fae */ /* 0x000fe2000d121848 */
[----:B-1----:R-:W-:-:S03]  /*39c60*/  IADD3 R27, R28, -0x26c, RZ ;  /* 0xfffffd941c1b7810 */ /* 0x002fc60007ffe0ff */
[----:B------:R1:W-:Y:S04]  /*39c70*/  LDGSTS.E [R24+0x30008], desc[UR8][R2.64], !P1 ;  /* 0x3000800002187fae */ /* 0x0003e8000c921848 */
[----:B------:R-:W-:Y:S01]  /*39c80*/  STL.64 [R1+0x1d90], R22 ;  /* 0x001d901601007387 */ /* 0x000fe20000100a00 */
[----:B------:R-:W-:Y:S01]  /*39c90*/  ISETP.GE.U32.AND P2, PT, R27, 0x7ffffd15, PT ;  /* 0x7ffffd151b00780c */ /* 0x000fe20003f46070 */
[----:B------:R-:W-:Y:S01]  /*39ca0*/  VIADD R27, R21, 0x100000 ;  /* 0x00100000151b7836 */ /* 0x000fe20000000000 */
[----:B------:R-:W4:Y:S04]  /*39cb0*/  LDC R28, c[0x0][0x230] ;  /* 0x00008c00ff1c7b82 */ /* 0x000f280000000800 */
[----:B------:R3:W-:Y:S01]  /*39cc0*/  LDGSTS.E [R27+0x34008], desc[UR8][R22.64], !P1 ;  /* 0x34008000161b7fae */ /* 0x0007e2000c921848 */
[----:B-1----:R-:W-:-:S05]  /*39cd0*/  IMAD.WIDE R2, R229, 0x4, R202 ;  /* 0x00000004e5027825 */ /* 0x002fca00078e02ca */
[----:B------:R4:W-:Y:S04]  /*39ce0*/  STL.64 [R1+0x1d98], R2 ;  /* 0x001d980201007387 */ /* 0x0009e80000100a00 */
[----:B------:R-:W-:Y:S01]  /*39cf0*/  STL.64 [R1+0x1da0], R14 ;  /* 0x001da00e01007387 */ /* 0x000fe20000100a00 */
[----:B---3--:R-:W-:-:S03]  /*39d00*/  IADD3 R27, R29, -0x20d, RZ ;  /* 0xfffffdf31d1b7810 */ /* 0x008fc60007ffe0ff */
[----:B------:R-:W-:Y:S01]  /*39d10*/  STL.64 [R1+0x1da8], R12 ;  /* 0x001da80c01007387 */ /* 0x000fe20000100a00 */
[C---:B------:R-:W-:Y:S01]  /*39d20*/  IMAD.WIDE R10, R229.reuse, 0x4, R208 ;  /* 0x00000004e50a7825 */ /* 0x040fe200078e02d0 */
[----:B------:R-:W1:Y:S02]  /*39d30*/  LDC R29, c[0x0][0x230] ;  /* 0x00008c00ff1d7b82 */ /* 0x000e640000000800 */
[----:B------:R4:W-:Y:S04]  /*39d40*/  LDGSTS.E [R26+0x38008], desc[UR8][R2.64], !P1 ;  /* 0x38008000021a7fae */ /* 0x0009e8000c921848 */
[----:B------:R-:W3:Y:S01]  /*39d50*/  LDL.LU.64 R42, [R1+0x1f8] ;  /* 0x0001f800012a7983 */ /* 0x000ee20000300a00 */
[----:B------:R-:W-:Y:S01]  /*39d60*/  IMAD.WIDE R8, R229, 0x4, R210 ;  /* 0x00000004e5087825 */ /* 0x000fe200078e02d2 */
[----:B------:R-:W-:Y:S01]  /*39d70*/  ISETP.GE.U32.AND P5, PT, R158, 0x7ffffd63, PT ;  /* 0x7ffffd639e00780c */ /* 0x000fe20003fa6070 */
[----:B------:R-:W1:Y:S01]  /*39d80*/  LDC R208, c[0x0][0x230] ;  /* 0x00008c00ffd07b82 */ /* 0x000e620000000800 */
[----:B------:R-:W-:Y:S01]  /*39d90*/  LDGSTS.E [R25+0x3c008], desc[UR8][R14.64], !P1 ;  /* 0x3c0080000e197fae */ /* 0x000fe2000c921848 */
[----:B------:R-:W-:Y:S01]  /*39da0*/  ISETP.GE.U32.AND P1, PT, R27, 0x7ffffd74, PT ;  /* 0x7ffffd741b00780c */ /* 0x000fe20003f26070 */
[----:B------:R-:W-:-:S02]  /*39db0*/  VIADD R27, R21, 0x100000 ;  /* 0x00100000151b7836 */ /* 0x000fc40000000000 */
[----:B------:R-:W3:Y:S01]  /*39dc0*/  LDL.LU.64 R40, [R1+0x1f0] ;  /* 0x0001f00001287983 */ /* 0x000ee20000300a00 */
[----:B------:R-:W-:-:S03]  /*39dd0*/  IMAD.WIDE R6, R229, 0x4, R212 ;  /* 0x00000004e5067825 */ /* 0x000fc600078e02d4 */
[----:B------:R-:W3:Y:S04]  /*39de0*/  LDL.LU.64 R38, [R1+0x1e8] ;  /* 0x0001e80001267983 */ /* 0x000ee80000300a00 */
[----:B------:R-:W-:Y:S04]  /*39df0*/  LDGSTS.E [R24+0x3000c], desc[UR8][R12.64], !P2 ;  /* 0x3000c0000c187fae */ /* 0x000fe8000d121848 */
[----:B------:R4:W-:Y:S04]  /*39e00*/  LDGSTS.E [R27+0x3400c], desc[UR8][R10.64], !P2 ;  /* 0x3400c0000a1b7fae */ /* 0x0009e8000d121848 */
[----:B------:R4:W-:Y:S04]  /*39e10*/  LDGSTS.E [R26+0x3800c], desc[UR8][R8.64], !P2 ;  /* 0x3800c000081a7fae */ /* 0x0009e8000d121848 */
[----:B------:R1:W-:Y:S01]  /*39e20*/  LDGSTS.E [R25+0x3c00c], desc[UR8][R6.64], !P2 ;  /* 0x3c00c00006197fae */ /* 0x0003e2000d121848 */
[----:B--2---:R-:W-:-:S05]  /*39e30*/  IMAD.WIDE R44, R229, 0x4, R36 ;  /* 0x00000004e52c7825 */ /* 0x004fca00078e0224 */
[----:B------:R-:W-:Y:S04]  /*39e40*/  STL.64 [R1+0x700], R44 ;  /* 0x0007002c01007387 */ /* 0x000fe80000100a00 */
[----:B------:R-:W2:Y:S04]  /*39e50*/  LDL.LU.64 R36, [R1+0x1e0] ;  /* 0x0001e00001247983 */ /* 0x000ea80000300a00 */
[----:B------:R1:W-:Y:S04]  /*39e60*/  STL.64 [R1+0x1db0], R10 ;  /* 0x001db00a01007387 */ /* 0x0003e80000100a00 */
[----:B------:R1:W-:Y:S01]  /*39e70*/  STL.64 [R1+0x1db8], R8 ;  /* 0x001db80801007387 */ /* 0x0003e20000100a00 */
[----:B----4-:R-:W-:-:S03]  /*39e80*/  IMAD.WIDE R2, R229, 0x4, R30 ;  /* 0x00000004e5027825 */ /* 0x010fc600078e021e */
[----:B------:R4:W-:Y:S01]  /*39e90*/  STL.64 [R1+0x1dc0], R6 ;  /* 0x001dc00601007387 */ /* 0x0009e20000100a00 */
[----:B-1----:R-:W-:-:S04]  /*39ea0*/  IMAD.WIDE R10, R229, 0x4, R34 ;  /* 0x00000004e50a7825 */ /* 0x002fc800078e0222 */
[C---:B------:R-:W-:Y:S01]  /*39eb0*/  IMAD.WIDE R8, R229.reuse, 0x4, R32 ;  /* 0x00000004e5087825 */ /* 0x040fe200078e0220 */
[----:B------:R3:W-:Y:S03]  /*39ec0*/  STL.64 [R1+0x6f0], R10 ;  /* 0x0006f00a01007387 */ /* 0x0007e60000100a00 */
[----:B----4-:R-:W-:Y:S01]  /*39ed0*/  IMAD.WIDE R6, R229, 0x4, R226 ;  /* 0x00000004e5067825 */ /* 0x010fe200078e02e2 */
[----:B------:R1:W-:Y:S04]  /*39ee0*/  STL.64 [R1+0x6e8], R8 ;  /* 0x0006e80801007387 */ /* 0x0003e80000100a00 */
[----:B------:R-:W4:Y:S04]  /*39ef0*/  LDL.LU.64 R34, [R1+0x1d8] ;  /* 0x0001d80001227983 */ /* 0x000f280000300a00 */
[----:B------:R1:W-:Y:S04]  /*39f00*/  STL.64 [R1+0x6d8], R6 ;  /* 0x0006d80601007387 */ /* 0x0003e80000100a00 */
[----:B------:R2:W-:Y:S04]  /*39f10*/  STL.64 [R1+0x6d0], R2 ;  /* 0x0006d00201007387 */ /* 0x0005e80000100a00 */
[----:B------:R-:W4:Y:S04]  /*39f20*/  LDL.LU.64 R32, [R1+0x1d0] ;  /* 0x0001d00001207983 */ /* 0x000f280000300a00 */
[----:B------:R-:W4:Y:S04]  /*39f30*/  LDL.LU.64 R226, [R1+0x1c8] ;  /* 0x0001c80001e27983 */ /* 0x000f280000300a00 */
[----:B------:R-:W4:Y:S01]  /*39f40*/  LDL.LU.64 R30, [R1+0x1c0] ;  /* 0x0001c000011e7983 */ /* 0x000f220000300a00 */
[----:B------:R-:W-:Y:S01]  /*39f50*/  VIADD R27, R28, 0xfffffdf2 ;  /* 0xfffffdf21c1b7836 */ /* 0x000fe20000000000 */
[C---:B------:R-:W-:Y:S01]  /*39f60*/  IADD3 R24, R20.reuse, 0x100000, RZ ;  /* 0x0010000014187810 */ /* 0x040fe20007ffe0ff */
[C---:B------:R-:W-:Y:S01]  /*39f70*/  VIADD R26, R20.reuse, 0x100000 ;  /* 0x00100000141a7836 */ /* 0x040fe20000000000 */
[C---:B------:R-:W-:Y:S01]  /*39f80*/  IADD3 R25, R20.reuse, 0x100000, RZ ;  /* 0x0010000014197810 */ /* 0x040fe20007ffe0ff */
[----:B------:R-:W4:Y:S01]  /*39f90*/  LDC R28, c[0x0][0x230] ;  /* 0x00008c00ff1c7b82 */ /* 0x000f220000000800 */
[----:B------:R-:W-:Y:S01]  /*39fa0*/  ISETP.GE.U32.AND P2, PT, R27, 0x7ffffd73, PT ;  /* 0x7ffffd731b00780c */ /* 0x000fe20003f46070 */
[----:B------:R-:W-:Y:S01]  /*39fb0*/  LDGSTS.E [R24], desc[UR8][R44.64], !P1 ;  /* 0x000000002c187fae */ /* 0x000fe2000c921848 */
[----:B------:R-:W-:-:S05]  /*39fc0*/  IADD3 R27, R20, 0x100000, RZ ;  /* 0x00100000141b7810 */ /* 0x000fca0007ffe0ff */
[----:B------:R3:W-:Y:S04]  /*39fd0*/  LDGSTS.E [R27+0x4000], desc[UR8][R10.64], !P1 ;  /* 0x040000000a1b7fae */ /* 0x0007e8000c921848 */
[----:B------:R1:W-:Y:S04]  /*39fe0*/  LDGSTS.E [R26+0x8000], desc[UR8][R8.64], !P1 ;  /* 0x08000000081a7fae */ /* 0x0003e8000c921848 */
[----:B------:R1:W-:Y:S01]  /*39ff0*/  LDGSTS.E [R25+0xc000], desc[UR8][R6.64], !P1 ;  /* 0x0c00000006197fae */ /* 0x0003e2000c921848 */
[----:B---3--:R-:W-:-:S03]  /*3a000*/  IMAD.WIDE R10, R229, 0x4, R42 ;  /* 0x00000004e50a7825 */ /* 0x008fc600078e022a */
[----:B------:R2:W-:Y:S01]  /*3a010*/  LDGSTS.E [R24+0x4], desc[UR8][R2.64], !P2 ;  /* 0x0000400002187fae */ /* 0x0005e2000d121848 */
[----:B-1----:R-:W-:-:S03]  /*3a020*/  IMAD.WIDE R8, R229, 0x4, R40 ;  /* 0x00000004e5087825 */ /* 0x002fc600078e0228 */
[----:B------:R4:W-:Y:S01]  /*3a030*/  STL.64 [R1+0x6c0], R10 ;  /* 0x0006c00a01007387 */ /* 0x0009e20000100a00 */
[----:B------:R-:W-:-:S03]  /*3a040*/  VIADD R27, R29, 0xfffffdf1 ;  /* 0xfffffdf11d1b7836 */ /* 0x000fc60000000000 */
[----:B------:R1:W-:Y:S01]  /*3a050*/  STL.64 [R1+0x6b8], R8 ;  /* 0x0006b80801007387 */ /* 0x0003e20000100a00 */
[----:B------:R-:W-:Y:S01]  /*3a060*/  IMAD.WIDE R6, R229, 0x4, R38 ;  /* 0x00000004e5067825 */ /* 0x000fe200078e0226 */
[----:B------:R-:W3:Y:S02]  /*3a070*/  LDC R29, c[0x0][0x230] ;  /* 0x00008c00ff1d7b82 */ /* 0x000ee40000000800 */
[----:B------:R-:W3:Y:S01]  /*3a080*/  LDL.LU.64 R42, [R1+0x1b8] ;  /* 0x0001b800012a7983 */ /* 0x000ee20000300a00 */
[----:B------:R-:W-:Y:S02]  /*3a090*/  ISETP.GE.U32.AND P1, PT, R27, 0x7ffffd72, PT ;  /* 0x7ffffd721b00780c */ /* 0x000fe40003f26070 */
[----:B------:R-:W-:Y:S01]  /*3a0a0*/  IADD3 R27, R20, 0x100000, RZ ;  /* 0x00100000141b7810 */ /* 0x000fe20007ffe0ff */
[----:B------:R1:W-:Y:S04]  /*3a0b0*/  STL.64 [R1+0x6a8], R6 ;  /* 0x0006a80601007387 */ /* 0x0003e80000100a00 */
[----:B------:R4:W-:Y:S04]  /*3a0c0*/  LDGSTS.E [R27+0x4004], desc[UR8][R10.64], !P2 ;  /* 0x040040000a1b7fae */ /* 0x0009e8000d121848 */
[----:B------:R1:W-:Y:S04]  /*3a0d0*/  LDGSTS.E [R26+0x8004], desc[UR8][R8.64], !P2 ;  /* 0x08004000081a7fae */ /* 0x0003e8000d121848 */
[----:B------:R1:W-:Y:S01]  /*3a0e0*/  LDGSTS.E [R25+0xc004], desc[UR8][R6.64], !P2 ;  /* 0x0c00400006197fae */ /* 0x0003e2000d121848 */
[----:B--2---:R-:W-:-:S05]  /*3a0f0*/  IMAD.WIDE R2, R229, 0x4, R36 ;  /* 0x00000004e5027825 */ /* 0x004fca00078e0224 */
[----:B------:R2:W-:Y:S04]  /*3a100*/  STL.64 [R1+0x6a0], R2 ;  /* 0x0006a00201007387 */ /* 0x0005e80000100a00 */
[----:B------:R-:W3:Y:S04]  /*3a110*/  LDL.LU.64 R40, [R1+0x1b0] ;  /* 0x0001b00001287983 */ /* 0x000ee80000300a00 */
[----:B------:R-:W3:Y:S04]  /*3a120*/  LDL.LU.64 R38, [R1+0x1a8] ;  /* 0x0001a80001267983 */ /* 0x000ee80000300a00 */
[----:B------:R-:W3:Y:S04]  /*3a130*/  LDL.LU.64 R36, [R1+0x20] ;  /* 0x0000200001247983 */ /* 0x000ee80000300a00 */
[----:B------:R2:W-:Y:S01]  /*3a140*/  LDGSTS.E [R24+0x8], desc[UR8][R2.64], !P1 ;  /* 0x0000800002187fae */ /* 0x0005e2000c921848 */
[----:B----4-:R-:W-:-:S03]  /*3a150*/  IMAD.WIDE R10, R229, 0x4, R34 ;  /* 0x00000004e50a7825 */ /* 0x010fc600078e0222 */
[----:B------:R-:W4:Y:S04]  /*3a160*/  LDL.LU.64 R34, [R1+0x18] ;  /* 0x0000180001227983 */ /* 0x000f280000300a00 */
[----:B------:R3:W-:Y:S01]  /*3a170*/  STL.64 [R1+0x690], R10 ;  /* 0x0006900a01007387 */ /* 0x0007e20000100a00 */
[----:B-1----:R-:W-:-:S03]  /*3a180*/  IMAD.WIDE R8, R229, 0x4, R32 ;  /* 0x00000004e5087825 */ /* 0x002fc600078e0220 */
[----:B------:R-:W4:Y:S01]  /*3a190*/  LDL.LU.64 R32, [R1+0x10] ;  /* 0x0000100001207983 */ /* 0x000f220000300a00 */
[----:B------:R-:W-:-:S03]  /*3a1a0*/  IMAD.WIDE R6, R229, 0x4, R226 ;  /* 0x00000004e5067825 */ /* 0x000fc600078e02e2 */
[----:B------:R1:W-:Y:S04]  /*3a1b0*/  STL.64 [R1+0x688], R8 ;  /* 0x0006880801007387 */ /* 0x0003e80000100a00 */
[----:B------:R-:W4:Y:S01]  /*3a1c0*/  LDL.LU.64 R226, [R1+0x8] ;  /* 0x0000080001e27983 */ /* 0x000f220000300a00 */
[----:B--2---:R-:W-:-:S03]  /*3a1d0*/  IMAD.WIDE R2, R229, 0x4, R30 ;  /* 0x00000004e5027825 */ /* 0x004fc600078e021e */
[----:B------:R2:W-:Y:S04]  /*3a1e0*/  STL.64 [R1+0x678], R6 ;  /* 0x0006780601007387 */ /* 0x0005e80000100a00 */
[----:B------:R-:W4:Y:S01]  /*3a1f0*/  LDL.LU.64 R30, [R1] ;  /* 0x00000000011e7983 */ /* 0x000f220000300a00 */
[----:B------:R-:W-:Y:S02]  /*3a200*/  VIADD R27, R28, 0xfffffdf0 ;  /* 0xfffffdf01c1b7836 */ /* 0x000fe40000000000 */
[----:B------:R-:W1:Y:S03]  /*3a210*/  LDC R28, c[0x0][0x230] ;  /* 0x00008c00ff1c7b82 */ /* 0x000e660000000800 */
[----:B------:R-:W-:-:S02]  /*3a220*/  ISETP.GE.U32.AND P2, PT, R27, 0x7ffffd71, PT ;  /* 0x7ffffd711b00780c */ /* 0x000fc40003f46070 */
[----:B------:R-:W-:-:S05]  /*3a230*/  IADD3 R27, R20, 0x100000, RZ ;  /* 0x00100000141b7810 */ /* 0x000fca0007ffe0ff */
[----:B------:R3:W-:Y:S04]  /*3a240*/  LDGSTS.E [R27+0x4008], desc[UR8][R10.64], !P1 ;  /* 0x040080000a1b7fae */ /* 0x0007e8000c921848 */
[----:B------:R-:W-:Y:S04]  /*3a250*/  LDGSTS.E [R26+0x8008], desc[UR8][R8.64], !P1 ;  /* 0x08008000081a7fae */ /* 0x000fe8000c921848 */
[----:B------:R-:W-:Y:S01]  /*3a260*/  LDGSTS.E [R25+0xc008], desc[UR8][R6.64], !P1 ;  /* 0x0c00800006197fae */ /* 0x000fe2000c921848 */
[----:B---3--:R-:W-:-:S03]  /*3a270*/  VIADD R27, R29, 0xfffffdd3 ;  /* 0xfffffdd31d1b7836 */ /* 0x008fc60000000000 */
[----:B------:R-:W-:Y:S01]  /*3a280*/  LDGSTS.E [R24+0xc], desc[UR8][R2.64], !P2 ;  /* 0x0000c00002187fae */ /* 0x000fe2000d121848 */
[----:B------:R-:W3:Y:S01]  /*3a290*/  LDC R29, c[0x0][0x230] ;  /* 0x00008c00ff1d7b82 */ /* 0x000ee20000000800 */
[----:B------:R-:W-:Y:S01]  /*3a2a0*/  IMAD.WIDE R10, R229, 0x4, R42 ;  /* 0x00000004e50a7825 */ /* 0x000fe200078e022a */
[----:B------:R-:W-:Y:S02]  /*3a2b0*/  ISETP.GE.U32.AND P1, PT, R27, 0x7ffffd54, PT ;  /* 0x7ffffd541b00780c */ /* 0x000fe40003f26070 */
[----:B------:R-:W-:-:S05]  /*3a2c0*/  IADD3 R27, R20, 0x100000, RZ ;  /* 0x00100000141b7810 */ /* 0x000fca0007ffe0ff */
[----:B------:R1:W-:Y:S04]  /*3a2d0*/  LDGSTS.E [R27+0x400c], desc[UR8][R10.64], !P2 ;  /* 0x0400c0000a1b7fae */ /* 0x0003e8000d121848 */
[----:B------:R2:W-:Y:S01]  /*3a2e0*/  STL.64 [R1+0x670], R2 ;  /* 0x0006700201007387 */ /* 0x0005e20000100a00 */
[----:B-1----:R-:W-:Y:S02]  /*3a2f0*/  VIADD R27, R28, 0xfffffdd2 ;  /* 0xfffffdd21c1b7836 */ /* 0x002fe40000000000 */
[----:B------:R-:W1:Y:S01]  /*3a300*/  LDC R28, c[0x0][0x230] ;  /* 0x00008c00ff1c7b82 */ /* 0x000e620000000800 */
[----:B------:R4:W-:Y:S01]  /*3a310*/  STL.64 [R1+0x660], R10 ;  /* 0x0006600a01007387 */ /* 0x0009e20000100a00 */
[----:B------:R-:W-:-:S04]  /*3a320*/  IMAD.WIDE R8, R229, 0x4, R40 ;  /* 0x00000004e5087825 */ /* 0x000fc800078e0228 */
[C---:B--2---:R-:W-:Y:S01]  /*3a330*/  IMAD.WIDE R6, R229.reuse, 0x4, R38 ;  /* 0x00000004e5067825 */ /* 0x044fe200078e0226 */
[----:B------:R2:W-:Y:S03]  /*3a340*/  LDGSTS.E [R26+0x800c], desc[UR8][R8.64], !P2 ;  /* 0x0800c000081a7fae */ /* 0x0005e6000d121848 */
[----:B------:R-:W-:Y:S01]  /*3a350*/  IMAD.WIDE R2, R229, 0x4, R36 ;  /* 0x00000004e5027825 */ /* 0x000fe200078e0224 */
[----:B------:R-:W-:Y:S01]  /*3a360*/  LDGSTS.E [R25+0xc00c], desc[UR8][R6.64], !P2 ;  /* 0x0c00c00006197fae */ /* 0x000fe2000d121848 */
[----:B------:R-:W-:Y:S02]  /*3a370*/  ISETP.GE.U32.AND P2, PT, R27, 0x7ffffd53, PT ;  /* 0x7ffffd531b00780c */ /* 0x000fe40003f46070 */
[----:B------:R-:W-:Y:S01]  /*3a380*/  IADD3 R27, R20, 0x100000, RZ ;  /* 0x00100000141b7810 */ /* 0x000fe20007ffe0ff */
[----:B------:R2:W-:Y:S04]  /*3a390*/  STL.64 [R1+0x658], R8 ;  /* 0x0006580801007387 */ /* 0x0005e80000100a00 */
[----:B------:R1:W-:Y:S04]  /*3a3a0*/  STL.64 [R1+0x648], R6 ;  /* 0x0006480601007387 */ /* 0x0003e80000100a00 */
[----:B------:R-:W-:Y:S01]  /*3a3b0*/  LDGSTS.E [R24+0x10000], desc[UR8][R2.64], !P1 ;  /* 0x1000000002187fae */ /* 0x000fe2000c921848 */
[----:B----4-:R-:W-:-:S05]  /*3a3c0*/  IMAD.WIDE R10, R229, 0x4, R34 ;  /* 0x00000004e50a7825 */ /* 0x010fca00078e0222 */
[----:B------:R3:W-:Y:S01]  /*3a3d0*/  LDGSTS.E [R27+0x14000], desc[UR8][R10.64], !P1 ;  /* 0x140000000a1b7fae */ /* 0x0007e2000c921848 */
[----:B--2---:R-:W-:-:S03]  /*3a3e0*/  IMAD.WIDE R8, R229, 0x4, R32 ;  /* 0x00000004e5087825 */ /* 0x004fc600078e0220 */
[----:B------:R2:W-:Y:S01]  /*3a3f0*/  STL.64 [R1+0x640], R2 ;  /* 0x0006400201007387 */ /* 0x0005e20000100a00 */
[----:B---3--:R-:W-:-:S03]  /*3a400*/  VIADD R27, R29, 0xfffffdd1 ;  /* 0xfffffdd11d1b7836 */ /* 0x008fc60000000000 */
[----:B------:R3:W-:Y:S01]  /*3a410*/  LDGSTS.E [R26+0x18000], desc[UR8][R8.64], !P1 ;  /* 0x18000000081a7fae */ /* 0x0007e2000c921848 */
[----:B------:R-:W4:Y:S01]  /*3a420*/  LDC R29, c[0x0][0x230] ;  /* 0x00008c00ff1d7b82 */ /* 0x000f220000000800 */
[----:B-1----:R-:W-:Y:S02]  /*3a430*/  IMAD.WIDE R6, R229, 0x4, R226 ;  /* 0x00000004e5067825 */ /* 0x002fe400078e02e2 */
[----:B------:R1:W-:Y:S04]  /*3a440*/  STL.64 [R1+0x630], R10 ;  /* 0x0006300a01007387 */ /* 0x0003e80000100a00 */
[----:B------:R3:W-:Y:S01]  /*3a450*/  LDGSTS.E [R25+0x1c000], desc[UR8][R6.64], !P1 ;  /* 0x1c00000006197fae */ /* 0x0007e2000c921848 */
[----:B------:R-:W-:Y:S01]  /*3a460*/  ISETP.GE.U32.AND P1, PT, R27, 0x7ffffd52, PT ;  /* 0x7ffffd521b00780c */ /* 0x000fe20003f26070 */
[C---:B--2---:R-:W-:Y:S01]  /*3a470*/  IMAD.WIDE R2, R229.reuse, 0x4, R30 ;  /* 0x00000004e5027825 */ /* 0x044fe200078e021e */
[----:B------:R-:W-:Y:S01]  /*3a480*/  IADD3 R27, R20, 0x100000, RZ ;  /* 0x00100000141b7810 */ /* 0x000fe20007ffe0ff */
[----:B------:R3:W-:Y:S02]  /*3a490*/  STL.64 [R1+0x628], R8 ;  /* 0x0006280801007387 */ /* 0x0007e40000100a00 */
[----:B-1----:R-:W-:-:S02]  /*3a4a0*/  IMAD.WIDE R10, R229, 0x4, R250 ;  /* 0x00000004e50a7825 */ /* 0x002fc400078e02fa */
[----:B------:R1:W-:Y:S04]  /*3a4b0*/  STL.64 [R1+0x618], R6 ;  /* 0x0006180601007387 */ /* 0x0003e80000100a00 */
[----:B------:R-:W-:Y:S01]  /*3a4c0*/  LDGSTS.E [R24+0x10004], desc[UR8][R2.64], !P2 ;  /* 0x1000400002187fae */ /* 0x000fe2000d121848 */
[----:B---3--:R-:W-:-:S03]  /*3a4d0*/  IMAD.WIDE R8, R229, 0x4, R248 ;  /* 0x00000004e5087825 */ /* 0x008fc600078e02f8 */
        /* <DEDUP_REMOVED lines=13> */
[----:B-1----:R-:W-:-:S03]  /*3a5b0*/  IMAD.WIDE R10, R229, 0x4, R242 ;  /* 0x00000004e50a7825 */ /* 0x002fc600078e02f2 */
[----:B------:R1:W-:Y:S01]  /*3a5c0*/  STL.64 [R1+0x5e0], R2 ;  /* 0x0005e00201007387 */ /* 0x0003e20000100a00 */
[----:B---3--:R-:W-:-:S03]  /*3a5d0*/  IMAD.WIDE R8, R229, 0x4, R240 ;  /* 0x00000004e5087825 */ /* 0x008fc600078e02f0 */
        /* <DEDUP_REMOVED lines=19> */
[----:B------:R-:W3:Y:S04]  /*3a710*/  LDL.LU.64 R34, [R1+0x548] ;  /* 0x0005480001227983 */ /* 0x000ee80000300a00 */
[----:B------:R-:W3:Y:S04]  /*3a720*/  LDL.LU.64 R226, [R1+0x560] ;  /* 0x0005600001e27983 */ /* 0x000ee80000300a00 */
[----:B------:R-:W3:Y:S01]  /*3a730*/  LDL.LU.64 R30, [R1+0x578] ;  /* 0x00057800011e7983 */ /* 0x000ee20000300a00 */
[----:B----4-:R-:W-:-:S02]  /*3a740*/  VIADD R27, R29, 0xfffffdb3 ;  /* 0xfffffdb31d1b7836 */ /* 0x010fc40000000000 */
[----:B------:R-:W4:Y:S03]  /*3a750*/  LDC R29, c[0x0][0x230] ;  /* 0x00008c00ff1d7b82 */ /* 0x000f260000000800 */
[----:B------:R-:W-:Y:S02]  /*3a760*/  ISETP.GE.U32.AND P1, PT, R27, 0x7ffffd34, PT ;  /* 0x7ffffd341b00780c */ /* 0x000fe40003f26070 */
[----:B------:R-:W-:-:S05]  /*3a770*/  IADD3 R27, R20, 0x100000, RZ ;  /* 0x00100000141b7810 */ /* 0x000fca0007ffe0ff */
[----:B------:R2:W-:Y:S04]  /*3a780*/  LDGSTS.E [R27+0x1400c], desc[UR8][R10.64], !P2 ;  /* 0x1400c0000a1b7fae */ /* 0x0005e8000d121848 */
[----:B------:R3:W-:Y:S04]  /*3a790*/  LDGSTS.E [R26+0x1800c], desc[UR8][R8.64], !P2 ;  /* 0x1800c000081a7fae */ /* 0x0007e8000d121848 */
[----:B------:R1:W-:Y:S01]  /*3a7a0*/  LDGSTS.E [R25+0x1c00c], desc[UR8][R6.64], !P2 ;  /* 0x1c00c00006197fae */ /* 0x0003e2000d121848 */
[----:B--2---:R-:W-:-:S03]  /*3a7b0*/  VIADD R27, R28, 0xfffffdb2 ;  /* 0xfffffdb21c1b7836 */ /* 0x004fc60000000000 */
[----:B------:R2:W-:Y:S01]  /*3a7c0*/  LDGSTS.E [R24+0x20000], desc[UR8][R2.64], !P1 ;  /* 0x2000000002187fae */ /* 0x0005e2000c921848 */
[----:B------:R-:W-:Y:S01]  /*3a7d0*/  IMAD.WIDE R10, R229, 0x4, R216 ;  /* 0x00000004e50a7825 */ /* 0x000fe200078e02d8 */
[----:B------:R-:W4:Y:S01]  /*3a7e0*/  LDC R28, c[0x0][0x230] ;  /* 0x00008c00ff1c7b82 */ /* 0x000f220000000800 */
[----:B------:R-:W-:Y:S02]  /*3a7f0*/  ISETP.GE.U32.AND P2, PT, R27, 0x7ffffd33, PT ;  /* 0x7ffffd331b00780c */ /* 0x000fe40003f46070 */
[C---:B---3--:R-:W-:Y:S01]  /*3a800*/  IMAD.WIDE R8, R229.reuse, 0x4, R218 ;  /* 0x00000004e5087825 */ /* 0x048fe200078e02da */
[----:B------:R-:W-:Y:S01]  /*3a810*/  IADD3 R27, R20, 0x100000, RZ ;  /* 0x00100000141b7810 */ /* 0x000fe20007ffe0ff */
[----:B------:R3:W-:Y:S02]  /*3a820*/  STL.64 [R1+0x570], R10 ;  /* 0x0005700a01007387 */ /* 0x0007e40000100a00 */
[----:B-1----:R-:W-:Y:S01]  /*3a830*/  IMAD.WIDE R6, R229, 0x4, R220 ;  /* 0x00000004e5067825 */ /* 0x002fe200078e02dc */
[----:B------:R-:W-:Y:S01]  /*3a840*/  ISETP.GE.U32.AND P4, PT, R159, 0x7ffffd64, PT ;  /* 0x7ffffd649f00780c */ /* 0x000fe20003f86070 */
[----:B------:R1:W-:Y:S02]  /*3a850*/  STL.64 [R1+0x568], R8 ;  /* 0x0005680801007387 */ /* 0x0003e40000100a00 */
[----:B------:R-:W-:-:S02]  /*3a860*/  VIADD R158, R162, 0xfffffde0 ;  /* 0xfffffde0a29e7836 */ /* 0x000fc40000000000 */
[----:B------:R-:W-:Y:S01]  /*3a870*/  VIADD R200, R200, 0xfffffd83 ;  /* 0xfffffd83c8c87836 */ /* 0x000fe20000000000 */
[----:B------:R-:W4:Y:S01]  /*3a880*/  LDL.LU.64 R44, [R1+0x590] ;  /* 0x00059000012c7983 */ /* 0x000f220000300a00 */
[C---:B--2---:R-:W-:Y:S01]  /*3a890*/  IMAD.WIDE R2, R229.reuse, 0x4, R222 ;  /* 0x00000004e5027825 */ /* 0x044fe200078e02de */
[----:B------:R-:W-:Y:S01]  /*3a8a0*/  IADD3 R208, R208, -0x27e, RZ ;  /* 0xfffffd82d0d07810 */ /* 0x000fe20007ffe0ff */
[----:B------:R-:W2:Y:S01]  /*3a8b0*/  LDC R216, c[0x0][0x230] ;  /* 0x00008c00ffd87b82 */ /* 0x000ea20000000800 */
[----:B------:R3:W-:Y:S04]  /*3a8c0*/  LDGSTS.E [R27+0x24000], desc[UR8][R10.64], !P1 ;  /* 0x240000000a1b7fae */ /* 0x0007e8000c921848 */
[----:B------:R1:W-:Y:S03]  /*3a8d0*/  STL.64 [R1+0x558], R6 ;  /* 0x0005580601007387 */ /* 0x0003e60000100a00 */
[----:B------:R-:W2:Y:S01]  /*3a8e0*/  LDC R221, c[0x0][0x230] ;  /* 0x00008c00ffdd7b82 */ /* 0x000ea20000000800 */
[----:B------:R1:W-:Y:S04]  /*3a8f0*/  STL.64 [R1+0x550], R2 ;  /* 0x0005500201007387 */ /* 0x0003e80000100a00 */
[----:B------:R1:W-:Y:S01]  /*3a900*/  LDGSTS.E [R26+0x28000], desc[UR8][R8.64], !P1 ;  /* 0x28000000081a7fae */ /* 0x0003e2000c921848 */
[----:B---3--:R-:W-:-:S03]  /*3a910*/  IMAD.WIDE R10, R229, 0x4, R224 ;  /* 0x00000004e50a7825 */ /* 0x008fc600078e02e0 */
[----:B------:R-:W3:Y:S04]  /*3a920*/  LDL.LU.64 R42, [R1+0x5a8] ;  /* 0x0005a800012a7983 */ /* 0x000ee80000300a00 */
[----:B------:R-:W2:Y:S04]  /*3a930*/  LDL.LU.64 R38, [R1+0x5c0] ;  /* 0x0005c00001267983 */ /* 0x000ea80000300a00 */
[----:B------:R1:W-:Y:S04]  /*3a940*/  LDGSTS.E [R25+0x2c000], desc[UR8][R6.64], !P1 ;  /* 0x2c00000006197fae */ /* 0x0003e8000c921848 */
[----:B------:R-:W2:Y:S04]  /*3a950*/  LDL.LU.64 R32, [R1+0x5d8] ;  /* 0x0005d80001207983 */ /* 0x000ea80000300a00 */
[----:B------:R1:W-:Y:S04]  /*3a960*/  LDGSTS.E [R24+0x20004], desc[UR8][R2.64], !P2 ;  /* 0x2000400002187fae */ /* 0x0003e8000d121848 */
[----:B------:R4:W-:Y:S01]  /*3a970*/  STL.64 [R1+0x148], R10 ;  /* 0x0001480a01007387 */ /* 0x0009e20000100a00 */
[----:B-1----:R-:W-:-:S04]  /*3a980*/  IMAD.WIDE R8, R229, 0x4, R34 ;  /* 0x00000004e5087825 */ /* 0x002fc800078e0222 */
[C---:B------:R-:W-:Y:S01]  /*3a990*/  IMAD.WIDE R6, R229.reuse, 0x4, R226 ;  /* 0x00000004e5067825 */ /* 0x040fe200078e02e2 */
[----:B------:R3:W-:Y:S03]  /*3a9a0*/  STL.64 [R1+0x140], R8 ;  /* 0x0001400801007387 */ /* 0x0007e60000100a00 */
[----:B------:R-:W-:Y:S01]  /*3a9b0*/  IMAD.WIDE R2, R229, 0x4, R30 ;  /* 0x00000004e5027825 */ /* 0x000fe200078e021e */
[----:B------:R-:W2:Y:S01]  /*3a9c0*/  LDL.LU.64 R40, [R1+0x5f0] ;  /* 0x0005f00001287983 */ /* 0x000ea20000300a00 */
[----:B------:R-:W1:Y:S03]  /*3a9d0*/  LDC R30, c[0x0][0x230] ;  /* 0x00008c00ff1e7b82 */ /* 0x000e660000000800 */
[----:B------:R2:W-:Y:S04]  /*3a9e0*/  STL.64 [R1+0x138], R6 ;  /* 0x0001380601007387 */ /* 0x0005e80000100a00 */
[----:B------:R2:W-:Y:S04]  /*3a9f0*/  STL.64 [R1+0x130], R2 ;  /* 0x0001300201007387 */ /* 0x0005e80000100a00 */
[----:B------:R-:W2:Y:S04]  /*3aa00*/  LDL.LU.64 R36, [R1+0x608] ;  /* 0x0006080001247983 */ /* 0x000ea80000300a00 */
[----:B------:R-:W2:Y:S04]  /*3aa10*/  LDL.LU.64 R34, [R1+0x620] ;  /* 0x0006200001227983 */ /* 0x000ea80000300a00 */
[----:B------:R-:W2:Y:S01]  /*3aa20*/  LDL.LU.64 R226, [R1+0x638] ;  /* 0x0006380001e27983 */ /* 0x000ea20000300a00 */
[----:B----4-:R-:W-:-:S02]  /*3aa30*/  VIADD R27, R29, 0xfffffdb1 ;  /* 0xfffffdb11d1b7836 */ /* 0x010fc40000000000 */
[----:B------:R-:W4:Y:S03]  /*3aa40*/  LDC R29, c[0x0][0x230] ;  /* 0x00008c00ff1d7b82 */ /* 0x000f260000000800 */
[----:B------:R-:W-:Y:S02]  /*3aa50*/  ISETP.GE.U32.AND P1, PT, R27, 0x7ffffd32, PT ;  /* 0x7ffffd321b00780c */ /* 0x000fe40003f26070 */
[----:B------:R-:W-:-:S05]  /*3aa60*/  IADD3 R27, R20, 0x100000, RZ ;  /* 0x00100000141b7810 */ /* 0x000fca0007ffe0ff */
[----:B------:R1:W-:Y:S04]  /*3aa70*/  LDGSTS.E [R27+0x24004], desc[UR8][R10.64], !P2 ;  /* 0x240040000a1b7fae */ /* 0x0003e8000d121848 */
[----:B------:R3:W-:Y:S04]  /*3aa80*/  LDGSTS.E [R26+0x28004], desc[UR8][R8.64], !P2 ;  /* 0x28004000081a7fae */ /* 0x0007e8000d121848 */
[----:B------:R2:W-:Y:S01]  /*3aa90*/  LDGSTS.E [R25+0x2c004], desc[UR8][R6.64], !P2 ;  /* 0x2c00400006197fae */ /* 0x0005e2000d121848 */
[----:B-1----:R-:W-:-:S03]  /*3aaa0*/  VIADD R27, R28, 0xfffffdb0 ;  /* 0xfffffdb01c1b7836 */ /* 0x002fc60000000000 */
[----:B------:R1:W-:Y:S01]  /*3aab0*/  LDGSTS.E [R24+0x20008], desc[UR8][R2.64], !P1 ;  /* 0x2000800002187fae */ /* 0x0003e2000c921848 */
[----:B------:R-:W-:Y:S01]  /*3aac0*/  IMAD.WIDE R10, R229, 0x4, R44 ;  /* 0x00000004e50a7825 */ /* 0x000fe200078e022c */
[----:B------:R-:W-:Y:S02]  /*3aad0*/  ISETP.GE.U32.AND P2, PT, R27, 0x7ffffd31, PT ;  /* 0x7ffffd311b00780c */ /* 0x000fe40003f46070 */
[----:B------:R-:W-:Y:S02]  /*3aae0*/  IADD3 R27, R20, 0x100000, RZ ;  /* 0x00100000141b7810 */ /* 0x000fe40007ffe0ff */
[----:B------:R-:W-:Y:S04]  /*3aaf0*/  STL.64 [R1+0x128], R10 ;  /* 0x0001280a01007387 */ /* 0x000fe80000100a00 */
[----:B------:R-:W-:Y:S01]  /*3ab00*/  LDGSTS.E [R27+0x24008], desc[UR8][R10.64], !P1 ;  /* 0x240080000a1b7fae */ /* 0x000fe2000c921848 */
[----:B---3--:R-:W-:-:S04]  /*3ab10*/  IMAD.WIDE R8, R229, 0x4, R42 ;  /* 0x00000004e5087825 */ /* 0x008fc800078e022a */
[C---:B--2---:R-:W-:Y:S01]  /*3ab20*/  IMAD.WIDE R6, R229.reuse, 0x4, R38 ;  /* 0x00000004e5067825 */ /* 0x044fe200078e0226 */
[----:B------:R2:W-:Y:S01]  /*3ab30*/  STL.64 [R1+0x120], R8 ;  /* 0x0001200801007387 */ /* 0x0005e20000100a00 */
[----:B------:R-:W3:Y:S02]  /*3ab40*/  LDC R38, c[0x0][0x230] ;  /* 0x00008c00ff267b82 */ /* 0x000ee40000000800 */
[C---:B-1----:R-:W-:Y:S01]  /*3ab50*/  IMAD.WIDE R2, R229.reuse, 0x4, R32 ;  /* 0x00000004e5027825 */ /* 0x042fe200078e0220 */
[----:B------:R1:W-:Y:S04]  /*3ab60*/  STL.64 [R1+0x118], R6 ;  /* 0x0001180601007387 */ /* 0x0003e80000100a00 */
[----:B------:R2:W-:Y:S04]  /*3ab70*/  LDGSTS.E [R26+0x28008], desc[UR8][R8.64], !P1 ;  /* 0x28008000081a7fae */ /* 0x0005e8000c921848 */
[----:B------:R4:W-:Y:S04]  /*3ab80*/  STL.64 [R1+0x110], R2 ;  /* 0x0001100201007387 */ /* 0x0009e80000100a00 */
[----:B------:R-:W3:Y:S04]  /*3ab90*/  LDL.LU.64 R48, [R1+0x650] ;  /* 0x0006500001307983 */ /* 0x000ee80000300a00 */
[----:B------:R1:W-:Y:S04]  /*3aba0*/  LDGSTS.E [R25+0x2c008], desc[UR8][R6.64], !P1 ;  /* 0x2c00800006197fae */ /* 0x0003e8000c921848 */
[----:B------:R-:W3:Y:S04]  /*3abb0*/  LDL.LU.64 R44, [R1+0x668] ;  /* 0x00066800012c7983 */ /* 0x000ee80000300a00 */
[----:B------:R4:W-:Y:S04]  /*3abc0*/  LDGSTS.E [R24+0x2000c], desc[UR8][R2.64], !P2 ;  /* 0x2000c00002187fae */ /* 0x0009e8000d121848 */
[----:B------:R-:W3:Y:S04]  /*3abd0*/  LDL.LU.64 R42, [R1+0x680] ;  /* 0x00068000012a7983 */ /* 0x000ee80000300a00 */
[----:B------:R-:W3:Y:S01]  /*3abe0*/  LDL.LU.64 R32, [R1+0x698] ;  /* 0x0006980001207983 */ /* 0x000ee20000300a00 */
[----:B--2---:R-:W-:-:S05]  /*3abf0*/  IMAD.WIDE R8, R229, 0x4, R40 ;  /* 0x00000004e5087825 */ /* 0x004fca00078e0228 */
[----:B------:R-:W-:Y:S01]  /*3ac00*/  STL.64 [R1+0x108], R8 ;  /* 0x0001080801007387 */ /* 0x000fe20000100a00 */
[----:B-1----:R-:W-:-:S04]  /*3ac10*/  IMAD.WIDE R6, R229, 0x4, R36 ;  /* 0x00000004e5067825 */ /* 0x002fc800078e0224 */
[C---:B----4-:R-:W-:Y:S01]  /*3ac20*/  IMAD.WIDE R2, R229.reuse, 0x4, R34 ;  /* 0x00000004e5027825 */ /* 0x050fe200078e0222 */
[----:B------:R-:W-:Y:S04]  /*3ac30*/  STL.64 [R1+0x100], R6 ;  /* 0x0001000601007387 */ /* 0x000fe80000100a00 */
[----:B------:R1:W-:Y:S01]  /*3ac40*/  STL.64 [R1+0xf8], R2 ;  /* 0x0000f80201007387 */ /* 0x0003e20000100a00 */
[----:B------:R-:W-:-:S03]  /*3ac50*/  IMAD.WIDE R24, R229, 0x4, R226 ;  /* 0x00000004e5187825 */ /* 0x000fc600078e02e2 */
[----:B------:R-:W2:Y:S04]  /*3ac60*/  LDL.LU.64 R52, [R1+0x6b0] ;  /* 0x0006b00001347983 */ /* 0x000ea80000300a00 */
[----:B------:R-:W4:Y:S04]  /*3ac70*/  LDL.LU.64 R50, [R1+0x6c8] ;  /* 0x0006c80001327983 */ /* 0x000f280000300a00 */
[----:B------:R-:W2:Y:S04]  /*3ac80*/  LDL.LU.64 R40, [R1+0x6e0] ;  /* 0x0006e00001287983 */ /* 0x000ea80000300a00 */
[----:B------:R-:W4:Y:S01]  /*3ac90*/  LDL.LU.64 R226, [R1+0x6f8] ;  /* 0x0006f80001e27983 */ /* 0x000f220000300a00 */
[----:B------:R-:W-:Y:S01]  /*3aca0*/  VIADD R27, R29, 0xfffffd93 ;  /* 0xfffffd931d1b7836 */ /* 0x000fe20000000000 */
[----:B------:R-:W-:-:S04]  /*3acb0*/  IADD3 R29, R20, 0x100000, RZ ;  /* 0x00100000141d7810 */ /* 0x000fc80007ffe0ff */
[----:B------:R-:W-:Y:S01]  /*3acc0*/  ISETP.GE.U32.AND P1, PT, R27, 0x7ffffd14, PT ;  /* 0x7ffffd141b00780c */ /* 0x000fe20003f26070 */
[C---:B------:R-:W-:Y:S01]  /*3acd0*/  VIADD R28, R20.reuse, 0x100000 ;  /* 0x00100000141c7836 */ /* 0x040fe20000000000 */
[----:B------:R-:W-:Y:S01]  /*3ace0*/  IADD3 R27, R20, 0x100000, RZ ;  /* 0x00100000141b7810 */ /* 0x000fe20007ffe0ff */
[----:B------:R1:W-:Y:S04]  /*3acf0*/  LDGSTS.E [R29+0x2400c], desc[UR8][R8.64], !P2 ;  /* 0x2400c000081d7fae */ /* 0x0003e8000d121848 */
[----:B------:R-:W-:Y:S04]  /*3ad00*/  LDGSTS.E [R28+0x2800c], desc[UR8][R6.64], !P2 ;  /* 0x2800c000061c7fae */ /* 0x000fe8000d121848 */
[----:B------:R-:W-:Y:S01]  /*3ad10*/  LDGSTS.E [R27+0x2c00c], desc[UR8][R2.64], !P2 ;  /* 0x2c00c000021b7fae */ /* 0x000fe2000d121848 */
[----:B-1----:R-:W-:-:S03]  /*3ad20*/  VIADD R29, R30, 0xfffffd92 ;  /* 0xfffffd921e1d7836 */ /* 0x002fc60000000000 */
[----:B------:R3:W-:Y:S01]  /*3ad30*/  LDGSTS.E [R26+0x30000], desc[UR8][R24.64], !P1 ;  /* 0x30000000181a7fae */ /* 0x0007e2000c921848 */
[----:B------:R-:W-:-:S03]  /*3ad40*/  IADD3 R37, R20, 0x100000, RZ ;  /* 0x0010000014257810 */ /* 0x000fc60007ffe0ff */
[----:B------:R-:W-:Y:S01]  /*3ad50*/  STL.64 [R1+0x1dc8], R24 ;  /* 0x001dc81801007387 */ /* 0x000fe20000100a00 */
[----:B------:R-:W-:-:S03]  /*3ad60*/  ISETP.GE.U32.AND P2, PT, R29, 0x7ffffd13, PT ;  /* 0x7ffffd131d00780c */ /* 0x000fc60003f46070 */
[----:B------:R-:W4:Y:S04]  /*3ad70*/  LDL.LU.64 R64, [R1+0x710] ;  /* 0x0007100001407983 */ /* 0x000f280000300a00 */
[----:B------:R-:W4:Y:S04]  /*3ad80*/  LDL.LU.64 R58, [R1+0x728] ;  /* 0x00072800013a7983 */ /* 0x000f280000300a00 */
[----:B------:R-:W4:Y:S01]  /*3ad90*/  LDL.LU.64 R56, [R1+0x740] ;  /* 0x0007400001387983 */ /* 0x000f220000300a00 */
[----:B---3--:R-:W-:-:S03]  /*3ada0*/  IMAD.WIDE R26, R229, 0x4, R48 ;  /* 0x00000004e51a7825 */ /* 0x008fc600078e0230 */
[----:B------:R-:W3:Y:S01]  /*3adb0*/  LDL.LU.64 R48, [R1+0x758] ;  /* 0x0007580001307983 */ /* 0x000ee20000300a00 */
[----:B------:R-:W-:-:S03]  /*3adc0*/  IMAD.WIDE R28, R229, 0x4, R44 ;  /* 0x00000004e51c7825 */ /* 0x000fc600078e022c */
[----:B------:R-:W-:Y:S01]  /*3add0*/  STL.64 [R1+0x1dd0], R26 ;  /* 0x001dd01a01007387 */ /* 0x000fe20000100a00 */
[----:B------:R-:W-:-:S03]  /*3ade0*/  IMAD.WIDE R30, R229, 0x4, R42 ;  /* 0x00000004e51e7825 */ /* 0x000fc600078e022a */
[----:B------:R-:W-:Y:S01]  /*3adf0*/  STL.64 [R1+0x1dd8], R28 ;  /* 0x001dd81c01007387 */ /* 0x000fe20000100a00 */
[----:B------:R-:W-:-:S03]  /*3ae00*/  IMAD.WIDE R32, R229, 0x4, R32 ;  /* 0x00000004e5207825 */ /* 0x000fc600078e0220 */
[----:B------:R-:W-:Y:S04]  /*3ae10*/  STL.64 [R1+0x1de0], R30 ;  /* 0x001de01e01007387 */ /* 0x000fe80000100a00 */
[----:B------:R1:W-:Y:S04]  /*3ae20*/  LDGSTS.E [R37+0x34000], desc[UR8][R26.64], !P1 ;  /* 0x340000001a257fae */ /* 0x0003e8000c921848 */
[----:B------:R-:W-:Y:S04]  /*3ae30*/  STL.64 [R1+0x1de8], R32 ;  /* 0x001de82001007387 */ /* 0x000fe80000100a00 */
[----:B------:R-:W3:Y:S01]  /*3ae40*/  LDL.LU.64 R68, [R1+0x770] ;  /* 0x0007700001447983 */ /* 0x000ee20000300a00 */
[----:B-1----:R-:W-:-:S03]  /*3ae50*/  IADD3 R37, R38, -0x26f, RZ ;  /* 0xfffffd9126257810 */ /* 0x002fc60007ffe0ff */
[----:B------:R-:W3:Y:S04]  /*3ae60*/  LDL.LU.64 R66, [R1+0x788] ;  /* 0x0007880001427983 */ /* 0x000ee80000300a00 */
[----:B------:R-:W3:Y:S01]  /*3ae70*/  LDL.LU.64 R62, [R1+0x7a0] ;  /* 0x0007a000013e7983 */ /* 0x000ee20000300a00 */
[----:B--2---:R-:W-:-:S04]  /*3ae80*/  IMAD.WIDE R38, R229, 0x4, R40 ;  /* 0x00000004e5267825 */ /* 0x004fc800078e0228 */
[----:B----4-:R-:W-:Y:S02]  /*3ae90*/  IMAD.WIDE R40, R229, 0x4, R226 ;  /* 0x00000004e5287825 */ /* 0x010fe400078e02e2 */
[----:B------:R-:W2:Y:S01]  /*3aea0*/  LDL.LU.64 R226, [R1+0x838] ;  /* 0x0008380001e27983 */ /* 0x000ea20000300a00 */
[C---:B------:R-:W-:Y:S01]  /*3aeb0*/  IADD3 R35, R20.reuse, 0x100000, RZ ;  /* 0x0010000014237810 */ /* 0x040fe20007ffe0ff */
[C---:B------:R-:W-:Y:S02]  /*3aec0*/  VIADD R36, R20.reuse, 0x100000 ;  /* 0x0010000014247836 */ /* 0x040fe40000000000 */
[----:B------:R-:W-:-:S03]  /*3aed0*/  VIADD R34, R20, 0x100000 ;  /* 0x0010000014227836 */ /* 0x000fc60000000000 */
[----:B------:R1:W-:Y:S01]  /*3aee0*/  LDGSTS.E [R36+0x38000], desc[UR8][R28.64], !P1 ;  /* 0x380000001c247fae */ /* 0x0003e2000c921848 */
[----:B------:R-:W-:-:S03]  /*3aef0*/  VIADD R45, R20, 0x100000 ;  /* 0x00100000142d7836 */ /* 0x000fc60000000000 */
[----:B------:R-:W-:Y:S01]  /*3af00*/  LDGSTS.E [R35+0x3c000], desc[UR8][R30.64], !P1 ;  /* 0x3c0000001e237fae */ /* 0x000fe2000c921848 */
[----:B------:R-:W-:-:S03]  /*3af10*/  ISETP.GE.U32.AND P1, PT, R37, 0x7ffffd12, PT ;  /* 0x7ffffd122500780c */ /* 0x000fc60003f26070 */
[----:B------:R4:W-:Y:S01]  /*3af20*/  LDGSTS.E [R34+0x30004], desc[UR8][R32.64], !P2 ;  /* 0x3000400020227fae */ /* 0x0009e2000d121848 */
[C---:B------:R-:W-:Y:S01]  /*3af30*/  IADD3 R44, R20.reuse, 0x100000, RZ ;  /* 0x00100000142c7810 */ /* 0x040fe20007ffe0ff */
[----:B------:R-:W-:Y:S02]  /*3af40*/  VIADD R43, R20, 0x100000 ;  /* 0x00100000142b7836 */ /* 0x000fe40000000000 */
[----:B-1----:R-:W-:-:S04]  /*3af50*/  IMAD.WIDE R36, R229, 0x4, R50 ;  /* 0x00000004e5247825 */ /* 0x002fc800078e0232 */
[----:B----4-:R-:W-:Y:S01]  /*3af60*/  IMAD.WIDE R34, R229, 0x4, R52 ;  /* 0x00000004e5227825 */ /* 0x010fe200078e0234 */
[----:B------:R-:W-:-:S04]  /*3af70*/  IADD3 R42, R20, 0x100000, RZ ;  /* 0x00100000142a7810 */ /* 0x000fc80007ffe0ff */
[----:B------:R1:W-:Y:S04]  /*3af80*/  LDGSTS.E [R45+0x34004], desc[UR8][R34.64], !P2 ;  /* 0x34004000222d7fae */ /* 0x0003e8000d121848 */
[----:B------:R4:W-:Y:S04]  /*3af90*/  LDGSTS.E [R44+0x38004], desc[UR8][R36.64], !P2 ;  /* 0x38004000242c7fae */ /* 0x0009e8000d121848 */
[----:B------:R-:W-:Y:S01]  /*3afa0*/  LDGSTS.E [R43+0x3c004], desc[UR8][R38.64], !P2 ;  /* 0x3c004000262b7fae */ /* 0x000fe2000d121848 */
[----:B-1----:R-:W-:-:S03]  /*3afb0*/  VIADD R45, R46, 0xfffffd90 ;  /* 0xfffffd902e2d7836 */ /* 0x002fc60000000000 */
[----:B------:R-:W-:Y:S02]  /*3afc0*/  STL.64 [R1+0x1df0], R34 ;  /* 0x001df02201007387 */ /* 0x000fe40000100a00 */
[----:B------:R-:W-:Y:S02]  /*3afd0*/  ISETP.GE.U32.AND P2, PT, R45, 0x7ffffd11, PT ;  /* 0x7ffffd112d00780c */ /* 0x000fe40003f46070 */
[----:B------:R-:W-:Y:S01]  /*3afe0*/  STL.64 [R1+0x1df8], R36 ;  /* 0x001df82401007387 */ /* 0x000fe20000100a00 */
[----:B------:R-:W-:-:S03]  /*3aff0*/  IADD3 R53, R20, 0x100000, RZ ;  /* 0x0010000014357810 */ /* 0x000fc60007ffe0ff */
[----:B------:R-:W-:Y:S01]  /*3b000*/  STL.64 [R1+0x1e00], R38 ;  /* 0x001e002601007387 */ /* 0x000fe20000100a00 */
[----:B------:R-:W-:-:S03]  /*3b010*/  VIADD R52, R20, 0x100000 ;  /* 0x0010000014347836 */ /* 0x000fc60000000000 */
[----:B------:R1:W-:Y:S01]  /*3b020*/  LDGSTS.E [R42+0x30008], desc[UR8][R40.64], !P1 ;  /* 0x30008000282a7fae */ /* 0x0003e2000c921848 */
[----:B----4-:R-:W-:-:S03]  /*3b030*/  IMAD.WIDE R44, R229, 0x4, R58 ;  /* 0x00000004e52c7825 */ /* 0x010fc600078e023a */
[----:B------:R-:W-:Y:S01]  /*3b040*/  STL.64 [R1+0x1e08], R40 ;  /* 0x001e082801007387 */ /* 0x000fe20000100a00 */
[C---:B------:R-:W-:Y:S01]  /*3b050*/  IADD3 R51, R20.reuse, 0x100000, RZ ;  /* 0x0010000014337810 */ /* 0x040fe20007ffe0ff */
[C---:B------:R-:W-:Y:S02]  /*3b060*/  IMAD.WIDE R46, R229.reuse, 0x4, R56 ;  /* 0x00000004e52e7825 */ /* 0x040fe400078e0238 */
[----:B------:R-:W4:Y:S02]  /*3b070*/  LDL.LU.64 R74, [R1+0x850] ;  /* 0x00085000014a7983 */ /* 0x000f240000300a00 */
[----:B-1----:R-:W-:Y:S02]  /*3b080*/  IMAD.WIDE R42, R229, 0x4, R64 ;  /* 0x00000004e52a7825 */ /* 0x002fe400078e0240 */
[----:B------:R-:W4:Y:S02]  /*3b090*/  LDL.LU.64 R72, [R1+0x868] ;  /* 0x0008680001487983 */ /* 0x000f240000300a00 */
[----:B------:R-:W-:-:S02]  /*3b0a0*/  VIADD R50, R20, 0x100000 ;  /* 0x0010000014327836 */ /* 0x000fc40000000000 */
[----:B------:R-:W4:Y:S01]  /*3b0b0*/  LDL.LU.64 R70, [R1+0x880] ;  /* 0x0008800001467983 */ /* 0x000f220000300a00 */
[----:B---3--:R-:W-:-:S03]  /*3b0c0*/  IMAD.WIDE R48, R229, 0x4, R48 ;  /* 0x00000004e5307825 */ /* 0x008fc600078e0230 */
[----:B------:R-:W3:Y:S04]  /*3b0d0*/  LDL.LU.64 R64, [R1+0x898] ;  /* 0x0008980001407983 */ /* 0x000ee80000300a00 */
[----:B------:R1:W-:Y:S04]  /*3b0e0*/  LDGSTS.E [R53+0x34008], desc[UR8][R42.64], !P1 ;  /* 0x340080002a357fae */ /* 0x0003e8000c921848 */
[----:B------:R-:W-:Y:S04]  /*3b0f0*/  STL.64 [R1+0x1e10], R42 ;  /* 0x001e102a01007387 */ /* 0x000fe80000100a00 */
[----:B------:R1:W-:Y:S02]  /*3b100*/  LDGSTS.E [R52+0x38008], desc[UR8][R44.64], !P1 ;  /* 0x380080002c347fae */ /* 0x0003e4000c921848 */
[----:B-1----:R-:W-:-:S02]  /*3b110*/  IADD3 R53, R54, -0x211, RZ ;  /* 0xfffffdef36357810 */ /* 0x002fc40007ffe0ff */
[----:B------:R-:W-:Y:S04]  /*3b120*/  STL.64 [R1+0x1e18], R44 ;  /* 0x001e182c01007387 */ /* 0x000fe80000100a00 */
[----:B------:R-:W-:Y:S01]  /*3b130*/  LDGSTS.E [R51+0x3c008], desc[UR8][R46.64], !P1 ;  /* 0x3c0080002e337fae */ /* 0x000fe2000c921848 */
[----:B------:R-:W-:-:S03]  /*3b140*/  ISETP.GE.U32.AND P1, PT, R53, 0x7ffffd70, PT ;  /* 0x7ffffd703500780c */ /* 0x000fc60003f26070 */
[----:B------:R-:W-:Y:S01]  /*3b150*/  STL.64 [R1+0x1e20], R46 ;  /* 0x001e202e01007387 */ /* 0x000fe20000100a00 */
[----:B------:R-:W-:-:S03]  /*3b160*/  IMAD.WIDE R52, R229, 0x4, R66 ;  /* 0x00000004e5347825 */ /* 0x000fc600078e0242 */
[----:B------:R1:W-:Y:S01]  /*3b170*/  LDGSTS.E [R50+0x3000c], desc[UR8][R48.64], !P2 ;  /* 0x3000c00030327fae */ /* 0x0003e2000d121848 */
[----:B------:R-:W-:-:S03]  /*3b180*/  IMAD.WIDE R54, R229, 0x4, R62 ;  /* 0x00000004e5367825 */ /* 0x000fc600078e023e */
[----:B------:R-:W-:Y:S04]  /*3b190*/  STL.64 [R1+0x1e28], R48 ;  /* 0x001e283001007387 */ /* 0x000fe80000100a00 */
[----:B------:R-:W-:Y:S01]  /*3b1a0*/  STL.64 [R1+0x1d30], R20 ;  /* 0x001d301401007387 */ /* 0x000fe20000100a00 */
[----:B-1----:R-:W-:-:S03]  /*3b1b0*/  IMAD.WIDE R50, R229, 0x4, R68 ;  /* 0x00000004e5327825 */ /* 0x002fc600078e0244 */
[----:B------:R-:W3:Y:S04]  /*3b1c0*/  LDL.LU.64 R68, [R1+0x8b0] ;  /* 0x0008b00001447983 */ /* 0x000ee80000300a00 */
[----:B------:R-:W3:Y:S04]  /*3b1d0*/  LDL.LU.64 R66, [R1+0x8c8] ;  /* 0x0008c80001427983 */ /* 0x000ee80000300a00 */
[----:B------:R-:W3:Y:S01]  /*3b1e0*/  LDL.LU.64 R62, [R1+0x8e0] ;  /* 0x0008e000013e7983 */ /* 0x000ee20000300a00 */
[----:B--2---:R-:W-:-:S05]  /*3b1f0*/  IMAD.WIDE R2, R229, 0x4, R226 ;  /* 0x00000004e5027825 */ /* 0x004fca00078e02e2 */
[----:B------:R3:W-:Y:S04]  /*3b200*/  STL.64 [R1+0x548], R2 ;  /* 0x0005480201007387 */ /* 0x0007e80000100a00 */
[----:B------:R-:W2:Y:S01]  /*3b210*/  LDL.LU.64 R226, [R1+0x8f8] ;  /* 0x0008f80001e27983 */ /* 0x000ea20000300a00 */
[C---:B------:R-:W-:Y:S01]  /*3b220*/  VIADD R59, R20.reuse, 0x100000 ;  /* 0x00100000143b7836 */ /* 0x040fe20000000000 */
[C---:B------:R-:W-:Y:S01]  /*3b230*/  IADD3 R58, R20.reuse, 0x100000, RZ ;  /* 0x00100000143a7810 */ /* 0x040fe20007ffe0ff */
[----:B------:R-:W-:-:S03]  /*3b240*/  VIADD R57, R20, 0x100000 ;  /* 0x0010000014397836 */ /* 0x000fc60000000000 */
[----:B------:R1:W-:Y:S01]  /*3b250*/  LDGSTS.E [R59+0x3400c], desc[UR8][R50.64], !P2 ;  /* 0x3400c000323b7fae */ /* 0x0003e2000d121848 */
[----:B------:R-:W-:-:S03]  /*3b260*/  IADD3 R56, R19, 0x100000, RZ ;  /* 0x0010000013387810 */ /* 0x000fc60007ffe0ff */
[----:B------:R1:W-:Y:S04]  /*3b270*/  LDGSTS.E [R58+0x3800c], desc[UR8][R52.64], !P2 ;  /* 0x3800c000343a7fae */ /* 0x0003e8000d121848 */
[----:B------:R1:W-:Y:S02]  /*3b280*/  LDGSTS.E [R57+0x3c00c], desc[UR8][R54.64], !P2 ;  /* 0x3c00c00036397fae */ /* 0x0003e4000d121848 */
[----:B-1----:R-:W-:Y:S02]  /*3b290*/  VIADD R59, R60, 0xfffffdee ;  /* 0xfffffdee3c3b7836 */ /* 0x002fe40000000000 */
[----:B------:R-:W-:Y:S01]  /*3b2a0*/  STL.64 [R1+0x1e30], R50 ;  /* 0x001e303201007387 */ /* 0x000fe20000100a00 */
[----:B------:R-:W1:Y:S02]  /*3b2b0*/  LDC R60, c[0x0][0x230] ;  /* 0x00008c00ff3c7b82 */ /* 0x000e640000000800 */
[----:B------:R-:W-:Y:S01]  /*3b2c0*/  ISETP.GE.U32.AND P2, PT, R59, 0x7ffffd6f, PT ;  /* 0x7ffffd6f3b00780c */ /* 0x000fe20003f46070 */
[----:B------:R-:W-:Y:S01]  /*3b2d0*/  STL.64 [R1+0x1e38], R52 ;  /* 0x001e383401007387 */ /* 0x000fe20000100a00 */
[C---:B------:R-:W-:Y:S01]  /*3b2e0*/  IADD3 R59, R19.reuse, 0x100000, RZ ;  /* 0x00100000133b7810 */ /* 0x040fe20007ffe0ff */
[----:B------:R-:W-:-:S02]  /*3b2f0*/  VIADD R58, R19, 0x100000 ;  /* 0x00100000133a7836 */ /* 0x000fc40000000000 */
[----:B------:R3:W-:Y:S01]  /*3b300*/  LDGSTS.E [R56], desc[UR8][R2.64], !P1 ;  /* 0x0000000002387fae */ /* 0x0007e2000c921848 */
[----:B------:R-:W-:-:S03]  /*3b310*/  IADD3 R57, R19, 0x100000, RZ ;  /* 0x0010000013397810 */ /* 0x000fc60007ffe0ff */
[----:B------:R-:W-:Y:S01]  /*3b320*/  STL.64 [R1+0x1e40], R54 ;  /* 0x001e403601007387 */ /* 0x000fe20000100a00 */
[----:B----4-:R-:W-:-:S04]  /*3b330*/  IMAD.WIDE R10, R229, 0x4, R74 ;  /* 0x00000004e50a7825 */ /* 0x010fc800078e024a */
[C---:B------:R-:W-:Y:S01]  /*3b340*/  IMAD.WIDE R8, R229.reuse, 0x4, R72 ;  /* 0x00000004e5087825 */ /* 0x040fe200078e0248 */
[----:B------:R4:W-:Y:S03]  /*3b350*/  STL.64 [R1+0x540], R10 ;  /* 0x0005400a01007387 */ /* 0x0009e60000100a00 */
[C---:B------:R-:W-:Y:S01]  /*3b360*/  IMAD.WIDE R6, R229.reuse, 0x4, R70 ;  /* 0x00000004e5067825 */ /* 0x040fe200078e0246 */
[----:B------:R1:W-:Y:S03]  /*3b370*/  STL.64 [R1+0x538], R8 ;  /* 0x0005380801007387 */ /* 0x0003e60000100a00 */
[C---:B---3--:R-:W-:Y:S01]  /*3b380*/  IMAD.WIDE R2, R229.reuse, 0x4, R64 ;  /* 0x00000004e5027825 */ /* 0x048fe200078e0240 */
[----:B------:R-:W3:Y:S04]  /*3b390*/  LDL.LU.64 R74, [R1+0x910] ;  /* 0x00091000014a7983 */ /* 0x000ee80000300a00 */
[----:B------:R1:W-:Y:S04]  /*3b3a0*/  STL.64 [R1+0x530], R6 ;  /* 0x0005300601007387 */ /* 0x0003e80000100a00 */
[----:B------:R4:W-:Y:S04]  /*3b3b0*/  LDGSTS.E [R59+0x4000], desc[UR8][R10.64], !P1 ;  /* 0x040000000a3b7fae */ /* 0x0009e8000c921848 */
[----:B------:R2:W-:Y:S04]  /*3b3c0*/  STL.64 [R1+0x528], R2 ;  /* 0x0005280201007387 */ /* 0x0005e80000100a00 */
[----:B------:R1:W-:Y:S04]  /*3b3d0*/  LDGSTS.E [R58+0x8000], desc[UR8][R8.64], !P1 ;  /* 0x08000000083a7fae */ /* 0x0003e8000c921848 */
[----:B------:R-:W3:Y:S04]  /*3b3e0*/  LDL.LU.64 R72, [R1+0x928] ;  /* 0x0009280001487983 */ /* 0x000ee80000300a00 */
[----:B------:R-:W3:Y:S04]  /*3b3f0*/  LDL.LU.64 R70, [R1+0x940] ;  /* 0x0009400001467983 */ /* 0x000ee80000300a00 */
[----:B------:R1:W-:Y:S04]  /*3b400*/  LDGSTS.E [R57+0xc000], desc[UR8][R6.64], !P1 ;  /* 0x0c00000006397fae */ /* 0x0003e8000c921848 */
[----:B------:R-:W3:Y:S04]  /*3b410*/  LDL.LU.64 R64, [R1+0x958] ;  /* 0x0009580001407983 */ /* 0x000ee80000300a00 */
[----:B------:R2:W-:Y:S01]  /*3b420*/  LDGSTS.E [R56+0x4], desc[UR8][R2.64], !P2 ;  /* 0x0000400002387fae */ /* 0x0005e2000d121848 */
[----:B----4-:R-:W-:-:S04]  /*3b430*/  IMAD.WIDE R10, R229, 0x4, R68 ;  /* 0x00000004e50a7825 */ /* 0x010fc800078e0244 */
[C---:B-1----:R-:W-:Y:S01]  /*3b440*/  IMAD.WIDE R8, R229.reuse, 0x4, R66 ;  /* 0x00000004e5087825 */ /* 0x042fe200078e0242 */
[----:B------:R3:W-:Y:S03]  /*3b450*/  STL.64 [R1+0x520], R10 ;  /* 0x0005200a01007387 */ /* 0x0007e60000100a00 */
[C---:B------:R-:W-:Y:S01]  /*3b460*/  IMAD.WIDE R6, R229.reuse, 0x4, R62 ;  /* 0x00000004e5067825 */ /* 0x040fe200078e023e */
[----:B------:R1:W-:Y:S04]  /*3b470*/  STL.64 [R1+0x518], R8 ;  /* 0x0005180801007387 */ /* 0x0003e80000100a00 */
[----:B------:R-:W4:Y:S04]  /*3b480*/  LDL.LU.64 R68, [R1+0x970] ;  /* 0x0009700001447983 */ /* 0x000f280000300a00 */
[----:B------:R1:W-:Y:S01]  /*3b490*/  STL.64 [R1+0x510], R6 ;  /* 0x0005100601007387 */ /* 0x0003e20000100a00 */
[----:B--2---:R-:W-:-:S05]  /*3b4a0*/  IMAD.WIDE R2, R229, 0x4, R226 ;  /* 0x00000004e5027825 */ /* 0x004fca00078e02e2 */
[----:B------:R2:W-:Y:S04]  /*3b4b0*/  STL.64 [R1+0x508], R2 ;  /* 0x0005080201007387 */ /* 0x0005e80000100a00 */
[----:B------:R-:W4:Y:S04]  /*3b4c0*/  LDL.LU.64 R66, [R1+0x988] ;  /* 0x0009880001427983 */ /* 0x000f280000300a00 */
[----:B------:R-:W4:Y:S04]  /*3b4d0*/  LDL.LU.64 R62, [R1+0x9a0] ;  /* 0x0009a000013e7983 */ /* 0x000f280000300a00 */
[----:B------:R-:W4:Y:S01]  /*3b4e0*/  LDL.LU.64 R226, [R1+0x9b8] ;  /* 0x0009b80001e27983 */ /* 0x000f220000300a00 */
[----:B------:R-:W-:-:S02]  /*3b4f0*/  VIADD R59, R61, 0xfffffded ;  /* 0xfffffded3d3b7836 */ /* 0x000fc40000000000 */
        /* <DEDUP_REMOVED lines=8> */
[----:B------:R-:W4:Y:S01]  /*3b580*/  LDC R60, c[0x0][0x230] ;  /* 0x00008c00ff3c7b82 */ /* 0x000f220000000800 */
[----:B------:R-:W-:Y:S02]  /*3b590*/  ISETP.GE.U32.AND P2, PT, R59, 0x7ffffd6d, PT ;  /* 0x7ffffd6d3b00780c */ /* 0x000fe40003f46070 */
[----:B------:R-:W-:Y:S01]  /*3b5a0*/  IADD3 R59, R19, 0x100000, RZ ;  /* 0x00100000133b7810 */ /* 0x000fe20007ffe0ff */
[----:B---3--:R-:W-:-:S05]  /*3b5b0*/  IMAD.WIDE R10, R229, 0x4, R74 ;  /* 0x00000004e50a7825 */ /* 0x008fca00078e024a */
[----:B------:R4:W-:Y:S04]  /*3b5c0*/  STL.64 [R1+0x500], R10 ;  /* 0x0005000a01007387 */ /* 0x0009e80000100a00 */
[----:B------:R4:W-:Y:S01]  /*3b5d0*/  LDGSTS.E [R59+0x4008], desc[UR8][R10.64], !P1 ;  /* 0x040080000a3b7fae */ /* 0x0009e2000c921848 */
[----:B--2---:R-:W-:-:S04]  /*3b5e0*/  IMAD.WIDE R8, R229, 0x4, R72 ;  /* 0x00000004e5087825 */ /* 0x004fc800078e0248 */
[C---:B------:R-:W-:Y:S01]  /*3b5f0*/  IMAD.WIDE R6, R229.reuse, 0x4, R70 ;  /* 0x00000004e5067825 */ /* 0x040fe200078e0246 */
[----:B------:R2:W-:Y:S04]  /*3b600*/  STL.64 [R1+0x4f8], R8 ;  /* 0x0004f80801007387 */ /* 0x0005e80000100a00 */
[----:B------:R-:W3:Y:S01]  /*3b610*/  LDL.LU.64 R74, [R1+0x9c8] ;  /* 0x0009c800014a7983 */ /* 0x000ee20000300a00 */
[----:B-1----:R-:W-:-:S03]  /*3b620*/  IMAD.WIDE R2, R229, 0x4, R64 ;  /* 0x00000004e5027825 */ /* 0x002fc600078e0240 */
[----:B------:R1:W-:Y:S04]  /*3b630*/  STL.64 [R1+0x4f0], R6 ;  /* 0x0004f00601007387 */ /* 0x0003e80000100a00 */
[----:B------:R1:W-:Y:S04]  /*3b640*/  STL.64 [R1+0x4e8], R2 ;  /* 0x0004e80201007387 */ /* 0x0003e80000100a00 */
[----:B------:R2:W-:Y:S04]  /*3b650*/  LDGSTS.E [R58+0x8008], desc[UR8][R8.64], !P1 ;  /* 0x08008000083a7fae */ /* 0x0005e8000c921848 */
[----:B------:R-:W3:Y:S04]  /*3b660*/  LDL.LU.64 R72, [R1+0x9d0] ;  /* 0x0009d00001487983 */ /* 0x000ee80000300a00 */
[----:B------:R-:W3:Y:S04]  /*3b670*/  LDL.LU.64 R70, [R1+0x9d8] ;  /* 0x0009d80001467983 */ /* 0x000ee80000300a00 */
[----:B------:R1:W-:Y:S01]  /*3b680*/  LDGSTS.E [R57+0xc008], desc[UR8][R6.64], !P1 ;  /* 0x0c00800006397fae */ /* 0x0003e2000c921848 */
[----:B----4-:R-:W-:-:S03]  /*3b690*/  IMAD.WIDE R10, R229, 0x4, R68 ;  /* 0x00000004e50a7825 */ /* 0x010fc600078e0244 */
[----:B------:R-:W4:Y:S04]  /*3b6a0*/  LDL.LU.64 R64, [R1+0x9e0] ;  /* 0x0009e00001407983 */ /* 0x000f280000300a00 */
[----:B------:R1:W-:Y:S04]  /*3b6b0*/  LDGSTS.E [R56+0xc], desc[UR8][R2.64], !P2 ;  /* 0x0000c00002387fae */ /* 0x0003e8000d121848 */
[----:B------:R3:W-:Y:S01]  /*3b6c0*/  STL.64 [R1+0x4e0], R10 ;  /* 0x0004e00a01007387 */ /* 0x0007e20000100a00 */
[----:B--2---:R-:W-:-:S04]  /*3b6d0*/  IMAD.WIDE R8, R229, 0x4, R66 ;  /* 0x00000004e5087825 */ /* 0x004fc800078e0242 */
[C---:B-1----:R-:W-:Y:S01]  /*3b6e0*/  IMAD.WIDE R6, R229.reuse, 0x4, R62 ;  /* 0x00000004e5067825 */ /* 0x042fe200078e023e */
[----:B------:R1:W-:Y:S03]  /*3b6f0*/  STL.64 [R1+0x4d8], R8 ;  /* 0x0004d80801007387 */ /* 0x0003e60000100a00 */
[----:B------:R-:W-:Y:S01]  /*3b700*/  IMAD.WIDE R2, R229, 0x4, R226 ;  /* 0x00000004e5027825 */ /* 0x000fe200078e02e2 */
[----:B------:R-:W2:Y:S04]  /*3b710*/  LDL.LU.64 R68, [R1+0x9e8] ;  /* 0x0009e80001447983 */ /* 0x000ea80000300a00 */
[----:B------:R1:W-:Y:S04]  /*3b720*/  STL.64 [R1+0x4d0], R6 ;  /* 0x0004d00601007387 */ /* 0x0003e80000100a00 */
[----:B------:R4:W-:Y:S04]  /*3b730*/  STL.64 [R1+0x348], R2 ;  /* 0x0003480201007387 */ /* 0x0009e80000100a00 */
[----:B------:R-:W2:Y:S04]  /*3b740*/  LDL.LU.64 R66, [R1+0x9f0] ;  /* 0x0009f00001427983 */ /* 0x000ea80000300a00 */
[----:B------:R-:W2:Y:S04]  /*3b750*/  LDL.LU.64 R62, [R1+0x9f8] ;  /* 0x0009f800013e7983 */ /* 0x000ea80000300a00 */
[----:B------:R-:W2:Y:S01]  /*3b760*/  LDL.LU.64 R226, [R1+0xa00] ;  /* 0x000a000001e27983 */ /* 0x000ea20000300a00 */
[----:B------:R-:W-:-:S02]  /*3b770*/  VIADD R59, R61, 0xfffffdcf ;  /* 0xfffffdcf3d3b7836 */ /* 0x000fc40000000000 */
[----:B------:R-:W2:Y:S03]  /*3b780*/  LDC R61, c[0x0][0x230] ;  /* 0x00008c00ff3d7b82 */ /* 0x000ea60000000800 */
[----:B------:R-:W-:Y:S02]  /*3b790*/  ISETP.GE.U32.AND P1, PT, R59, 0x7ffffd50, PT ;  /* 0x7ffffd503b00780c */ /* 0x000fe40003f26070 */
[----:B------:R-:W-:-:S05]  /*3b7a0*/  IADD3 R59, R19, 0x100000, RZ ;  /* 0x00100000133b7810 */ /* 0x000fca0007ffe0ff */
[----:B------:R1:W-:Y:S04]  /*3b7b0*/  LDGSTS.E [R59+0x400c], desc[UR8][R10.64], !P2 ;  /* 0x0400c0000a3b7fae */ /* 0x0003e8000d121848 */
[----:B------:R3:W-:Y:S04]  /*3b7c0*/  LDGSTS.E [R58+0x800c], desc[UR8][R8.64], !P2 ;  /* 0x0800c000083a7fae */ /* 0x0007e8000d121848 */
[----:B------:R3:W-:Y:S01]  /*3b7d0*/  LDGSTS.E [R57+0xc00c], desc[UR8][R6.64], !P2 ;  /* 0x0c00c00006397fae */ /* 0x0007e2000d121848 */
[----:B-1----:R-:W-:-:S03]  /*3b7e0*/  VIADD R59, R60, 0xfffffdce ;  /* 0xfffffdce3c3b7836 */ /* 0x002fc60000000000 */
[----:B------:R4:W-:Y:S01]  /*3b7f0*/  LDGSTS.E [R56+0x10000], desc[UR8][R2.64], !P1 ;  /* 0x1000000002387fae */ /* 0x0009e2000c921848 */
[----:B------:R-:W1:Y:S01]  /*3b800*/  LDC R60, c[0x0][0x230] ;  /* 0x00008c00ff3c7b82 */ /* 0x000e620000000800 */
[----:B------:R-:W-:Y:S02]  /*3b810*/  ISETP.GE.U32.AND P2, PT, R59, 0x7ffffd4f, PT ;  /* 0x7ffffd4f3b00780c */ /* 0x000fe40003f46070 */
[----:B------:R-:W-:Y:S01]  /*3b820*/  IADD3 R59, R19, 0x100000, RZ ;  /* 0x00100000133b7810 */ /* 0x000fe20007ffe0ff */
[----:B---3--:R-:W-:-:S05]  /*3b830*/  IMAD.WIDE R10, R229, 0x4, R74 ;  /* 0x00000004e50a7825 */ /* 0x008fca00078e024a */
[----:B------:R2:W-:Y:S04]  /*3b840*/  STL.64 [R1+0x340], R10 ;  /* 0x0003400a01007387 */ /* 0x0005e80000100a00 */
[----:B------:R2:W-:Y:S01]  /*3b850*/  LDGSTS.E [R59+0x14000], desc[UR8][R10.64], !P1 ;  /* 0x140000000a3b7fae */ /* 0x0005e2000c921848 */
[----:B------:R-:W-:-:S04]  /*3b860*/  IMAD.WIDE R8, R229, 0x4, R72 ;  /* 0x00000004e5087825 */ /* 0x000fc800078e0248 */
[C---:B------:R-:W-:Y:S01]  /*3b870*/  IMAD.WIDE R6, R229.reuse, 0x4, R70 ;  /* 0x00000004e5067825 */ /* 0x040fe200078e0246 */
[----:B------:R3:W-:Y:S04]  /*3b880*/  STL.64 [R1+0x338], R8 ;  /* 0x0003380801007387 */ /* 0x0007e80000100a00 */
[----:B------:R-:W3:Y:S01]  /*3b890*/  LDL.LU.64 R74, [R1+0xa08] ;  /* 0x000a0800014a7983 */ /* 0x000ee20000300a00 */
[----:B----4-:R-:W-:-:S03]  /*3b8a0*/  IMAD.WIDE R2, R229, 0x4, R64 ;  /* 0x00000004e5027825 */ /* 0x010fc600078e0240 */
[----:B------:R4:W-:Y:S04]  /*3b8b0*/  STL.64 [R1+0x330], R6 ;  /* 0x0003300601007387 */ /* 0x0009e80000100a00 */
[----:B------:R1:W-:Y:S04]  /*3b8c0*/  STL.64 [R1+0x328], R2 ;  /* 0x0003280201007387 */ /* 0x0003e80000100a00 */
[----:B------:R3:W-:Y:S04]  /*3b8d0*/  LDGSTS.E [R58+0x18000], desc[UR8][R8.64], !P1 ;  /* 0x18000000083a7fae */ /* 0x0007e8000c921848 */
[----:B------:R-:W4:Y:S04]  /*3b8e0*/  LDL.LU.64 R72, [R1+0xa10] ;  /* 0x000a100001487983 */ /* 0x000f280000300a00 */
[----:B------:R-:W4:Y:S04]  /*3b8f0*/  LDL.LU.64 R70, [R1+0xa18] ;  /* 0x000a180001467983 */ /* 0x000f280000300a00 */
[----:B------:R4:W-:Y:S04]  /*3b900*/  LDGSTS.E [R57+0x1c000], desc[UR8][R6.64], !P1 ;  /* 0x1c00000006397fae */ /* 0x0009e8000c921848 */
[----:B------:R-:W4:Y:S04]  /*3b910*/  LDL.LU.64 R64, [R1+0xa20] ;  /* 0x000a200001407983 */ /* 0x000f280000300a00 */
[----:B------:R1:W-:Y:S01]  /*3b920*/  LDGSTS.E [R56+0x10004], desc[UR8][R2.64], !P2 ;  /* 0x1000400002387fae */ /* 0x0003e2000d121848 */
[----:B--2---:R-:W-:-:S05]  /*3b930*/  IMAD.WIDE R10, R229, 0x4, R68 ;  /* 0x00000004e50a7825 */ /* 0x004fca00078e0244 */
[----:B------:R2:W-:Y:S01]  /*3b940*/  STL.64 [R1+0x320], R10 ;  /* 0x0003200a01007387 */ /* 0x0005e20000100a00 */
[----:B---3--:R-:W-:-:S04]  /*3b950*/  IMAD.WIDE R8, R229, 0x4, R66 ;  /* 0x00000004e5087825 */ /* 0x008fc800078e0242 */
[C---:B----4-:R-:W-:Y:S01]  /*3b960*/  IMAD.WIDE R6, R229.reuse, 0x4, R62 ;  /* 0x00000004e5067825 */ /* 0x050fe200078e023e */
[----:B------:R3:W-:Y:S03]  /*3b970*/  STL.64 [R1+0x318], R8 ;  /* 0x0003180801007387 */ /* 0x0007e60000100a00 */
[----:B-1----:R-:W-:Y:S01]  /*3b980*/  IMAD.WIDE R2, R229, 0x4, R226 ;  /* 0x00000004e5027825 */ /* 0x002fe200078e02e2 */
[----:B------:R-:W4:Y:S04]  /*3b990*/  LDL.LU.64 R68, [R1+0xa28] ;  /* 0x000a280001447983 */ /* 0x000f280000300a00 */
[----:B------:R1:W-:Y:S04]  /*3b9a0*/  STL.64 [R1+0x310], R6 ;  /* 0x0003100601007387 */ /* 0x0003e80000100a00 */
        /* <DEDUP_REMOVED lines=13> */
[----:B------:R-:W4:Y:S01]  /*3ba80*/  LDC R60, c[0x0][0x230] ;  /* 0x00008c00ff3c7b82 */ /* 0x000f220000000800 */
[----:B------:R-:W-:Y:S02]  /*3ba90*/  ISETP.GE.U32.AND P2, PT, R59, 0x7ffffd4d, PT ;  /* 0x7ffffd4d3b00780c */ /* 0x000fe40003f46070 */
[----:B------:R-:W-:Y:S01]  /*3baa0*/  IADD3 R59, R19, 0x100000, RZ ;  /* 0x00100000133b7810 */ /* 0x000fe20007ffe0ff */
[----:B------:R-:W-:-:S05]  /*3bab0*/  IMAD.WIDE R10, R229, 0x4, R74 ;  /* 0x00000004e50a7825 */ /* 0x000fca00078e024a */
[----:B------:R4:W-:Y:S04]  /*3bac0*/  STL.64 [R1+0x300], R10 ;  /* 0x0003000a01007387 */ /* 0x0009e80000100a00 */
[----:B------:R4:W-:Y:S01]  /*3bad0*/  LDGSTS.E [R59+0x14008], desc[UR8][R10.64], !P1 ;  /* 0x140080000a3b7fae */ /* 0x0009e2000c921848 */
[----:B---3--:R-:W-:-:S04]  /*3bae0*/  IMAD.WIDE R8, R229, 0x4, R72 ;  /* 0x00000004e5087825 */ /* 0x008fc800078e0248 */
[C---:B-1----:R-:W-:Y:S01]  /*3baf0*/  IMAD.WIDE R6, R229.reuse, 0x4, R70 ;  /* 0x00000004e5067825 */ /* 0x042fe200078e0246 */
[----:B------:R1:W-:Y:S04]  /*3bb00*/  STL.64 [R1+0x2f8], R8 ;  /* 0x0002f80801007387 */ /* 0x0003e80000100a00 */
[----:B------:R-:W3:Y:S01]  /*3bb10*/  LDL.LU.64 R74, [R1+0xa60] ;  /* 0x000a6000014a7983 */ /* 0x000ee20000300a00 */
[----:B--2---:R-:W-:-:S03]  /*3bb20*/  IMAD.WIDE R2, R229, 0x4, R64 ;  /* 0x00000004e5027825 */ /* 0x004fc600078e0240 */
[----:B------:R2:W-:Y:S04]  /*3bb30*/  STL.64 [R1+0x2f0], R6 ;  /* 0x0002f00601007387 */ /* 0x0005e80000100a00 */
[----:B------:R2:W-:Y:S04]  /*3bb40*/  STL.64 [R1+0x2e8], R2 ;  /* 0x0002e80201007387 */ /* 0x0005e80000100a00 */
[----:B------:R1:W-:Y:S04]  /*3bb50*/  LDGSTS.E [R58+0x18008], desc[UR8][R8.64], !P1 ;  /* 0x18008000083a7fae */ /* 0x0003e8000c921848 */
[----:B------:R-:W3:Y:S04]  /*3bb60*/  LDL.LU.64 R72, [R1+0xa70] ;  /* 0x000a700001487983 */ /* 0x000ee80000300a00 */
[----:B------:R-:W3:Y:S04]  /*3bb70*/  LDL.LU.64 R70, [R1+0xa80] ;  /* 0x000a800001467983 */ /* 0x000ee80000300a00 */
[----:B------:R2:W-:Y:S04]  /*3bb80*/  LDGSTS.E [R57+0x1c008], desc[UR8][R6.64], !P1 ;  /* 0x1c00800006397fae */ /* 0x0005e8000c921848 */
[----:B------:R-:W3:Y:S04]  /*3bb90*/  LDL.LU.64 R64, [R1+0xa90] ;  /* 0x000a900001407983 */ /* 0x000ee80000300a00 */
[----:B------:R2:W-:Y:S01]  /*3bba0*/  LDGSTS.E [R56+0x1000c], desc[UR8][R2.64], !P2 ;  /* 0x1000c00002387fae */ /* 0x0005e2000d121848 */
[----:B----4-:R-:W-:-:S05]  /*3bbb0*/  IMAD.WIDE R10, R229, 0x4, R68 ;  /* 0x00000004e50a7825 */ /* 0x010fca00078e0244 */
[----:B------:R3:W-:Y:S01]  /*3bbc0*/  STL.64 [R1+0x2e0], R10 ;  /* 0x0002e00a01007387 */ /* 0x0007e20000100a00 */
[----:B-1----:R-:W-:-:S04]  /*3bbd0*/  IMAD.WIDE R8, R229, 0x4, R66 ;  /* 0x00000004e5087825 */ /* 0x002fc800078e0242 */
[C---:B--2---:R-:W-:Y:S01]  /*3bbe0*/  IMAD.WIDE R6, R229.reuse, 0x4, R62 ;  /* 0x00000004e5067825 */ /* 0x044fe200078e023e */
        /* <DEDUP_REMOVED lines=17> */
[----:B------:R-:W2:Y:S01]  /*3bd00*/  LDC R60, c[0x0][0x230] ;  /* 0x00008c00ff3c7b82 */ /* 0x000ea20000000800 */
[----:B------:R-:W-:Y:S02]  /*3bd10*/  ISETP.GE.U32.AND P2, PT, R59, 0x7ffffd2f, PT ;  /* 0x7ffffd2f3b00780c */ /* 0x000fe40003f46070 */
[----:B------:R-:W-:Y:S01]  /*3bd20*/  IADD3 R59, R19, 0x100000, RZ ;  /* 0x00100000133b7810 */ /* 0x000fe20007ffe0ff */
[----:B---3--:R-:W-:-:S05]  /*3bd30*/  IMAD.WIDE R10, R229, 0x4, R74 ;  /* 0x00000004e50a7825 */ /* 0x008fca00078e024a */
[----:B------:R-:W-:Y:S04]  /*3bd40*/  STL.64 [R1+0xe8], R10 ;  /* 0x0000e80a01007387 */ /* 0x000fe80000100a00 */
[----:B------:R-:W-:Y:S01]  /*3bd50*/  LDGSTS.E [R59+0x24000], desc[UR8][R10.64], !P1 ;  /* 0x240000000a3b7fae */ /* 0x000fe2000c921848 */
[----:B----4-:R-:W-:-:S04]  /*3bd60*/  IMAD.WIDE R8, R229, 0x4, R72 ;  /* 0x00000004e5087825 */ /* 0x010fc800078e0248 */
[C---:B------:R-:W-:Y:S01]  /*3bd70*/  IMAD.WIDE R6, R229.reuse, 0x4, R70 ;  /* 0x00000004e5067825 */ /* 0x040fe200078e0246 */
[----:B------:R-:W-:Y:S03]  /*3bd80*/  STL.64 [R1+0xe0], R8 ;  /* 0x0000e00801007387 */ /* 0x000fe60000100a00 */
[C---:B-1----:R-:W-:Y:S01]  /*3bd90*/  IMAD.WIDE R2, R229.reuse, 0x4, R64 ;  /* 0x00000004e5027825 */ /* 0x042fe200078e0240 */
[----:B------:R2:W-:Y:S04]  /*3bda0*/  STL.64 [R1+0xd8], R6 ;  /* 0x0000d80601007387 */ /* 0x0005e80000100a00 */
[----:B------:R-:W-:Y:S04]  /*3bdb0*/  LDGSTS.E [R58+0x28000], desc[UR8][R8.64], !P1 ;  /* 0x28000000083a7fae */ /* 0x000fe8000c921848 */
[----:B------:R1:W-:Y:S04]  /*3bdc0*/  STL.64 [R1+0xd0], R2 ;  /* 0x0000d00201007387 */ /* 0x0003e80000100a00 */
[----:B------:R2:W-:Y:S04]  /*3bdd0*/  LDGSTS.E [R57+0x2c000], desc[UR8][R6.64], !P1 ;  /* 0x2c00000006397fae */ /* 0x0005e8000c921848 */
[----:B------:R-:W3:Y:S04]  /*3bde0*/  LDL.LU.64 R76, [R1+0xac8] ;  /* 0x000ac800014c7983 */ /* 0x000ee80000300a00 */
[----:B------:R1:W-:Y:S04]  /*3bdf0*/  LDGSTS.E [R56+0x20004], desc[UR8][R2.64], !P2 ;  /* 0x2000400002387fae */ /* 0x0003e8000d121848 */
[----:B------:R-:W4:Y:S04]  /*3be00*/  LDL.LU.64 R74, [R1+0xad0] ;  /* 0x000ad000014a7983 */ /* 0x000f280000300a00 */
[----:B------:R-:W4:Y:S04]  /*3be10*/  LDL.LU.64 R70, [R1+0xad8] ;  /* 0x000ad80001467983 */ /* 0x000f280000300a00 */
[----:B------:R-:W4:Y:S01]  /*3be20*/  LDL.LU.64 R64, [R1+0xae0] ;  /* 0x000ae00001407983 */ /* 0x000f220000300a00 */
[----:B--2---:R-:W-:-:S05]  /*3be30*/  IMAD.WIDE R6, R229, 0x4, R68 ;  /* 0x00000004e5067825 */ /* 0x004fca00078e0244 */
[----:B------:R-:W-:Y:S01]  /*3be40*/  STL.64 [R1+0xc8], R6 ;  /* 0x0000c80601007387 */ /* 0x000fe20000100a00 */
[----:B-1----:R-:W-:-:S05]  /*3be50*/  IMAD.WIDE R2, R229, 0x4, R66 ;  /* 0x00000004e5027825 */ /* 0x002fca00078e0242 */
[----:B------:R1:W-:Y:S04]  /*3be60*/  STL.64 [R1+0xc0], R2 ;  /* 0x0000c00201007387 */ /* 0x0003e80000100a00 */
[----:B------:R-:W2:Y:S01]  /*3be70*/  LDL.LU.64 R72, [R1+0xae8] ;  /* 0x000ae80001487983 */ /* 0x000ea20000300a00 */
[----:B------:R-:W-:-:S03]  /*3be80*/  IMAD.WIDE R52, R229, 0x4, R226 ;  /* 0x00000004e5347825 */ /* 0x000fc600078e02e2 */
[----:B------:R-:W2:Y:S04]  /*3be90*/  LDL.LU.64 R68, [R1+0xaf0] ;  /* 0x000af00001447983 */ /* 0x000ea80000300a00 */
[----:B------:R-:W2:Y:S04]  /*3bea0*/  LDL.LU.64 R66, [R1+0xaf8] ;  /* 0x000af80001427983 */ /* 0x000ea80000300a00 */
[----:B------:R-:W2:Y:S01]  /*3beb0*/  LDL.LU.64 R226, [R1+0xb00] ;  /* 0x000b000001e27983 */ /* 0x000ea20000300a00 */
[----:B------:R-:W-:Y:S02]  /*3bec0*/  VIADD R59, R61, 0xfffffdad ;  /* 0xfffffdad3d3b7836 */ /* 0x000fe40000000000 */
[----:B------:R-:W-:Y:S01]  /*3bed0*/  IMAD.WIDE R54, R229, 0x4, R62 ;  /* 0x00000004e5367825 */ /* 0x000fe200078e023e */
[----:B------:R-:W1:Y:S02]  /*3bee0*/  LDC R61, c[0x0][0x230] ;  /* 0x00008c00ff3d7b82 */ /* 0x000e640000000800 */
[----:B------:R-:W-:-:S02]  /*3bef0*/  ISETP.GE.U32.AND P1, PT, R59, 0x7ffffd2e, PT ;  /* 0x7ffffd2e3b00780c */ /* 0x000fc40003f26070 */
[----:B------:R-:W-:-:S04]  /*3bf00*/  IADD3 R59, R19, 0x100000, RZ ;  /* 0x00100000133b7810 */ /* 0x000fc80007ffe0ff */
[----:B------:R-:W1:Y:S01]  /*3bf10*/  LDC R62, c[0x0][0x230] ;  /* 0x00008c00ff3e7b82 */ /* 0x000e620000000800 */
[----:B------:R1:W-:Y:S04]  /*3bf20*/  LDGSTS.E [R59+0x24004], desc[UR8][R6.64], !P2 ;  /* 0x24004000063b7fae */ /* 0x0003e8000d121848 */
[----:B------:R-:W-:Y:S04]  /*3bf30*/  LDGSTS.E [R58+0x28004], desc[UR8][R2.64], !P2 ;  /* 0x28004000023a7fae */ /* 0x000fe8000d121848 */
[----:B------:R-:W-:Y:S01]  /*3bf40*/  LDGSTS.E [R57+0x2c004], desc[UR8][R54.64], !P2 ;  /* 0x2c00400036397fae */ /* 0x000fe2000d121848 */
[----:B-1----:R-:W-:-:S03]  /*3bf50*/  VIADD R59, R60, 0xfffffdac ;  /* 0xfffffdac3c3b7836 */ /* 0x002fc60000000000 */
[----:B------:R-:W-:Y:S02]  /*3bf60*/  STL.64 [R1+0x1e48], R54 ;  /* 0x001e483601007387 */ /* 0x000fe40000100a00 */
[----:B------:R-:W-:Y:S02]  /*3bf70*/  ISETP.GE.U32.AND P2, PT, R59, 0x7ffffd2d, PT ;  /* 0x7ffffd2d3b00780c */ /* 0x000fe40003f46070 */
[----:B------:R-:W-:Y:S01]  /*3bf80*/  STL.64 [R1+0x1e50], R52 ;  /* 0x001e503401007387 */ /* 0x000fe20000100a00 */
[----:B------:R-:W-:-:S03]  /*3bf90*/  IADD3 R59, R19, 0x100000, RZ ;  /* 0x00100000133b7810 */ /* 0x000fc60007ffe0ff */
[----:B------:R-:W2:Y:S04]  /*3bfa0*/  LDL.LU.64 R80, [R1+0xb08] ;  /* 0x000b080001507983 */ /* 0x000ea80000300a00 */
[----:B------:R-:W-:Y:S01]  /*3bfb0*/  LDGSTS.E [R56+0x20008], desc[UR8][R52.64], !P1 ;  /* 0x2000800034387fae */ /* 0x000fe2000c921848 */
[----:B---3--:R-:W-:-:S03]  /*3bfc0*/  IMAD.WIDE R50, R229, 0x4, R76 ;  /* 0x00000004e5327825 */ /* 0x008fc600078e024c */
[----:B------:R-:W3:Y:S04]  /*3bfd0*/  LDL.LU.64 R76, [R1+0xb10] ;  /* 0x000b1000014c7983 */ /* 0x000ee80000300a00 */
[----:B------:R-:W-:Y:S01]  /*3bfe0*/  LDGSTS.E [R59+0x24008], desc[UR8][R50.64], !P1 ;  /* 0x24008000323b7fae */ /* 0x000fe2000c921848 */
[----:B----4-:R-:W-:-:S03]  /*3bff0*/  IMAD.WIDE R48, R229, 0x4, R74 ;  /* 0x00000004e5307825 */ /* 0x010fc600078e024a */
[----:B------:R-:W4:Y:S01]  /*3c000*/  LDL.LU.64 R74, [R1+0xb18] ;  /* 0x000b1800014a7983 */ /* 0x000f220000300a00 */
[----:B------:R-:W-:-:S03]  /*3c010*/  IMAD.WIDE R46, R229, 0x4, R70 ;  /* 0x00000004e52e7825 */ /* 0x000fc600078e0246 */
[----:B------:R-:W-:Y:S01]  /*3c020*/  LDGSTS.E [R58+0x28008], desc[UR8][R48.64], !P1 ;  /* 0x28008000303a7fae */ /* 0x000fe2000c921848 */
[----:B------:R-:W1:Y:S01]  /*3c030*/  LDC R70, c[0x0][0x230] ;  /* 0x00008c00ff467b82 */ /* 0x000e620000000800 */
[C---:B------:R-:W-:Y:S02]  /*3c040*/  IMAD.WIDE R44, R229.reuse, 0x4, R64 ;  /* 0x00000004e52c7825 */ /* 0x040fe400078e0240 */
[----:B------:R-:W4:Y:S04]  /*3c050*/  LDL.LU.64 R64, [R1+0xb20] ;  /* 0x000b200001407983 */ /* 0x000f280000300a00 */
[----:B------:R-:W-:Y:S04]  /*3c060*/  STL.64 [R1+0x1e58], R50 ;  /* 0x001e583201007387 */ /* 0x000fe80000100a00 */
[----:B------:R-:W-:Y:S04]  /*3c070*/  STL.64 [R1+0x1e60], R48 ;  /* 0x001e603001007387 */ /* 0x000fe80000100a00 */
[----:B------:R-:W-:Y:S04]  /*3c080*/  STL.64 [R1+0x1e68], R46 ;  /* 0x001e682e01007387 */ /* 0x000fe80000100a00 */
[----:B------:R-:W-:Y:S04]  /*3c090*/  STL.64 [R1+0x1e70], R44 ;  /* 0x001e702c01007387 */ /* 0x000fe80000100a00 */
[----:B------:R-:W-:Y:S04]  /*3c0a0*/  LDGSTS.E [R57+0x2c008], desc[UR8][R46.64], !P1 ;  /* 0x2c0080002e397fae */ /* 0x000fe8000c921848 */
[----:B------:R-:W4:Y:S04]  /*3c0b0*/  LDL.LU.64 R84, [R1+0xb28] ;  /* 0x000b280001547983 */ /* 0x000f280000300a00 */
[----:B------:R1:W-:Y:S04]  /*3c0c0*/  LDGSTS.E [R56+0x2000c], desc[UR8][R44.64], !P2 ;  /* 0x2000c0002c387fae */ /* 0x0003e8000d121848 */
[----:B------:R-:W4:Y:S01]  /*3c0d0*/  LDL.LU.64 R82, [R1+0xb30] ;  /* 0x000b300001527983 */ /* 0x000f220000300a00 */
[----:B--2---:R-:W-:-:S03]  /*3c0e0*/  IMAD.WIDE R42, R229, 0x4, R72 ;  /* 0x00000004e52a7825 */ /* 0x004fc600078e0248 */
[----:B------:R-:W2:Y:S01]  /*3c0f0*/  LDL.LU.64 R72, [R1+0xb38] ;  /* 0x000b380001487983 */ /* 0x000ea20000300a00 */
[----:B-1----:R-:W-:-:S03]  /*3c100*/  IMAD.WIDE R56, R229, 0x4, R226 ;  /* 0x00000004e5387825 */ /* 0x002fc600078e02e2 */
[----:B------:R-:W2:Y:S01]  /*3c110*/  LDL.LU.64 R226, [R1+0xb40] ;  /* 0x000b400001e27983 */ /* 0x000ea20000300a00 */
[----:B------:R-:W-:Y:S01]  /*3c120*/  VIADD R59, R61, 0xfffffd8f ;  /* 0xfffffd8f3d3b7836 */ /* 0x000fe20000000000 */
[----:B------:R-:W-:-:S04]  /*3c130*/  IADD3 R61, R19, 0x100000, RZ ;  /* 0x00100000133d7810 */ /* 0x000fc80007ffe0ff */
[----:B------:R-:W-:Y:S01]  /*3c140*/  ISETP.GE.U32.AND P1, PT, R59, 0x7ffffd10, PT ;  /* 0x7ffffd103b00780c */ /* 0x000fe20003f26070 */
[C---:B------:R-:W-:Y:S01]  /*3c150*/  VIADD R60, R19.reuse, 0x100000 ;  /* 0x00100000133c7836 */ /* 0x040fe20000000000 */
[----:B------:R-:W-:Y:S01]  /*3c160*/  IADD3 R59, R19, 0x100000, RZ ;  /* 0x00100000133b7810 */ /* 0x000fe20007ffe0ff */
[C---:B------:R-:W-:Y:S01]  /*3c170*/  IMAD.WIDE R40, R229.reuse, 0x4, R68 ;  /* 0x00000004e5287825 */ /* 0x040fe200078e0244 */
[----:B------:R1:W-:Y:S03]  /*3c180*/  LDGSTS.E [R61+0x2400c], desc[UR8][R42.64], !P2 ;  /* 0x2400c0002a3d7fae */ /* 0x0003e6000d121848 */
[----:B------:R-:W-:Y:S01]  /*3c190*/  IMAD.WIDE R38, R229, 0x4, R66 ;  /* 0x00000004e5267825 */ /* 0x000fe200078e0242 */
[----:B------:R-:W-:Y:S04]  /*3c1a0*/  STL.64 [R1+0x1e78], R42 ;  /* 0x001e782a01007387 */ /* 0x000fe80000100a00 */
[----:B------:R-:W-:Y:S01]  /*3c1b0*/  LDGSTS.E [R60+0x2800c], desc[UR8][R40.64], !P2 ;  /* 0x2800c000283c7fae */ /* 0x000fe2000d121848 */
[----:B-1----:R-:W-:-:S03]  /*3c1c0*/  VIADD R61, R62, 0xfffffd8e ;  /* 0xfffffd8e3e3d7836 */ /* 0x002fc60000000000 */
[----:B------:R-:W-:Y:S04]  /*3c1d0*/  STL.64 [R1+0x1e80], R40 ;  /* 0x001e802801007387 */ /* 0x000fe80000100a00 */
[----:B------:R-:W-:Y:S01]  /*3c1e0*/  LDGSTS.E [R59+0x2c00c], desc[UR8][R38.64], !P2 ;  /* 0x2c00c000263b7fae */ /* 0x000fe2000d121848 */
[----:B------:R-:W-:-:S03]  /*3c1f0*/  ISETP.GE.U32.AND P2, PT, R61, 0x7ffffd0f, PT ;  /* 0x7ffffd0f3d00780c */ /* 0x000fc60003f46070 */
[----:B------:R-:W-:Y:S04]  /*3c200*/  STL.64 [R1+0x1e88], R38 ;  /* 0x001e882601007387 */ /* 0x000fe80000100a00 */
[----:B------:R1:W-:Y:S01]  /*3c210*/  LDGSTS.E [R58+0x30000], desc[UR8][R56.64], !P1 ;  /* 0x30000000383a7fae */ /* 0x0003e2000c921848 */
[----:B------:R-:W-:-:S03]  /*3c220*/  IADD3 R69, R19, 0x100000, RZ ;  /* 0x0010000013457810 */ /* 0x000fc60007ffe0ff */
[----:B------:R-:W-:Y:S04]  /*3c230*/  STL.64 [R1+0x1e90], R56 ;  /* 0x001e903801007387 */ /* 0x000fe80000100a00 */
[----:B------:R-:W2:Y:S01]  /*3c240*/  LDL.LU.64 R96, [R1+0xb48] ;  /* 0x000b480001607983 */ /* 0x000ea20000300a00 */
[----:B-1----:R-:W-:-:S03]  /*3c250*/  IMAD.WIDE R58, R229, 0x4, R80 ;  /* 0x00000004e53a7825 */ /* 0x002fc600078e0250 */
[----:B------:R-:W2:Y:S04]  /*3c260*/  LDL.LU.64 R90, [R1+0xb50] ;  /* 0x000b5000015a7983 */ /* 0x000ea80000300a00 */
[----:B------:R-:W2:Y:S04]  /*3c270*/  LDL.LU.64 R88, [R1+0xb58] ;  /* 0x000b580001587983 */ /* 0x000ea80000300a00 */
[----:B------:R-:W2:Y:S04]  /*3c280*/  LDL.LU.64 R80, [R1+0xb60] ;  /* 0x000b600001507983 */ /* 0x000ea80000300a00 */
[----:B------:R-:W-:Y:S04]  /*3c290*/  STL.64 [R1+0x1e98], R58 ;  /* 0x001e983a01007387 */ /* 0x000fe80000100a00 */
[----:B------:R1:W-:Y:S02]  /*3c2a0*/  LDGSTS.E [R69+0x34000], desc[UR8][R58.64], !P1 ;  /* 0x340000003a457fae */ /* 0x0003e4000c921848 */
[----:B-1----:R-:W-:Y:S01]  /*3c2b0*/  IADD3 R69, R70, -0x273, RZ ;  /* 0xfffffd8d46457810 */ /* 0x002fe20007ffe0ff */
[----:B---3--:R-:W-:-:S04]  /*3c2c0*/  IMAD.WIDE R60, R229, 0x4, R76 ;  /* 0x00000004e53c7825 */ /* 0x008fc800078e024c */
[C---:B----4-:R-:W-:Y:S01]  /*3c2d0*/  IMAD.WIDE R62, R229.reuse, 0x4, R74 ;  /* 0x00000004e53e7825 */ /* 0x050fe200078e024a */
[----:B------:R-:W-:Y:S03]  /*3c2e0*/  STL.64 [R1+0x1ea0], R60 ;  /* 0x001ea03c01007387 */ /* 0x000fe60000100a00 */
[C---:B------:R-:W-:Y:S01]  /*3c2f0*/  IMAD.WIDE R64, R229.reuse, 0x4, R64 ;  /* 0x00000004e5407825 */ /* 0x040fe200078e0240 */
[----:B------:R-:W-:Y:S04]  /*3c300*/  STL.64 [R1+0x1ea8], R62 ;  /* 0x001ea83e01007387 */ /* 0x000fe80000100a00 */
[----:B------:R-:W-:Y:S04]  /*3c310*/  STL.64 [R1+0x1eb0], R64 ;  /* 0x001eb04001007387 */ /* 0x000fe80000100a00 */
[----:B------:R-:W3:Y:S04]  /*3c320*/  LDL.LU.64 R100, [R1+0xb68] ;  /* 0x000b680001647983 */ /* 0x000ee80000300a00 */
[----:B------:R-:W4:Y:S04]  /*3c330*/  LDL.LU.64 R98, [R1+0xb70] ;  /* 0x000b700001627983 */ /* 0x000f280000300a00 */
[----:B------:R-:W4:Y:S01]  /*3c340*/  LDL.LU.64 R94, [R1+0xb78] ;  /* 0x000b7800015e7983 */ /* 0x000f220000300a00 */
[----:B--2---:R-:W-:-:S04]  /*3c350*/  IMAD.WIDE R70, R229, 0x4, R72 ;  /* 0x00000004e5467825 */ /* 0x004fc800078e0248 */
[----:B------:R-:W-:Y:S02]  /*3c360*/  IMAD.WIDE R72, R229, 0x4, R226 ;  /* 0x00000004e5487825 */ /* 0x000fe400078e02e2 */
        /* <DEDUP_REMOVED lines=12> */
[----:B------:R-:W-:Y:S01]  /*3c430*/  IMAD.WIDE R66, R229, 0x4, R84 ;  /* 0x00000004e5427825 */ /* 0x000fe200078e0254 */
        /* <DEDUP_REMOVED lines=9> */
[----:B------:R1:W-:Y:S01]  /*3c4d0*/  LDGSTS.E [R74+0x30008], desc[UR8][R72.64], !P1 ;  /* 0x30008000484a7fae */ /* 0x0003e2000c921848 */
[----:B------:R-:W-:-:S03]  /*3c4e0*/  VIADD R84, R19, 0x100000 ;  /* 0x0010000013547836 */ /* 0x000fc60000000000 */
[----:B------:R-:W-:Y:S01]  /*3c4f0*/  STL.64 [R1+0x1ec8], R70 ;  /* 0x001ec84601007387 */ /* 0x000fe20000100a00 */
[----:B------:R-:W-:Y:S01]  /*3c500*/  IMAD.WIDE R76, R229, 0x4, R90 ;  /* 0x00000004e54c7825 */ /* 0x000fe200078e025a */
[----:B------:R-:W-:Y:S02]  /*3c510*/  IADD3 R83, R19, 0x100000, RZ ;  /* 0x0010000013537810 */ /* 0x000fe40007ffe0ff */
[----:B------:R-:W-:Y:S01]  /*3c520*/  STL.64 [R1+0x1ed0], R72 ;  /* 0x001ed04801007387 */ /* 0x000fe20000100a00 */
[----:B------:R-:W-:-:S03]  /*3c530*/  IMAD.WIDE R78, R229, 0x4, R88 ;  /* 0x00000004e54e7825 */ /* 0x000fc600078e0258 */
[----:B------:R-:W2:Y:S01]  /*3c540*/  LDL.LU.64 R106, [R1+0xb88] ;  /* 0x000b8800016a7983 */ /* 0x000ea20000300a00 */
[----:B-1----:R-:W-:-:S03]  /*3c550*/  IMAD.WIDE R74, R229, 0x4, R96 ;  /* 0x00000004e54a7825 */ /* 0x002fc600078e0260 */
[----:B------:R-:W2:Y:S01]  /*3c560*/  LDL.LU.64 R104, [R1+0xb90] ;  /* 0x000b900001687983 */ /* 0x000ea20000300a00 */
[----:B------:R-:W-:Y:S02]  /*3c570*/  VIADD R82, R19, 0x100000 ;  /* 0x0010000013527836 */ /* 0x000fe40000000000 */
[----:B------:R-:W-:Y:S01]  /*3c580*/  IMAD.WIDE R80, R229, 0x4, R80 ;  /* 0x00000004e5507825 */ /* 0x000fe200078e0250 */
[----:B------:R-:W2:Y:S04]  /*3c590*/  LDL.LU.64 R102, [R1+0xb98] ;  /* 0x000b980001667983 */ /* 0x000ea80000300a00 */
[----:B------:R1:W-:Y:S04]  /*3c5a0*/  LDGSTS.E [R85+0x34008], desc[UR8][R74.64], !P1 ;  /* 0x340080004a557fae */ /* 0x0003e8000c921848 */
[----:B------:R-:W2:Y:S04]  /*3c5b0*/  LDL.LU.64 R96, [R1+0xba0] ;  /* 0x000ba00001607983 */ /* 0x000ea80000300a00 */
[----:B------:R-:W-:Y:S01]  /*3c5c0*/  STL.64 [R1+0x1ed8], R74 ;  /* 0x001ed84a01007387 */ /* 0x000fe20000100a00 */
[----:B-1----:R-:W-:-:S03]  /*3c5d0*/  IADD3 R85, R86, -0x215, RZ ;  /* 0xfffffdeb56557810 */ /* 0x002fc60007ffe0ff */
[----:B------:R-:W-:Y:S04]  /*3c5e0*/  LDGSTS.E [R84+0x38008], desc[UR8][R76.64], !P1 ;  /* 0x380080004c547fae */ /* 0x000fe8000c921848 */
[----:B------:R-:W-:Y:S04]  /*3c5f0*/  STL.64 [R1+0x1ee0], R76 ;  /* 0x001ee04c01007387 */ /* 0x000fe80000100a00 */
[----:B------:R-:W-:Y:S01]  /*3c600*/  LDGSTS.E [R83+0x3c008], desc[UR8][R78.64], !P1 ;  /* 0x3c0080004e537fae */ /* 0x000fe2000c921848 */
[----:B------:R-:W-:-:S03]  /*3c610*/  ISETP.GE.U32.AND P1, PT, R85, 0x7ffffd6c, PT ;  /* 0x7ffffd6c5500780c */ /* 0x000fc60003f26070 */
[----:B------:R-:W-:Y:S04]  /*3c620*/  STL.64 [R1+0x1ee8], R78 ;  /* 0x001ee84e01007387 */ /* 0x000fe80000100a00 */
[----:B------:R3:W-:Y:S04]  /*3c630*/  LDGSTS.E [R82+0x3000c], desc[UR8][R80.64], !P2 ;  /* 0x3000c00050527fae */ /* 0x0007e8000d121848 */
[----:B------:R-:W-:Y:S01]  /*3c640*/  STL.64 [R1+0x1ef0], R80 ;  /* 0x001ef05001007387 */ /* 0x000fe20000100a00 */
[----:B---3--:R-:W-:-:S03]  /*3c650*/  IMAD.WIDE R82, R229, 0x4, R100 ;  /* 0x00000004e5527825 */ /* 0x008fc600078e0264 */
[----:B------:R-:W3:Y:S01]  /*3c660*/  LDL.LU.64 R100, [R1+0xba8] ;  /* 0x000ba80001647983 */ /* 0x000ee20000300a00 */
[----:B----4-:R-:W-:-:S03]  /*3c670*/  IMAD.WIDE R84, R229, 0x4, R98 ;  /* 0x00000004e5547825 */ /* 0x010fc600078e0262 */
[----:B------:R-:W4:Y:S01]  /*3c680*/  LDL.LU.64 R98, [R1+0xbb0] ;  /* 0x000bb00001627983 */ /* 0x000f220000300a00 */
[----:B------:R-:W-:-:S03]  /*3c690*/  IMAD.WIDE R86, R229, 0x4, R94 ;  /* 0x00000004e5567825 */ /* 0x000fc600078e025e */
[----:B------:R-:W4:Y:S01]  /*3c6a0*/  LDL.LU.64 R94, [R1+0xbb8] ;  /* 0x000bb800015e7983 */ /* 0x000f220000300a00 */
        /* <DEDUP_REMOVED lines=20> */
[----:B------:R-:W-:-:S04]  /*3c7f0*/  IMAD.WIDE R10, R229, 0x4, R106 ;  /* 0x00000004e50a7825 */ /* 0x000fc800078e026a */
[C---:B------:R-:W-:Y:S01]  /*3c800*/  IMAD.WIDE R8, R229.reuse, 0x4, R104 ;  /* 0x00000004e5087825 */ /* 0x040fe200078e0268 */
[----:B------:R3:W-:Y:S03]  /*3c810*/  STL.64 [R1+0x4c0], R10 ;  /* 0x0004c00a01007387 */ /* 0x0007e60000100a00 */
[C---:B------:R-:W-:Y:S01]  /*3c820*/  IMAD.WIDE R6, R229.reuse, 0x4, R102 ;  /* 0x00000004e5067825 */ /* 0x040fe200078e0266 */
[----:B------:R4:W-:Y:S04]  /*3c830*/  STL.64 [R1+0x4b8], R8 ;  /* 0x0004b80801007387 */ /* 0x0009e80000100a00 */
[----:B------:R-:W2:Y:S01]  /*3c840*/  LDL.LU.64 R106, [R1+0xbc8] ;  /* 0x000bc800016a7983 */ /* 0x000ea20000300a00 */
[----:B-1----:R-:W-:-:S03]  /*3c850*/  IMAD.WIDE R2, R229, 0x4, R96 ;  /* 0x00000004e5027825 */ /* 0x002fc600078e0260 */
[----:B------:R3:W-:Y:S04]  /*3c860*/  LDGSTS.E [R91+0x4000], desc[UR8][R10.64], !P1 ;  /* 0x040000000a5b7fae */ /* 0x0007e8000c921848 */
[----:B------:R1:W-:Y:S04]  /*3c870*/  STL.64 [R1+0x4b0], R6 ;  /* 0x0004b00601007387 */ /* 0x0003e80000100a00 */
[----:B------:R2:W-:Y:S04]  /*3c880*/  STL.64 [R1+0x4a8], R2 ;  /* 0x0004a80201007387 */ /* 0x0005e80000100a00 */
[----:B------:R4:W-:Y:S04]  /*3c890*/  LDGSTS.E [R90+0x8000], desc[UR8][R8.64], !P1 ;  /* 0x08000000085a7fae */ /* 0x0009e8000c921848 */
[----:B------:R-:W2:Y:S04]  /*3c8a0*/  LDL.LU.64 R104, [R1+0xbd0] ;  /* 0x000bd00001687983 */ /* 0x000ea80000300a00 */
[----:B------:R1:W-:Y:S04]  /*3c8b0*/  LDGSTS.E [R89+0xc000], desc[UR8][R6.64], !P1 ;  /* 0x0c00000006597fae */ /* 0x0003e8000c921848 */
[----:B------:R-:W2:Y:S04]  /*3c8c0*/  LDL.LU.64 R102, [R1+0xbd8] ;  /* 0x000bd80001667983 */ /* 0x000ea80000300a00 */
[----:B------:R2:W-:Y:S04]  /*3c8d0*/  LDGSTS.E [R88+0x4], desc[UR8][R2.64], !P2 ;  /* 0x0000400002587fae */ /* 0x0005e8000d121848 */
[----:B------:R-:W2:Y:S01]  /*3c8e0*/  LDL.LU.64 R96, [R1+0xbe0] ;  /* 0x000be00001607983 */ /* 0x000ea20000300a00 */
[----:B---3--:R-:W-:-:S04]  /*3c8f0*/  IMAD.WIDE R10, R229, 0x4, R100 ;  /* 0x00000004e50a7825 */ /* 0x008fc800078e0264 */
[C---:B----4-:R-:W-:Y:S01]  /*3c900*/  IMAD.WIDE R8, R229.reuse, 0x4, R98 ;  /* 0x00000004e5087825 */ /* 0x050fe200078e0262 */
[----:B------:R3:W-:Y:S03]  /*3c910*/  STL.64 [R1+0x4a0], R10 ;  /* 0x0004a00a01007387 */ /* 0x0007e60000100a00 */
[C---:B-1----:R-:W-:Y:S01]  /*3c920*/  IMAD.WIDE R6, R229.reuse, 0x4, R94 ;  /* 0x00000004e5067825 */ /* 0x042fe200078e025e */
        /* <DEDUP_REMOVED lines=15> */
[----:B---3--:R-:W-:-:S03]  /*3ca20*/  VIADD R91, R92, 0xfffffde8 ;  /* 0xfffffde85c5b7836 */ /* 0x008fc60000000000 */
[----:B------:R2:W-:Y:S01]  /*3ca30*/  LDGSTS.E [R88+0x8], desc[UR8][R2.64], !P1 ;  /* 0x0000800002587fae */ /* 0x0005e2000c921848 */
[----:B------:R-:W3:Y:S01]  /*3ca40*/  LDC R92, c[0x0][0x230] ;  /* 0x00008c00ff5c7b82 */ /* 0x000ee20000000800 */
[----:B------:R-:W-:Y:S02]  /*3ca50*/  ISETP.GE.U32.AND P2, PT, R91, 0x7ffffd69, PT ;  /* 0x7ffffd695b00780c */ /* 0x000fe40003f46070 */
[----:B------:R-:W-:Y:S01]  /*3ca60*/  IADD3 R91, R18, 0x100000, RZ ;  /* 0x00100000125b7810 */ /* 0x000fe20007ffe0ff */
[----:B------:R-:W-:-:S05]  /*3ca70*/  IMAD.WIDE R10, R229, 0x4, R106 ;  /* 0x00000004e50a7825 */ /* 0x000fca00078e026a */
[----:B------:R4:W-:Y:S04]  /*3ca80*/  STL.64 [R1+0x480], R10 ;  /* 0x0004800a01007387 */ /* 0x0009e80000100a00 */
[----:B------:R4:W-:Y:S01]  /*3ca90*/  LDGSTS.E [R91+0x4008], desc[UR8][R10.64], !P1 ;  /* 0x040080000a5b7fae */ /* 0x0009e2000c921848 */
[----:B-1----:R-:W-:-:S05]  /*3caa0*/  IMAD.WIDE R8, R229, 0x4, R104 ;  /* 0x00000004e5087825 */ /* 0x002fca00078e0268 */
[----:B------:R1:W-:Y:S01]  /*3cab0*/  STL.64 [R1+0x478], R8 ;  /* 0x0004780801007387 */ /* 0x0003e20000100a00 */
[----:B------:R-:W-:-:S03]  /*3cac0*/  IMAD.WIDE R6, R229, 0x4, R102 ;  /* 0x00000004e5067825 */ /* 0x000fc600078e0266 */
[----:B------:R-:W3:Y:S01]  /*3cad0*/  LDL.LU.64 R106, [R1+0xc60] ;  /* 0x000c6000016a7983 */ /* 0x000ee20000300a00 */
[----:B--2---:R-:W-:-:S03]  /*3cae0*/  IMAD.WIDE R2, R229, 0x4, R96 ;  /* 0x00000004e5027825 */ /* 0x004fc600078e0260 */
[----:B------:R2:W-:Y:S04]  /*3caf0*/  STL.64 [R1+0x470], R6 ;  /* 0x0004700601007387 */ /* 0x0005e80000100a00 */
[----:B------:R2:W-:Y:S04]  /*3cb00*/  STL.64 [R1+0x468], R2 ;  /* 0x0004680201007387 */ /* 0x0005e80000100a00 */
[----:B------:R1:W-:Y:S04]  /*3cb10*/  LDGSTS.E [R90+0x8008], desc[UR8][R8.64], !P1 ;  /* 0x08008000085a7fae */ /* 0x0003e8000c921848 */
[----:B------:R-:W3:Y:S04]  /*3cb20*/  LDL.LU.64 R104, [R1+0xc70] ;  /* 0x000c700001687983 */ /* 0x000ee80000300a00 */
[----:B------:R2:W-:Y:S04]  /*3cb30*/  LDGSTS.E [R89+0xc008], desc[UR8][R6.64], !P1 ;  /* 0x0c00800006597fae */ /* 0x0005e8000c921848 */
[----:B------:R-:W3:Y:S01]  /*3cb40*/  LDL.LU.64 R102, [R1+0xc80] ;  /* 0x000c800001667983 */ /* 0x000ee20000300a00 */
[----:B----4-:R-:W-:-:S03]  /*3cb50*/  IMAD.WIDE R10, R229, 0x4, R100 ;  /* 0x00000004e50a7825 */ /* 0x010fc600078e0264 */
[----:B------:R4:W-:Y:S04]  /*3cb60*/  LDGSTS.E [R88+0xc], desc[UR8][R2.64], !P2 ;  /* 0x0000c00002587fae */ /* 0x0009e8000d121848 */
[----:B------:R-:W3:Y:S04]  /*3cb70*/  LDL.LU.64 R96, [R1+0xc90] ;  /* 0x000c900001607983 */ /* 0x000ee80000300a00 */
[----:B------:R3:W-:Y:S01]  /*3cb80*/  STL.64 [R1+0x460], R10 ;  /* 0x0004600a01007387 */ /* 0x0007e20000100a00 */
[----:B-1----:R-:W-:-:S04]  /*3cb90*/  IMAD.WIDE R8, R229, 0x4, R98 ;  /* 0x00000004e5087825 */ /* 0x002fc800078e0262 */
[C---:B--2---:R-:W-:Y:S01]  /*3cba0*/  IMAD.WIDE R6, R229.reuse, 0x4, R94 ;  /* 0x00000004e5067825 */ /* 0x044fe200078e025e */
[----:B------:R1:W-:Y:S03]  /*3cbb0*/  STL.64 [R1+0x458], R8 ;  /* 0x0004580801007387 */ /* 0x0003e60000100a00 */
[----:B----4-:R-:W-:Y:S01]  /*3cbc0*/  IMAD.WIDE R2, R229, 0x4, R226 ;  /* 0x00000004e5027825 */ /* 0x010fe200078e02e2 */
        /* <DEDUP_REMOVED lines=13> */
[----:B---3--:R-:W-:-:S03]  /*3cca0*/  VIADD R91, R92, 0xfffffdca ;  /* 0xfffffdca5c5b7836 */ /* 0x008fc60000000000 */
[----:B------:R3:W-:Y:S01]  /*3ccb0*/  LDGSTS.E [R88+0x10000], desc[UR8][R2.64], !P1 ;  /* 0x1000000002587fae */ /* 0x0007e2000c921848 */
[----:B------:R-:W2:Y:S01]  /*3ccc0*/  LDC R92, c[0x0][0x230] ;  /* 0x00008c00ff5c7b82 */ /* 0x000ea20000000800 */
[----:B------:R-:W-:Y:S02]  /*3ccd0*/  ISETP.GE.U32.AND P2, PT, R91, 0x7ffffd4b, PT ;  /* 0x7ffffd4b5b00780c */ /* 0x000fe40003f46070 */
[----:B------:R-:W-:Y:S01]  /*3cce0*/  IADD3 R91, R18, 0x100000, RZ ;  /* 0x00100000125b7810 */ /* 0x000fe20007ffe0ff */
[----:B------:R-:W-:-:S05]  /*3ccf0*/  IMAD.WIDE R10, R229, 0x4, R106 ;  /* 0x00000004e50a7825 */ /* 0x000fca00078e026a */
[----:B------:R2:W-:Y:S04]  /*3cd00*/  STL.64 [R1+0x2c0], R10 ;  /* 0x0002c00a01007387 */ /* 0x0005e80000100a00 */
[----:B------:R2:W-:Y:S01]  /*3cd10*/  LDGSTS.E [R91+0x14000], desc[UR8][R10.64], !P1 ;  /* 0x140000000a5b7fae */ /* 0x0005e2000c921848 */
[----:B-1----:R-:W-:-:S05]  /*3cd20*/  IMAD.WIDE R8, R229, 0x4, R104 ;  /* 0x00000004e5087825 */ /* 0x002fca00078e0268 */
[----:B------:R1:W-:Y:S01]  /*3cd30*/  STL.64 [R1+0x2b8], R8 ;  /* 0x0002b80801007387 */ /* 0x0003e20000100a00 */
[----:B----4-:R-:W-:-:S03]  /*3cd40*/  IMAD.WIDE R6, R229, 0x4, R102 ;  /* 0x00000004e5067825 */ /* 0x010fc600078e0266 */
[----:B------:R-:W4:Y:S04]  /*3cd50*/  LDL.LU.64 R106, [R1+0xce0] ;  /* 0x000ce000016a7983 */ /* 0x000f280000300a00 */
[----:B------:R1:W-:Y:S01]  /*3cd60*/  STL.64 [R1+0x2b0], R6 ;  /* 0x0002b00601007387 */ /* 0x0003e20000100a00 */
[----:B---3--:R-:W-:-:S03]  /*3cd70*/  IMAD.WIDE R2, R229, 0x4, R96 ;  /* 0x00000004e5027825 */ /* 0x008fc600078e0260 */
[----:B------:R1:W-:Y:S04]  /*3cd80*/  LDGSTS.E [R90+0x18000], desc[UR8][R8.64], !P1 ;  /* 0x18000000085a7fae */ /* 0x0003e8000c921848 */
[----:B------:R3:W-:Y:S04]  /*3cd90*/  STL.64 [R1+0x2a8], R2 ;  /* 0x0002a80201007387 */ /* 0x0007e80000100a00 */
[----:B------:R-:W4:Y:S04]  /*3cda0*/  LDL.LU.64 R104, [R1+0xcf0] ;  /* 0x000cf00001687983 */ /* 0x000f280000300a00 */
[----:B------:R-:W4:Y:S04]  /*3cdb0*/  LDL.LU.64 R102, [R1+0xd00] ;  /* 0x000d000001667983 */ /* 0x000f280000300a00 */
[----:B------:R3:W-:Y:S04]  /*3cdc0*/  LDGSTS.E [R89+0x1c000], desc[UR8][R6.64], !P1 ;  /* 0x1c00000006597fae */ /* 0x0007e8000c921848 */
[----:B------:R-:W4:Y:S04]  /*3cdd0*/  LDL.LU.64 R96, [R1+0xd10] ;  /* 0x000d100001607983 */ /* 0x000f280000300a00 */
[----:B------:R3:W-:Y:S01]  /*3cde0*/  LDGSTS.E [R88+0x10004], desc[UR8][R2.64], !P2 ;  /* 0x1000400002587fae */ /* 0x0007e2000d121848 */
[----:B--2---:R-:W-:-:S05]  /*3cdf0*/  IMAD.WIDE R10, R229, 0x4, R100 ;  /* 0x00000004e50a7825 */ /* 0x004fca00078e0264 */
[----:B------:R4:W-:Y:S01]  /*3ce00*/  STL.64 [R1+0x2a0], R10 ;  /* 0x0002a00a01007387 */ /* 0x0009e20000100a00 */
[----:B-1----:R-:W-:-:S04]  /*3ce10*/  IMAD.WIDE R8, R229, 0x4, R98 ;  /* 0x00000004e5087825 */ /* 0x002fc800078e0262 */
[C---:B---3--:R-:W-:Y:S01]  /*3ce20*/  IMAD.WIDE R6, R229.reuse, 0x4, R94 ;  /* 0x00000004e5067825 */ /* 0x048fe200078e025e */
        /* <DEDUP_REMOVED lines=20> */
[----:B----4-:R-:W-:-:S05]  /*3cf70*/  IMAD.WIDE R10, R229, 0x4, R106 ;  /* 0x00000004e50a7825 */ /* 0x010fca00078e026a */
[----:B------:R-:W-:Y:S04]  /*3cf80*/  STL.64 [R1+0x280], R10 ;  /* 0x0002800a01007387 */ /* 0x000fe80000100a00 */
[----:B------:R-:W-:Y:S01]  /*3cf90*/  LDGSTS.E [R91+0x14008], desc[UR8][R10.64], !P1 ;  /* 0x140080000a5b7fae */ /* 0x000fe2000c921848 */
[----:B---3--:R-:W-:-:S04]  /*3cfa0*/  IMAD.WIDE R8, R229, 0x4, R104 ;  /* 0x00000004e5087825 */ /* 0x008fc800078e0268 */
[C---:B------:R-:W-:Y:S01]  /*3cfb0*/  IMAD.WIDE R6, R229.reuse, 0x4, R102 ;  /* 0x00000004e5067825 */ /* 0x040fe200078e0266 */
[----:B------:R2:W-:Y:S03]  /*3cfc0*/  STL.64 [R1+0x278], R8 ;  /* 0x0002780801007387 */ /* 0x0005e60000100a00 */
[C---:B-1----:R-:W-:Y:S01]  /*3cfd0*/  IMAD.WIDE R2, R229.reuse, 0x4, R96 ;  /* 0x00000004e5027825 */ /* 0x042fe200078e0260 */
[----:B------:R1:W-:Y:S04]  /*3cfe0*/  STL.64 [R1+0x270], R6 ;  /* 0x0002700601007387 */ /* 0x0003e80000100a00 */
[----:B------:R2:W-:Y:S04]  /*3cff0*/  LDGSTS.E [R90+0x18008], desc[UR8][R8.64], !P1 ;  /* 0x18008000085a7fae */ /* 0x0005e8000c921848 */
[----:B------:R3:W-:Y:S04]  /*3d000*/  STL.64 [R1+0x268], R2 ;  /* 0x0002680201007387 */ /* 0x0007e80000100a00 */
[----:B------:R-:W4:Y:S04]  /*3d010*/  LDL.LU.64 R106, [R1+0xde0] ;  /* 0x000de000016a7983 */ /* 0x000f280000300a00 */
[----:B------:R1:W-:Y:S04]  /*3d020*/  LDGSTS.E [R89+0x1c008], desc[UR8][R6.64], !P1 ;  /* 0x1c00800006597fae */ /* 0x0003e8000c921848 */
[----:B------:R-:W4:Y:S04]  /*3d030*/  LDL.LU.64 R104, [R1+0xdf0] ;  /* 0x000df00001687983 */ /* 0x000f280000300a00 */
[----:B------:R3:W-:Y:S04]  /*3d040*/  LDGSTS.E [R88+0x1000c], desc[UR8][R2.64], !P2 ;  /* 0x1000c00002587fae */ /* 0x0007e8000d121848 */
[----:B------:R-:W4:Y:S04]  /*3d050*/  LDL.LU.64 R102, [R1+0xe00] ;  /* 0x000e000001667983 */ /* 0x000f280000300a00 */
[----:B------:R-:W4:Y:S01]  /*3d060*/  LDL.LU.64 R96, [R1+0xe10] ;  /* 0x000e100001607983 */ /* 0x000f220000300a00 */
[----:B--2---:R-:W-:-:S05]  /*3d070*/  IMAD.WIDE R8, R229, 0x4, R100 ;  /* 0x00000004e5087825 */ /* 0x004fca00078e0264 */
[----:B------:R2:W-:Y:S01]  /*3d080*/  STL.64 [R1+0x260], R8 ;  /* 0x0002600801007387 */ /* 0x0005e20000100a00 */
[----:B-1----:R-:W-:-:S04]  /*3d090*/  IMAD.WIDE R6, R229, 0x4, R98 ;  /* 0x00000004e5067825 */ /* 0x002fc800078e0262 */
[C---:B---3--:R-:W-:Y:S01]  /*3d0a0*/  IMAD.WIDE R2, R229.reuse, 0x4, R94 ;  /* 0x00000004e5027825 */ /* 0x048fe200078e025e */
[----:B------:R1:W-:Y:S04]  /*3d0b0*/  STL.64 [R1+0x258], R6 ;  /* 0x0002580601007387 */ /* 0x0003e80000100a00 */
[----:B------:R3:W-:Y:S01]  /*3d0c0*/  STL.64 [R1+0x250], R2 ;  /* 0x0002500201007387 */ /* 0x0007e20000100a00 */
[----:B------:R-:W-:-:S03]  /*3d0d0*/  IMAD.WIDE R36, R229, 0x4, R226 ;  /* 0x00000004e5247825 */ /* 0x000fc600078e02e2 */
[----:B------:R-:W2:Y:S04]  /*3d0e0*/  LDL.LU.64 R100, [R1+0xe20] ;  /* 0x000e200001647983 */ /* 0x000ea80000300a00 */
[----:B------:R-:W3:Y:S04]  /*3d0f0*/  LDL.LU.64 R98, [R1+0xe30] ;  /* 0x000e300001627983 */ /* 0x000ee80000300a00 */
[----:B------:R-:W1:Y:S04]  /*3d100*/  LDL.LU.64 R94, [R1+0xe40] ;  /* 0x000e4000015e7983 */ /* 0x000e680000300a00 */
[----:B------:R-:W3:Y:S01]  /*3d110*/  LDL.LU.64 R226, [R1+0xe50] ;  /* 0x000e500001e27983 */ /* 0x000ee20000300a00 */
[----:B------:R-:W-:-:S02]  /*3d120*/  VIADD R91, R93, 0xfffffdab ;  /* 0xfffffdab5d5b7836 */ /* 0x000fc40000000000 */
[----:B------:R-:W3:Y:S01]  /*3d130*/  LDC R93, c[0x0][0x230] ;  /* 0x00008c00ff5d7b82 */ /* 0x000ee20000000800 */
[----:B------:R-:W-:Y:S04]  /*3d140*/  STL.64 [R1+0x1f10], R36 ;  /* 0x001f102401007387 */ /* 0x000fe80000100a00 */
[----:B------:R-:W3:Y:S01]  /*3d150*/  LDL.LU.64 R108, [R1+0xe60] ;  /* 0x000e6000016c7983 */ /* 0x000ee20000300a00 */
[----:B------:R-:W-:Y:S02]  /*3d160*/  ISETP.GE.U32.AND P1, PT, R91, 0x7ffffd2c, PT ;  /* 0x7ffffd2c5b00780c */ /* 0x000fe40003f26070 */
[----:B------:R-:W-:-:S05]  /*3d170*/  IADD3 R91, R18, 0x100000, RZ ;  /* 0x00100000125b7810 */ /* 0x000fca0007ffe0ff */
[----:B------:R3:W-:Y:S04]  /*3d180*/  LDGSTS.E [R91+0x1400c], desc[UR8][R8.64], !P2 ;  /* 0x1400c000085b7fae */ /* 0x0007e8000d121848 */
[----:B------:R-:W-:Y:S04]  /*3d190*/  LDGSTS.E [R90+0x1800c], desc[UR8][R6.64], !P2 ;  /* 0x1800c000065a7fae */ /* 0x000fe8000d121848 */
[----:B------:R-:W-:Y:S01]  /*3d1a0*/  LDGSTS.E [R89+0x1c00c], desc[UR8][R2.64], !P2 ;  /* 0x1c00c00002597fae */ /* 0x000fe2000d121848 */
[----:B----4-:R-:W-:-:S03]  /*3d1b0*/  IMAD.WIDE R34, R229, 0x4, R106 ;  /* 0x00000004e5227825 */ /* 0x010fc600078e026a */
[----:B------:R-:W-:Y:S04]  /*3d1c0*/  LDGSTS.E [R88+0x20000], desc[UR8][R36.64], !P1 ;  /* 0x2000000024587fae */ /* 0x000fe8000c921848 */
[----:B------:R-:W4:Y:S01]  /*3d1d0*/  LDL.LU.64 R106, [R1+0xe70] ;  /* 0x000e7000016a7983 */ /* 0x000f220000300a00 */
[----:B------:R-:W-:-:S04]  /*3d1e0*/  IMAD.WIDE R32, R229, 0x4, R104 ;  /* 0x00000004e5207825 */ /* 0x000fc800078e0268 */
[C---:B------:R-:W-:Y:S02]  /*3d1f0*/  IMAD.WIDE R30, R229.reuse, 0x4, R102 ;  /* 0x00000004e51e7825 */ /* 0x040fe400078e0266 */
[----:B------:R-:W4:Y:S02]  /*3d200*/  LDL.LU.64 R102, [R1+0xe80] ;  /* 0x000e800001667983 */ /* 0x000f240000300a00 */
[C---:B------:R-:W-:Y:S02]  /*3d210*/  IMAD.WIDE R28, R229.reuse, 0x4, R96 ;  /* 0x00000004e51c7825 */ /* 0x040fe400078e0260 */
[----:B------:R-:W4:Y:S04]  /*3d220*/  LDL.LU.64 R96, [R1+0xe90] ;  /* 0x000e900001607983 */ /* 0x000f280000300a00 */
[----:B------:R-:W-:Y:S04]  /*3d230*/  STL.64 [R1+0x1f18], R34 ;  /* 0x001f182201007387 */ /* 0x000fe80000100a00 */
[----:B------:R-:W-:Y:S04]  /*3d240*/  STL.64 [R1+0x1f20], R32 ;  /* 0x001f202001007387 */ /* 0x000fe80000100a00 */
[----:B------:R-:W-:Y:S04]  /*3d250*/  STL.64 [R1+0x1f28], R30 ;  /* 0x001f281e01007387 */ /* 0x000fe80000100a00 */
[----:B------:R-:W-:Y:S04]  /*3d260*/  STL.64 [R1+0x1f30], R28 ;  /* 0x001f301c01007387 */ /* 0x000fe80000100a00 */
[----:B------:R-:W4:Y:S01]  /*3d270*/  LDL.LU.64 R104, [R1+0xea0] ;  /* 0x000ea00001687983 */ /* 0x000f220000300a00 */
[----:B--2---:R-:W-:-:S03]  /*3d280*/  IMAD.WIDE R26, R229, 0x4, R100 ;  /* 0x00000004e51a7825 */ /* 0x004fc600078e0264 */
[----:B------:R-:W2:Y:S01]  /*3d290*/  LDL.LU.64 R100, [R1+0xeb0] ;  /* 0x000eb00001647983 */ /* 0x000ea20000300a00 */
[----:B---3--:R-:W-:-:S03]  /*3d2a0*/  IMAD.WIDE R24, R229, 0x4, R98 ;  /* 0x00000004e5187825 */ /* 0x008fc600078e0262 */
[----:B------:R-:W3:Y:S01]  /*3d2b0*/  LDL.LU.64 R98, [R1+0xec0] ;  /* 0x000ec00001627983 */ /* 0x000ee20000300a00 */
[----:B------:R-:W-:-:S03]  /*3d2c0*/  IMAD.WIDE R8, R229, 0x4, R226 ;  /* 0x00000004e5087825 */ /* 0x000fc600078e02e2 */
[----:B------:R-:W2:Y:S01]  /*3d2d0*/  LDL.LU.64 R226, [R1+0xed0] ;  /* 0x000ed00001e27983 */ /* 0x000ea20000300a00 */
[----:B------:R-:W-:Y:S02]  /*3d2e0*/  VIADD R91, R92, 0xfffffdaa ;  /* 0xfffffdaa5c5b7836 */ /* 0x000fe40000000000 */
[----:B------:R-:W1:Y:S03]  /*3d2f0*/  LDC R92, c[0x0][0x230] ;  /* 0x00008c00ff5c7b82 */ /* 0x000e660000000800 */
[----:B------:R-:W-:Y:S02]  /*3d300*/  ISETP.GE.U32.AND P2, PT, R91, 0x7ffffd2b, PT ;  /* 0x7ffffd2b5b00780c */ /* 0x000fe40003f46070 */
[----:B------:R-:W-:-:S05]  /*3d310*/  IADD3 R91, R18, 0x100000, RZ ;  /* 0x00100000125b7810 */ /* 0x000fca0007ffe0ff */
[----:B------:R1:W-:Y:S04]  /*3d320*/  LDGSTS.E [R91+0x24000], desc[UR8][R34.64], !P1 ;  /* 0x24000000225b7fae */ /* 0x0003e8000c921848 */
[----:B------:R-:W-:Y:S04]  /*3d330*/  LDGSTS.E [R90+0x28000], desc[UR8][R32.64], !P1 ;  /* 0x28000000205a7fae */ /* 0x000fe8000c921848 */
[----:B------:R-:W-:Y:S01]  /*3d340*/  LDGSTS.E [R89+0x2c000], desc[UR8][R30.64], !P1 ;  /* 0x2c0000001e597fae */ /* 0x000fe2000c921848 */
[----:B-1----:R-:W-:-:S03]  /*3d350*/  VIADD R91, R93, 0xfffffda9 ;  /* 0xfffffda95d5b7836 */ /* 0x002fc60000000000 */
[----:B------:R-:W-:Y:S01]  /*3d360*/  LDGSTS.E [R88+0x20004], desc[UR8][R28.64], !P2 ;  /* 0x200040001c587fae */ /* 0x000fe2000d121848 */
[----:B------:R-:W-:Y:S01]  /*3d370*/  IMAD.WIDE R6, R229, 0x4, R94 ;  /* 0x00000004e5067825 */ /* 0x000fe200078e025e */
[----:B------:R-:W1:Y:S01]  /*3d380*/  LDC R93, c[0x0][0x230] ;  /* 0x00008c00ff5d7b82 */ /* 0x000e620000000800 */
[----:B------:R-:W-:Y:S02]  /*3d390*/  ISETP.GE.U32.AND P1, PT, R91, 0x7ffffd2a, PT ;  /* 0x7ffffd2a5b00780c */ /* 0x000fe40003f26070 */
[----:B------:R-:W-:Y:S01]  /*3d3a0*/  IADD3 R91, R18, 0x100000, RZ ;  /* 0x00100000125b7810 */ /* 0x000fe20007ffe0ff */
[----:B------:R-:W-:Y:S01]  /*3d3b0*/  STL.64 [R1+0x1f38], R26 ;  /* 0x001f381a01007387 */ /* 0x000fe20000100a00 */
[----:B------:R-:W-:-:S03]  /*3d3c0*/  IMAD.WIDE R10, R229, 0x4, R108 ;  /* 0x00000004e50a7825 */ /* 0x000fc600078e026c */
[----:B------:R-:W3:Y:S01]  /*3d3d0*/  LDC R94, c[0x0][0x230] ;  /* 0x00008c00ff5e7b82 */ /* 0x000ee20000000800 */
        /* <DEDUP_REMOVED lines=8> */
[----:B------:R-:W-:Y:S04]  /*3d460*/  STL.64 [R1+0x1f50], R8 ;  /* 0x001f500801007387 */ /* 0x000fe80000100a00 */
[----:B------:R-:W3:Y:S04]  /*3d470*/  LDL.LU.64 R112, [R1+0xed8] ;  /* 0x000ed80001707983 */ /* 0x000ee80000300a00 */
[----:B------:R-:W3:Y:S04]  /*3d480*/  LDL.LU.64 R108, [R1+0xee0] ;  /* 0x000ee000016c7983 */ /* 0x000ee80000300a00 */
[----:B------:R-:W-:Y:S04]  /*3d490*/  LDGSTS.E [R88+0x20008], desc[UR8][R8.64], !P1 ;  /* 0x2000800008587fae */ /* 0x000fe8000c921848 */
[----:B------:R-:W-:Y:S01]  /*3d4a0*/  LDGSTS.E [R91+0x24008], desc[UR8][R10.64], !P1 ;  /* 0x240080000a5b7fae */ /* 0x000fe2000c921848 */
[----:B----4-:R-:W-:-:S03]  /*3d4b0*/  IMAD.WIDE R12, R229, 0x4, R106 ;  /* 0x00000004e50c7825 */ /* 0x010fc600078e026a */
[----:B------:R-:W4:Y:S04]  /*3d4c0*/  LDL.LU.64 R106, [R1+0xee8] ;  /* 0x000ee800016a7983 */ /* 0x000f280000300a00 */
[----:B------:R-:W-:Y:S01]  /*3d4d0*/  LDGSTS.E [R90+0x28008], desc[UR8][R12.64], !P1 ;  /* 0x280080000c5a7fae */ /* 0x000fe2000c921848 */
[C---:B------:R-:W-:Y:S02]  /*3d4e0*/  IMAD.WIDE R14, R229.reuse, 0x4, R102 ;  /* 0x00000004e50e7825 */ /* 0x040fe400078e0266 */
[----:B------:R-:W1:Y:S02]  /*3d4f0*/  LDC R102, c[0x0][0x230] ;  /* 0x00008c00ff667b82 */ /* 0x000e640000000800 */
[C---:B------:R-:W-:Y:S01]  /*3d500*/  IMAD.WIDE R2, R229.reuse, 0x4, R96 ;  /* 0x00000004e5027825 */ /* 0x040fe200078e0260 */
[----:B------:R-:W-:Y:S04]  /*3d510*/  LDGSTS.E [R89+0x2c008], desc[UR8][R14.64], !P1 ;  /* 0x2c0080000e597fae */ /* 0x000fe8000c921848 */
[----:B------:R-:W4:Y:S04]  /*3d520*/  LDL.LU.64 R96, [R1+0xef0] ;  /* 0x000ef00001607983 */ /* 0x000f280000300a00 */
[----:B------:R-:W-:Y:S04]  /*3d530*/  STL.64 [R1+0x1f58], R10 ;  /* 0x001f580a01007387 */ /* 0x000fe80000100a00 */
[----:B------:R-:W-:Y:S04]  /*3d540*/  STL.64 [R1+0x1f60], R12 ;  /* 0x001f600c01007387 */ /* 0x000fe80000100a00 */
[----:B------:R-:W-:Y:S04]  /*3d550*/  STL.64 [R1+0x1f68], R14 ;  /* 0x001f680e01007387 */ /* 0x000fe80000100a00 */
[----:B------:R4:W-:Y:S01]  /*3d560*/  STL.64 [R1+0x1f70], R2 ;  /* 0x001f700201007387 */ /* 0x0009e20000100a00 */
[----:B------:R-:W-:-:S03]  /*3d570*/  IMAD.WIDE R22, R229, 0x4, R104 ;  /* 0x00000004e5167825 */ /* 0x000fc600078e0268 */
[----:B------:R-:W4:Y:S04]  /*3d580*/  LDL.LU.64 R116, [R1+0xef8] ;  /* 0x000ef80001747983 */ /* 0x000f280000300a00 */
[----:B------:R2:W-:Y:S04]  /*3d590*/  LDGSTS.E [R88+0x2000c], desc[UR8][R2.64], !P2 ;  /* 0x2000c00002587fae */ /* 0x0005e8000d121848 */
[----:B------:R-:W4:Y:S04]  /*3d5a0*/  LDL.LU.64 R114, [R1+0xf00] ;  /* 0x000f000001727983 */ /* 0x000f280000300a00 */
[----:B------:R-:W4:Y:S01]  /*3d5b0*/  LDL.LU.64 R104, [R1+0xf08] ;  /* 0x000f080001687983 */ /* 0x000f220000300a00 */
[----:B--2---:R-:W-:-:S03]  /*3d5c0*/  IMAD.WIDE R88, R229, 0x4, R226 ;  /* 0x00000004e5587825 */ /* 0x004fc600078e02e2 */
        /* <DEDUP_REMOVED lines=8> */
[----:B---3--:R-:W-:Y:S01]  /*3d650*/  IMAD.WIDE R250, R229, 0x4, R98 ;  /* 0x00000004e5fa7825 */ /* 0x008fe200078e0262 */
        /* <DEDUP_REMOVED lines=10> */
[----:B------:R-:W3:Y:S04]  /*3d700*/  LDL.LU.64 R130, [R1+0xf18] ;  /* 0x000f180001827983 */ /* 0x000ee80000300a00 */
[----:B------:R-:W3:Y:S04]  /*3d710*/  LDL.LU.64 R122, [R1+0xf20] ;  /* 0x000f2000017a7983 */ /* 0x000ee80000300a00 */
[----:B------:R-:W3:Y:S01]  /*3d720*/  LDL.LU.64 R120, [R1+0xf28] ;  /* 0x000f280001787983 */ /* 0x000ee20000300a00 */
[----:B-1----:R-:W-:-:S03]  /*3d730*/  IMAD.WIDE R90, R229, 0x4, R112 ;  /* 0x00000004e55a7825 */ /* 0x002fc600078e0270 */
[----:B------:R-:W3:Y:S01]  /*3d740*/  LDL.LU.64 R112, [R1+0xf30] ;  /* 0x000f300001707983 */ /* 0x000ee20000300a00 */
[----:B------:R-:W-:-:S03]  /*3d750*/  IMAD.WIDE R92, R229, 0x4, R108 ;  /* 0x00000004e55c7825 */ /* 0x000fc600078e026c */
[----:B------:R-:W-:Y:S04]  /*3d760*/  STL.64 [R1+0x1f98], R90 ;  /* 0x001f985a01007387 */ /* 0x000fe80000100a00 */
[----:B------:R-:W-:Y:S04]  /*3d770*/  STL.64 [R1+0x1fa0], R92 ;  /* 0x001fa05c01007387 */ /* 0x000fe80000100a00 */
[----:B------:R1:W-:Y:S02]  /*3d780*/  LDGSTS.E [R101+0x34000], desc[UR8][R90.64], !P1 ;  /* 0x340000005a657fae */ /* 0x0003e4000c921848 */
[----:B-1----:R-:W-:Y:S01]  /*3d790*/  IADD3 R101, R102, -0x277, RZ ;  /* 0xfffffd8966657810 */ /* 0x002fe20007ffe0ff */
[----:B----4-:R-:W-:-:S05]  /*3d7a0*/  IMAD.WIDE R94, R229, 0x4, R106 ;  /* 0x00000004e55e7825 */ /* 0x010fca00078e026a */
[----:B------:R-:W-:Y:S01]  /*3d7b0*/  STL.64 [R1+0x1fa8], R94 ;  /* 0x001fa85e01007387 */ /* 0x000fe20000100a00 */
[----:B------:R-:W-:-:S05]  /*3d7c0*/  IMAD.WIDE R96, R229, 0x4, R96 ;  /* 0x00000004e5607825 */ /* 0x000fca00078e0260 */
[----:B------:R-:W-:Y:S04]  /*3d7d0*/  STL.64 [R1+0x1fb0], R96 ;  /* 0x001fb06001007387 */ /* 0x000fe80000100a00 */
[----:B------:R-:W4:Y:S04]  /*3d7e0*/  LDL.LU.64 R132, [R1+0xf38] ;  /* 0x000f380001847983 */ /* 0x000f280000300a00 */
[----:B------:R-:W4:Y:S04]  /*3d7f0*/  LDL.LU.64 R128, [R1+0xf40] ;  /* 0x000f400001807983 */ /* 0x000f280000300a00 */
[----:B------:R-:W4:Y:S01]  /*3d800*/  LDL.LU.64 R126, [R1+0xf48] ;  /* 0x000f4800017e7983 */ /* 0x000f220000300a00 */
[----:B------:R-:W-:-:S04]  /*3d810*/  IMAD.WIDE R102, R229, 0x4, R104 ;  /* 0x00000004e5667825 */ /* 0x000fc800078e0268 */
[----:B--2---:R-:W-:Y:S02]  /*3d820*/  IMAD.WIDE R104, R229, 0x4, R226 ;  /* 0x00000004e5687825 */ /* 0x004fe400078e02e2 */
        /* <DEDUP_REMOVED lines=12> */
[----:B------:R-:W-:-:S05]  /*3d8f0*/  IMAD.WIDE R98, R229, 0x4, R116 ;  /* 0x00000004e5627825 */ /* 0x000fca00078e0274 */
[----:B------:R1:W-:Y:S01]  /*3d900*/  LDGSTS.E [R109+0x34004], desc[UR8][R98.64], !P2 ;  /* 0x34004000626d7fae */ /* 0x0003e2000d121848 */
[----:B------:R-:W-:-:S03]  /*3d910*/  IADD3 R106, R18, 0x100000, RZ ;  /* 0x00100000126a7810 */ /* 0x000fc60007ffe0ff */
        /* <DEDUP_REMOVED lines=10> */
[----:B---3--:R-:W-:-:S03]  /*3d9c0*/  IMAD.WIDE R108, R229, 0x4, R122 ;  /* 0x00000004e56c7825 */ /* 0x008fc600078e027a */
[----:B------:R-:W-:Y:S01]  /*3d9d0*/  STL.64 [R1+0x1fd0], R104 ;  /* 0x001fd06801007387 */ /* 0x000fe20000100a00 */
[C---:B------:R-:W-:Y:S01]  /*3d9e0*/  IADD3 R115, R18.reuse, 0x100000, RZ ;  /* 0x0010000012737810 */ /* 0x040fe20007ffe0ff */
[C---:B------:R-:W-:Y:S02]  /*3d9f0*/  IMAD.WIDE R110, R229.reuse, 0x4, R120 ;  /* 0x00000004e56e7825 */ /* 0x040fe400078e0278 */
[----:B------:R-:W3:Y:S02]  /*3da00*/  LDL.LU.64 R138, [R1+0xf58] ;  /* 0x000f5800018a7983 */ /* 0x000ee40000300a00 */
[----:B-1----:R-:W-:Y:S02]  /*3da10*/  IMAD.WIDE R106, R229, 0x4, R130 ;  /* 0x00000004e56a7825 */ /* 0x002fe400078e0282 */
[----:B------:R-:W3:Y:S02]  /*3da20*/  LDL.LU.64 R136, [R1+0xf60] ;  /* 0x000f600001887983 */ /* 0x000ee40000300a00 */
[----:B------:R-:W-:-:S02]  /*3da30*/  VIADD R114, R18, 0x100000 ;  /* 0x0010000012727836 */ /* 0x000fc40000000000 */
[----:B------:R-:W3:Y:S01]  /*3da40*/  LDL.LU.64 R134, [R1+0xf68] ;  /* 0x000f680001867983 */ /* 0x000ee20000300a00 */
[----:B------:R-:W-:-:S03]  /*3da50*/  IMAD.WIDE R112, R229, 0x4, R112 ;  /* 0x00000004e5707825 */ /* 0x000fc600078e0270 */
[----:B------:R-:W3:Y:S04]  /*3da60*/  LDL.LU.64 R130, [R1+0xf70] ;  /* 0x000f700001827983 */ /* 0x000ee80000300a00 */
[----:B------:R1:W-:Y:S04]  /*3da70*/  LDGSTS.E [R117+0x34008], desc[UR8][R106.64], !P1 ;  /* 0x340080006a757fae */ /* 0x0003e8000c921848 */
[----:B------:R-:W-:Y:S04]  /*3da80*/  LDGSTS.E [R116+0x38008], desc[UR8][R108.64], !P1 ;  /* 0x380080006c747fae */ /* 0x000fe8000c921848 */
[----:B------:R-:W-:Y:S01]  /*3da90*/  LDGSTS.E [R115+0x3c008], desc[UR8][R110.64], !P1 ;  /* 0x3c0080006e737fae */ /* 0x000fe2000c921848 */
[----:B-1----:R-:W-:-:S03]  /*3daa0*/  IADD3 R117, R118, -0x219, RZ ;  /* 0xfffffde776757810 */ /* 0x002fc60007ffe0ff */
[----:B------:R4:W-:Y:S01]  /*3dab0*/  LDGSTS.E [R114+0x3000c], desc[UR8][R112.64], !P2 ;  /* 0x3000c00070727fae */ /* 0x0009e2000d121848 */
[----:B------:R-:W-:-:S03]  /*3dac0*/  ISETP.GE.U32.AND P1, PT, R117, 0x7ffffd68, PT ;  /* 0x7ffffd687500780c */ /* 0x000fc60003f26070 */
[----:B------:R-:W-:Y:S04]  /*3dad0*/  STL.64 [R1+0x1fd8], R106 ;  /* 0x001fd86a01007387 */ /* 0x000fe80000100a00 */
[----:B------:R-:W-:Y:S04]  /*3dae0*/  STL.64 [R1+0x1fe0], R108 ;  /* 0x001fe06c01007387 */ /* 0x000fe80000100a00 */
[----:B------:R-:W-:Y:S04]  /*3daf0*/  STL.64 [R1+0x1fe8], R110 ;  /* 0x001fe86e01007387 */ /* 0x000fe80000100a00 */
[----:B------:R-:W-:Y:S04]  /*3db00*/  STL.64 [R1+0x1ff0], R112 ;  /* 0x001ff07001007387 */ /* 0x000fe80000100a00 */
[----:B------:R-:W-:Y:S01]  /*3db10*/  STL.64 [R1+0x1d28], R18 ;  /* 0x001d281201007387 */ /* 0x000fe20000100a00 */
[----:B----4-:R-:W-:-:S04]  /*3db20*/  IMAD.WIDE R114, R229, 0x4, R132 ;  /* 0x00000004e5727825 */ /* 0x010fc800078e0284 */
[C---:B------:R-:W-:Y:S01]  /*3db30*/  IMAD.WIDE R116, R229.reuse, 0x4, R128 ;  /* 0x00000004e5747825 */ /* 0x040fe200078e0280 */
[----:B------:R-:W-:Y:S03]  /*3db40*/  STL.64 [R1+0x1ff8], R114 ;  /* 0x001ff87201007387 */ /* 0x000fe60000100a00 */
[----:B------:R-:W-:-:S04]  /*3db50*/  IMAD.WIDE R118, R229, 0x4, R126 ;  /* 0x00000004e5767825 */ /* 0x000fc800078e027e */
[----:B--2---:R-:W-:-:S05]  /*3db60*/  IMAD.WIDE R2, R229, 0x4, R226 ;  /* 0x00000004e5027825 */ /* 0x004fca00078e02e2 */
[----:B------:R1:W-:Y:S04]  /*3db70*/  STL.64 [R1+0x448], R2 ;  /* 0x0004480201007387 */ /* 0x0003e80000100a00 */
[----:B------:R-:W-:Y:S04]  /*3db80*/  STL.64 [R1+0x2000], R116 ;  /* 0x0020007401007387 */ /* 0x000fe80000100a00 */
[----:B------:R2:W-:Y:S04]  /*3db90*/  STL.64 [R1+0x2008], R118 ;  /* 0x0020087601007387 */ /* 0x0005e80000100a00 */
[----:B------:R-:W4:Y:S04]  /*3dba0*/  LDL.LU.64 R132, [R1+0xf78] ;  /* 0x000f780001847983 */ /* 0x000f280000300a00 */
[----:B------:R-:W2:Y:S04]  /*3dbb0*/  LDL.LU.64 R128, [R1+0xf80] ;  /* 0x000f800001807983 */ /* 0x000ea80000300a00 */
[----:B------:R-:W2:Y:S04]  /*3dbc0*/  LDL.LU.64 R126, [R1+0xf88] ;  /* 0x000f8800017e7983 */ /* 0x000ea80000300a00 */
[----:B------:R-:W2:Y:S01]  /*3dbd0*/  LDL.LU.64 R226, [R1+0xfd0] ;  /* 0x000fd00001e27983 */ /* 0x000ea20000300a00 */
[C---:B------:R-:W-:Y:S01]  /*3dbe0*/  VIADD R123, R18.reuse, 0x100000 ;  /* 0x00100000127b7836 */ /* 0x040fe20000000000 */
[C---:B------:R-:W-:Y:S01]  /*3dbf0*/  IADD3 R122, R18.reuse, 0x100000, RZ ;  /* 0x00100000127a7810 */ /* 0x040fe20007ffe0ff */
[----:B------:R-:W-:Y:S01]  /*3dc00*/  VIADD R121, R18, 0x100000 ;  /* 0x0010000012797836 */ /* 0x000fe20000000000 */
[----:B------:R-:W-:-:S02]  /*3dc10*/  IADD3 R120, R17, 0x100000, RZ ;  /* 0x0010000011787810 */ /* 0x000fc40007ffe0ff */
[----:B------:R-:W-:Y:S04]  /*3dc20*/  LDGSTS.E [R123+0x3400c], desc[UR8][R114.64], !P2 ;  /* 0x3400c000727b7fae */ /* 0x000fe8000d121848 */
[----:B------:R-:W-:Y:S04]  /*3dc30*/  LDGSTS.E [R122+0x3800c], desc[UR8][R116.64], !P2 ;  /* 0x3800c000747a7fae */ /* 0x000fe8000d121848 */
[----:B------:R-:W-:Y:S04]  /*3dc40*/  LDGSTS.E [R121+0x3c00c], desc[UR8][R118.64], !P2 ;  /* 0x3c00c00076797fae */ /* 0x000fe8000d121848 */
[----:B------:R1:W-:Y:S01]  /*3dc50*/  LDGSTS.E [R120], desc[UR8][R2.64], !P1 ;  /* 0x0000000002787fae */ /* 0x0003e2000c921848 */
[----:B---3--:R-:W-:-:S04]  /*3dc60*/  IMAD.WIDE R24, R229, 0x4, R138 ;  /* 0x00000004e5187825 */ /* 0x008fc800078e028a */
[C---:B------:R-:W-:Y:S01]  /*3dc70*/  IMAD.WIDE R8, R229.reuse, 0x4, R136 ;  /* 0x00000004e5087825 */ /* 0x040fe200078e0288 */
[----:B------:R-:W-:Y:S03]  /*3dc80*/  STL.64 [R1+0x2030], R24 ;  /* 0x0020301801007387 */ /* 0x000fe60000100a00 */
[----:B------:R-:W-:-:S04]  /*3dc90*/  IMAD.WIDE R6, R229, 0x4, R134 ;  /* 0x00000004e5067825 */ /* 0x000fc800078e0286 */
[----:B-1----:R-:W-:-:S05]  /*3dca0*/  IMAD.WIDE R2, R229, 0x4, R130 ;  /* 0x00000004e5027825 */ /* 0x002fca00078e0282 */
[----:B------:R-:W-:Y:S04]  /*3dcb0*/  STL.64 [R1+0x428], R2 ;  /* 0x0004280201007387 */ /* 0x000fe80000100a00 */
[----:B------:R-:W-:Y:S04]  /*3dcc0*/  STL.64 [R1+0x2038], R8 ;  /* 0x0020380801007387 */ /* 0x000fe80000100a00 */
[----:B------:R-:W-:Y:S04]  /*3dcd0*/  STL.64 [R1+0x2040], R6 ;  /* 0x0020400601007387 */ /* 0x000fe80000100a00 */
[----:B------:R-:W3:Y:S04]  /*3dce0*/  LDL.LU.64 R138, [R1+0xfe0] ;  /* 0x000fe000018a7983 */ /* 0x000ee80000300a00 */
[----:B------:R-:W3:Y:S04]  /*3dcf0*/  LDL.LU.64 R136, [R1+0xff0] ;  /* 0x000ff00001887983 */ /* 0x000ee80000300a00 */
[----:B------:R-:W3:Y:S04]  /*3dd00*/  LDL.LU.64 R134, [R1+0x1000] ;  /* 0x0010000001867983 */ /* 0x000ee80000300a00 */
[----:B------:R-:W3:Y:S01]  /*3dd10*/  LDL.LU.64 R130, [R1+0x1010] ;  /* 0x0010100001827983 */ /* 0x000ee20000300a00 */
[----:B----4-:R-:W-:-:S03]  /*3dd20*/  IMAD.WIDE R250, R229, 0x4, R132 ;  /* 0x00000004e5fa7825 */ /* 0x010fc600078e0284 */
[----:B------:R-:W4:Y:S01]  /*3dd30*/  LDL.LU.64 R132, [R1+0x1020] ;  /* 0x0010200001847983 */ /* 0x000f220000300a00 */
[----:B--2---:R-:W-:-:S03]  /*3dd40*/  IMAD.WIDE R118, R229, 0x4, R128 ;  /* 0x00000004e5767825 */ /* 0x004fc600078e0280 */
[----:B------:R-:W2:Y:S01]  /*3dd50*/  LDL.LU.64 R128, [R1+0x1030] ;  /* 0x0010300001807983 */ /* 0x000ea20000300a00 */
[----:B------:R-:W-:-:S03]  /*3dd60*/  IMAD.WIDE R116, R229, 0x4, R126 ;  /* 0x00000004e5747825 */ /* 0x000fc600078e027e */
[----:B------:R-:W2:Y:S01]  /*3dd70*/  LDL.LU.64 R126, [R1+0x1040] ;  /* 0x00104000017e7983 */ /* 0x000ea20000300a00 */
[----:B------:R-:W-:-:S03]  /*3dd80*/  IMAD.WIDE R114, R229, 0x4, R226 ;  /* 0x00000004e5727825 */ /* 0x000fc600078e02e2 */
[----:B------:R-:W2:Y:S04]  /*3dd90*/  LDL.LU.64 R226, [R1+0x1050] ;  /* 0x0010500001e27983 */ /* 0x000ea80000300a00 */
[----:B------:R-:W-:Y:S04]  /*3dda0*/  STL.64 [R1+0x2048], R250 ;  /* 0x002048fa01007387 */ /* 0x000fe80000100a00 */
[----:B------:R-:W-:Y:S04]  /*3ddb0*/  STL.64 [R1+0x2050], R118 ;  /* 0x0020507601007387 */ /* 0x000fe80000100a00 */
[----:B------:R-:W-:Y:S04]  /*3ddc0*/  STL.64 [R1+0x2058], R116 ;  /* 0x0020587401007387 */ /* 0x000fe80000100a00 */
[----:B------:R-:W-:Y:S01]  /*3ddd0*/  STL.64 [R1+0x2060], R114 ;  /* 0x0020607201007387 */ /* 0x000fe20000100a00 */
[----:B---3--:R-:W-:-:S03]  /*3dde0*/  IMAD.WIDE R112, R229, 0x4, R138 ;  /* 0x00000004e5707825 */ /* 0x008fc600078e028a */
[----:B------:R-:W3:Y:S01]  /*3ddf0*/  LDL.LU.64 R138, [R1+0x1060] ;  /* 0x00106000018a7983 */ /* 0x000ee20000300a00 */
[----:B------:R-:W-:-:S03]  /*3de00*/  IMAD.WIDE R110, R229, 0x4, R136 ;  /* 0x00000004e56e7825 */ /* 0x000fc600078e0288 */
[----:B------:R-:W3:Y:S01]  /*3de10*/  LDL.LU.64 R136, [R1+0x1070] ;  /* 0x0010700001887983 */ /* 0x000ee20000300a00 */
[----:B------:R-:W-:-:S03]  /*3de20*/  IMAD.WIDE R108, R229, 0x4, R134 ;  /* 0x00000004e56c7825 */ /* 0x000fc600078e0286 */
[----:B------:R-:W3:Y:S01]  /*3de30*/  LDL.LU.64 R134, [R1+0x1080] ;  /* 0x0010800001867983 */ /* 0x000ee20000300a00 */
[----:B------:R-:W-:-:S03]  /*3de40*/  IMAD.WIDE R106, R229, 0x4, R130 ;  /* 0x00000004e56a7825 */ /* 0x000fc600078e0282 */
[----:B------:R-:W3:Y:S04]  /*3de50*/  LDL.LU.64 R130, [R1+0x1090] ;  /* 0x0010900001827983 */ /* 0x000ee80000300a00 */
[----:B------:R-:W-:Y:S04]  /*3de60*/  STL.64 [R1+0x2068], R112 ;  /* 0x0020687001007387 */ /* 0x000fe80000100a00 */
[----:B------:R-:W-:Y:S04]  /*3de70*/  STL.64 [R1+0x2070], R110 ;  /* 0x0020706e01007387 */ /* 0x000fe80000100a00 */
[----:B------:R-:W-:Y:S04]  /*3de80*/  STL.64 [R1+0x2078], R108 ;  /* 0x0020786c01007387 */ /* 0x000fe80000100a00 */
[----:B------:R-:W-:Y:S01]  /*3de90*/  STL.64 [R1+0x2080], R106 ;  /* 0x0020806a01007387 */ /* 0x000fe20000100a00 */
        /* <DEDUP_REMOVED lines=45> */
[----:B------:R1:W-:Y:S04]  /*3e170*/  STL.64 [R1+0x20d0], R28 ;  /* 0x0020d01c01007387 */ /* 0x0003e80000100a00 */
        /* <DEDUP_REMOVED lines=13> */
[----:B------:R-:W-:Y:S04]  /*3e250*/  STL.64 [R1+0x2100], R248 ;  /* 0x002100f801007387 */ /* 0x000fe80000100a00 */
[----:B------:R-:W2:Y:S04]  /*3e260*/  LDL.LU.64 R148, [R1+0x10b8] ;  /* 0x0010b80001947983 */ /* 0x000ea80000300a00 */
[----:B------:R-:W2:Y:S01]  /*3e270*/  LDL.LU.64 R140, [R1+0x10a8] ;  /* 0x0010a800018c7983 */ /* 0x000ea20000300a00 */
[----:B---3--:R-:W-:-:S04]  /*3e280*/  IMAD.WIDE R246, R229, 0x4, R138 ;  /* 0x00000004e5f67825 */ /* 0x008fc800078e028a */
[----:B------:R-:W-:Y:S01]  /*3e290*/  VIADD R123, R124, 0xfffffde6 ;  /* 0xfffffde67c7b7836 */ /* 0x000fe20000000000 */
[----:B------:R-:W-:Y:S01]  /*3e2a0*/  IADD3 R121, R17, 0x100000, RZ ;  /* 0x0010000011797810 */ /* 0x000fe20007ffe0ff */
[C---:B------:R-:W-:Y:S01]  /*3e2b0*/  IMAD.WIDE R244, R229.reuse, 0x4, R136 ;  /* 0x00000004e5f47825 */ /* 0x040fe200078e0288 */
[----:B------:R-:W3:Y:S01]  /*3e2c0*/  LDC R124, c[0x0][0x230] ;  /* 0x00008c00ff7c7b82 */ /* 0x000ee20000000800 */
[----:B------:R-:W3:Y:S02]  /*3e2d0*/  LDL.LU.64 R136, [R1+0x1098] ;  /* 0x0010980001887983 */ /* 0x000ee40000300a00 */
[----:B------:R-:W-:Y:S02]  /*3e2e0*/  IMAD.WIDE R242, R229, 0x4, R134 ;  /* 0x00000004e5f27825 */ /* 0x000fe400078e0286 */
[----:B------:R-:W3:Y:S02]  /*3e2f0*/  LDL.LU.64 R134, [R1+0x1088] ;  /* 0x0010880001867983 */ /* 0x000ee40000300a00 */
[----:B------:R-:W-:Y:S01]  /*3e300*/  VIADD R122, R17, 0x100000 ;  /* 0x00100000117a7836 */ /* 0x000fe20000000000 */
[----:B------:R-:W1:Y:S01]  /*3e310*/  LDC R138, c[0x0][0x230] ;  /* 0x00008c00ff8a7b82 */ /* 0x000e620000000800 */
[----:B------:R-:W-:Y:S04]  /*3e320*/  STL.64 [R1+0x2108], R246 ;  /* 0x002108f601007387 */ /* 0x000fe80000100a00 */
[----:B------:R-:W-:Y:S04]  /*3e330*/  STL.64 [R1+0x2110], R244 ;  /* 0x002110f401007387 */ /* 0x000fe80000100a00 */
[----:B------:R-:W3:Y:S04]  /*3e340*/  LDL.LU.64 R144, [R1+0x1078] ;  /* 0x0010780001907983 */ /* 0x000ee80000300a00 */
[----:B------:R-:W3:Y:S01]  /*3e350*/  LDL.LU.64 R142, [R1+0x1068] ;  /* 0x00106800018e7983 */ /* 0x000ee20000300a00 */
[----:B------:R-:W-:-:S02]  /*3e360*/  ISETP.GE.U32.AND P2, PT, R123, 0x7ffffd67, PT ;  /* 0x7ffffd677b00780c */ /* 0x000fc40003f46070 */
[----:B------:R-:W-:-:S05]  /*3e370*/  IADD3 R123, R17, 0x100000, RZ ;  /* 0x00100000117b7810 */ /* 0x000fca0007ffe0ff */
[----:B------:R2:W-:Y:S04]  /*3e380*/  LDGSTS.E [R123+0x4000], desc[UR8][R24.64], !P1 ;  /* 0x04000000187b7fae */ /* 0x0005e8000c921848 */
[----:B------:R-:W-:Y:S04]  /*3e390*/  LDGSTS.E [R122+0x8000], desc[UR8][R8.64], !P1 ;  /* 0x08000000087a7fae */ /* 0x000fe8000c921848 */
[----:B------:R-:W-:Y:S01]  /*3e3a0*/  LDGSTS.E [R121+0xc000], desc[UR8][R6.64], !P1 ;  /* 0x0c00000006797fae */ /* 0x000fe2000c921848 */
[----:B----4-:R-:W-:-:S03]  /*3e3b0*/  IMAD.WIDE R238, R229, 0x4, R132 ;  /* 0x00000004e5ee7825 */ /* 0x010fc600078e0284 */
[----:B------:R-:W-:Y:S04]  /*3e3c0*/  LDGSTS.E [R120+0x4], desc[UR8][R2.64], !P2 ;  /* 0x0000400002787fae */ /* 0x000fe8000d121848 */
[----:B------:R-:W4:Y:S01]  /*3e3d0*/  LDL.LU.64 R132, [R1+0x1058] ;  /* 0x0010580001847983 */ /* 0x000f220000300a00 */
[----:B--2---:R-:W-:-:S03]  /*3e3e0*/  IMAD.WIDE R232, R229, 0x4, R226 ;  /* 0x00000004e5e87825 */ /* 0x004fc600078e02e2 */
[----:B------:R-:W2:Y:S01]  /*3e3f0*/  LDL.LU.64 R226, [R1+0x1048] ;  /* 0x0010480001e27983 */ /* 0x000ea20000300a00 */
[----:B------:R-:W-:Y:S02]  /*3e400*/  VIADD R123, R125, 0xfffffde5 ;  /* 0xfffffde57d7b7836 */ /* 0x000fe40000000000 */
[----:B------:R-:W1:Y:S01]  /*3e410*/  LDC R125, c[0x0][0x230] ;  /* 0x00008c00ff7d7b82 */ /* 0x000e620000000800 */
[----:B------:R-:W-:Y:S01]  /*3e420*/  IMAD.WIDE R240, R229, 0x4, R130 ;  /* 0x00000004e5f07825 */ /* 0x000fe200078e0282 */
[----:B------:R-:W2:Y:S01]  /*3e430*/  LDL.LU.64 R156, [R1+0x1038] ;  /* 0x00103800019c7983 */ /* 0x000ea20000300a00 */
[----:B------:R-:W-:Y:S02]  /*3e440*/  ISETP.GE.U32.AND P1, PT, R123, 0x7ffffd66, PT ;  /* 0x7ffffd667b00780c */ /* 0x000fe40003f26070 */
[----:B------:R-:W-:Y:S01]  /*3e450*/  IADD3 R123, R17, 0x100000, RZ ;  /* 0x00100000117b7810 */ /* 0x000fe20007ffe0ff */
[----:B------:R-:W-:Y:S01]  /*3e460*/  IMAD.WIDE R236, R229, 0x4, R128 ;  /* 0x00000004e5ec7825 */ /* 0x000fe200078e0280 */
[----:B------:R-:W2:Y:S01]  /*3e470*/  LDL.LU.64 R154, [R1+0x1028] ;  /* 0x00102800019a7983 */ /* 0x000ea20000300a00 */
[----:B------:R-:W1:Y:S03]  /*3e480*/  LDC R130, c[0x0][0x230] ;  /* 0x00008c00ff827b82 */ /* 0x000e660000000800 */
[----:B------:R3:W-:Y:S04]  /*3e490*/  LDGSTS.E [R123+0x4004], desc[UR8][R250.64], !P2 ;  /* 0x04004000fa7b7fae */ /* 0x0007e8000d121848 */
[----:B------:R-:W-:Y:S04]  /*3e4a0*/  LDGSTS.E [R122+0x8004], desc[UR8][R118.64], !P2 ;  /* 0x08004000767a7fae */ /* 0x000fe8000d121848 */
[----:B------:R-:W-:Y:S01]  /*3e4b0*/  LDGSTS.E [R121+0xc004], desc[UR8][R116.64], !P2 ;  /* 0x0c00400074797fae */ /* 0x000fe2000d121848 */
[----:B---3--:R-:W-:-:S03]  /*3e4c0*/  VIADD R123, R124, 0xfffffde4 ;  /* 0xfffffde47c7b7836 */ /* 0x008fc60000000000 */
[----:B------:R-:W-:Y:S01]  /*3e4d0*/  LDGSTS.E [R120+0x8], desc[UR8][R114.64], !P1 ;  /* 0x0000800072787fae */ /* 0x000fe2000c921848 */
[----:B------:R-:W3:Y:S01]  /*3e4e0*/  LDC R124, c[0x0][0x230] ;  /* 0x00008c00ff7c7b82 */ /* 0x000ee20000000800 */
[----:B------:R-:W-:Y:S01]  /*3e4f0*/  ISETP.GE.U32.AND P2, PT, R123, 0x7ffffd65, PT ;  /* 0x7ffffd657b00780c */ /* 0x000fe20003f46070 */
[----:B------:R-:W-:Y:S01]  /*3e500*/  IMAD.WIDE R234, R229, 0x4, R126 ;  /* 0x00000004e5ea7825 */ /* 0x000fe200078e027e */
[----:B------:R-:W-:Y:S01]  /*3e510*/  IADD3 R123, R17, 0x100000, RZ ;  /* 0x00100000117b7810 */ /* 0x000fe20007ffe0ff */
[----:B------:R-:W2:Y:S04]  /*3e520*/  LDL.LU.64 R152, [R1+0x1018] ;  /* 0x0010180001987983 */ /* 0x000ea80000300a00 */
[----:B------:R1:W-:Y:S04]  /*3e530*/  LDGSTS.E [R123+0x4008], desc[UR8][R112.64], !P1 ;  /* 0x04008000707b7fae */ /* 0x0003e8000c921848 */
[----:B------:R-:W-:Y:S04]  /*3e540*/  LDGSTS.E [R122+0x8008], desc[UR8][R110.64], !P1 ;  /* 0x080080006e7a7fae */ /* 0x000fe8000c921848 */
[----:B------:R-:W-:Y:S01]  /*3e550*/  LDGSTS.E [R121+0xc008], desc[UR8][R108.64], !P1 ;  /* 0x0c0080006c797fae */ /* 0x000fe2000c921848 */
[----:B-1----:R-:W-:-:S03]  /*3e560*/  VIADD R123, R125, 0xfffffdc7 ;  /* 0xfffffdc77d7b7836 */ /* 0x002fc60000000000 */
[----:B------:R-:W-:Y:S01]  /*3e570*/  LDGSTS.E [R120+0xc], desc[UR8][R106.64], !P2 ;  /* 0x0000c0006a787fae */ /* 0x000fe2000d121848 */
[----:B------:R-:W1:Y:S01]  /*3e580*/  LDC R125, c[0x0][0x230] ;  /* 0x00008c00ff7d7b82 */ /* 0x000e620000000800 */
[----:B------:R-:W-:Y:S02]  /*3e590*/  ISETP.GE.U32.AND P1, PT, R123, 0x7ffffd48, PT ;  /* 0x7ffffd487b00780c */ /* 0x000fe40003f26070 */
[----:B------:R-:W-:-:S05]  /*3e5a0*/  IADD3 R123, R17, 0x100000, RZ ;  /* 0x00100000117b7810 */ /* 0x000fca0007ffe0ff */
[----:B------:R3:W-:Y:S04]  /*3e5b0*/  LDGSTS.E [R123+0x400c], desc[UR8][R104.64], !P2 ;  /* 0x0400c000687b7fae */ /* 0x0007e8000d121848 */
[----:B------:R-:W-:Y:S04]  /*3e5c0*/  LDGSTS.E [R122+0x800c], desc[UR8][R102.64], !P2 ;  /* 0x0800c000667a7fae */ /* 0x000fe8000d121848 */
[----:B------:R-:W-:Y:S01]  /*3e5d0*/  LDGSTS.E [R121+0xc00c], desc[UR8][R100.64], !P2 ;  /* 0x0c00c00064797fae */ /* 0x000fe2000d121848 */
[----:B---3--:R-:W-:-:S03]  /*3e5e0*/  VIADD R123, R124, 0xfffffdc6 ;  /* 0xfffffdc67c7b7836 */ /* 0x008fc60000000000 */
[----:B------:R-:W-:Y:S01]  /*3e5f0*/  LDGSTS.E [R120+0x10000], desc[UR8][R26.64], !P1 ;  /* 0x100000001a787fae */ /* 0x000fe2000c921848 */
[----:B------:R-:W3:Y:S01]  /*3e600*/  LDC R124, c[0x0][0x230] ;  /* 0x00008c00ff7c7b82 */ /* 0x000ee20000000800 */
[----:B------:R-:W-:Y:S02]  /*3e610*/  ISETP.GE.U32.AND P2, PT, R123, 0x7ffffd47, PT ;  /* 0x7ffffd477b00780c */ /* 0x000fe40003f46070 */
[----:B------:R-:W-:-:S05]  /*3e620*/  IADD3 R123, R17, 0x100000, RZ ;  /* 0x00100000117b7810 */ /* 0x000fca0007ffe0ff */
        /* <DEDUP_REMOVED lines=17> */
[----:B------:R1:W-:Y:S04]  /*3e740*/  LDGSTS.E [R122+0x18008], desc[UR8][R28.64], !P1 ;  /* 0x180080001c7a7fae */ /* 0x0003e8000c921848 */
[----:B------:R-:W-:Y:S01]  /*3e750*/  LDGSTS.E [R121+0x1c008], desc[UR8][R86.64], !P1 ;  /* 0x1c00800056797fae */ /* 0x000fe2000c921848 */
[----:B-1----:R-:W-:-:S03]  /*3e760*/  VIADD R123, R125, 0xfffffda7 ;  /* 0xfffffda77d7b7836 */ /* 0x002fc60000000000 */
[----:B------:R-:W-:Y:S01]  /*3e770*/  LDGSTS.E [R120+0x1000c], desc[UR8][R84.64], !P2 ;  /* 0x1000c00054787fae */ /* 0x000fe2000d121848 */
[----:B------:R-:W1:Y:S01]  /*3e780*/  LDC R125, c[0x0][0x230] ;  /* 0x00008c00ff7d7b82 */ /* 0x000e620000000800 */
[----:B------:R-:W-:Y:S02]  /*3e790*/  ISETP.GE.U32.AND P1, PT, R123, 0x7ffffd28, PT ;  /* 0x7ffffd287b00780c */ /* 0x000fe40003f26070 */
[----:B------:R-:W-:Y:S01]  /*3e7a0*/  IADD3 R123, R17, 0x100000, RZ ;  /* 0x00100000117b7810 */ /* 0x000fe20007ffe0ff */
[----:B------:R-:W-:Y:S01]  /*3e7b0*/  IMAD.WIDE R230, R229, 0x4, R148 ;  /* 0x00000004e5e67825 */ /* 0x000fe200078e0294 */
[C---:B------:R-:W-:Y:S01]  /*3e7c0*/  IADD3 R129, R17.reuse, 0x100000, RZ ;  /* 0x0010000011817810 */ /* 0x040fe20007ffe0ff */
[----:B------:R-:W2:Y:S01]  /*3e7d0*/  S2R R228, SR_TID.X ;  /* 0x0000000000e47919 */ /* 0x000ea20000002100 */
[C---:B------:R-:W-:Y:S01]  /*3e7e0*/  IADD3 R127, R17.reuse, 0x100000, RZ ;  /* 0x00100000117f7810 */ /* 0x040fe20007ffe0ff */
[----:B------:R-:W-:Y:S01]  /*3e7f0*/  VIADD R128, R17, 0x100000 ;  /* 0x0010000011807836 */ /* 0x000fe20000000000 */
[----:B------:R-:W-:Y:S01]  /*3e800*/  IADD3 R159, R161, -0x21f, RZ ;  /* 0xfffffde1a19f7810 */ /* 0x000fe20007ffe0ff */
[----:B------:R3:W-:Y:S01]  /*3e810*/  LDGSTS.E [R123+0x1400c], desc[UR8][R82.64], !P2 ;  /* 0x1400c000527b7fae */ /* 0x0007e2000d121848 */
[----:B------:R-:W-:Y:S01]  /*3e820*/  VIADD R126, R17, 0x100000 ;  /* 0x00100000117e7836 */ /* 0x000fe20000000000 */
[----:B------:R-:W2:Y:S02]  /*3e830*/  LDC R28, c[0x0][0x230] ;  /* 0x00008c00ff1c7b82 */ /* 0x000ea40000000800 */
        /* <DEDUP_REMOVED lines=11> */
[----:B------:R-:W-:Y:S02]  /*3e8f0*/  LDGSTS.E [R120+0x20004], desc[UR8][R240.64], !P2 ;  /* 0x20004000f0787fae */ /* 0x000fe4000d121848 */
[----:B------:R-:W-:Y:S02]  /*3e900*/  ISETP.GE.U32.AND P1, PT, R123, 0x7ffffd26, PT ;  /* 0x7ffffd267b00780c */ /* 0x000fe40003f26070 */
[----:B------:R-:W-:-:S05]  /*3e910*/  IADD3 R123, R17, 0x100000, RZ ;  /* 0x00100000117b7810 */ /* 0x000fca0007ffe0ff */
[----:B------:R-:W-:Y:S04]  /*3e920*/  LDGSTS.E [R123+0x24004], desc[UR8][R238.64], !P2 ;  /* 0x24004000ee7b7fae */ /* 0x000fe8000d121848 */
[----:B------:R-:W-:Y:S04]  /*3e930*/  LDGSTS.E [R122+0x28004], desc[UR8][R236.64], !P2 ;  /* 0x28004000ec7a7fae */ /* 0x000fe8000d121848 */
[----:B------:R-:W-:Y:S04]  /*3e940*/  LDGSTS.E [R121+0x2c004], desc[UR8][R234.64], !P2 ;  /* 0x2c004000ea797fae */ /* 0x000fe8000d121848 */
[----:B------:R1:W-:Y:S04]  /*3e950*/  LDGSTS.E [R120+0x20008], desc[UR8][R232.64], !P1 ;  /* 0x20008000e8787fae */ /* 0x0003e8000c921848 */
[----:B------:R3:W-:Y:S01]  /*3e960*/  LDGSTS.E [R129+0x24008], desc[UR8][R230.64], !P1 ;  /* 0x24008000e6817fae */ /* 0x0007e2000c921848 */
[----:B-1----:R-:W-:-:S03]  /*3e970*/  IMAD.WIDE R120, R229, 0x4, R140 ;  /* 0x00000004e5787825 */ /* 0x002fc600078e028c */
[----:B------:R-:W2:Y:S01]  /*3e980*/  LDL.LU.64 R140, [R1+0x1008] ;  /* 0x00100800018c7983 */ /* 0x000ea20000300a00 */
[----:B---3--:R-:W-:-:S03]  /*3e990*/  IADD3 R129, R130, -0x279, RZ ;  /* 0xfffffd8782817810 */ /* 0x008fc60007ffe0ff */
[----:B------:R-:W3:Y:S04]  /*3e9a0*/  LDL.LU.64 R170, [R1+0xff8] ;  /* 0x000ff80001aa7983 */ /* 0x000ee80000300a00 */
[----:B------:R-:W3:Y:S04]  /*3e9b0*/  LDL.LU.64 R168, [R1+0xfe8] ;  /* 0x000fe80001a87983 */ /* 0x000ee80000300a00 */
[----:B------:R-:W3:Y:S04]  /*3e9c0*/  LDL.LU.64 R150, [R1+0xfd8] ;  /* 0x000fd80001967983 */ /* 0x000ee80000300a00 */
[----:B------:R-:W3:Y:S01]  /*3e9d0*/  LDL.LU.64 R148, [R1+0xfc8] ;  /* 0x000fc80001947983 */ /* 0x000ee20000300a00 */
[----:B------:R-:W-:-:S03]  /*3e9e0*/  VIADD R123, R124, 0xfffffda4 ;  /* 0xfffffda47c7b7836 */ /* 0x000fc60000000000 */
[----:B------:R1:W-:Y:S01]  /*3e9f0*/  LDGSTS.E [R128+0x28008], desc[UR8][R120.64], !P1 ;  /* 0x2800800078807fae */ /* 0x0003e2000c921848 */
[----:B----4-:R-:W-:-:S04]  /*3ea00*/  IMAD.WIDE R130, R229, 0x4, R132 ;  /* 0x00000004e5827825 */ /* 0x010fc800078e0284 */
[----:B--2---:R-:W-:Y:S02]  /*3ea10*/  IMAD.WIDE R132, R229, 0x4, R226 ;  /* 0x00000004e5847825 */ /* 0x004fe400078e02e2 */
[----:B------:R-:W2:Y:S01]  /*3ea20*/  LDL.LU.64 R226, [R1+0xfc0] ;  /* 0x000fc00001e27983 */ /* 0x000ea20000300a00 */
[----:B------:R-:W-:Y:S01]  /*3ea30*/  ISETP.GE.U32.AND P2, PT, R123, 0x7ffffd25, PT ;  /* 0x7ffffd257b00780c */ /* 0x000fe20003f46070 */
[C---:B------:R-:W-:Y:S02]  /*3ea40*/  IMAD.WIDE R122, R229.reuse, 0x4, R136 ;  /* 0x00000004e57a7825 */ /* 0x040fe400078e0288 */
[----:B------:R-:W4:Y:S02]  /*3ea50*/  LDL.LU.64 R166, [R1+0xfb8] ;  /* 0x000fb80001a67983 */ /* 0x000f240000300a00 */
[----:B------:R-:W-:Y:S02]  /*3ea60*/  IMAD.WIDE R124, R229, 0x4, R134 ;  /* 0x00000004e57c7825 */ /* 0x000fe400078e0286 */
[----:B------:R-:W-:Y:S01]  /*3ea70*/  LDGSTS.E [R127+0x2c008], desc[UR8][R122.64], !P1 ;  /* 0x2c0080007a7f7fae */ /* 0x000fe2000c921848 */
[----:B------:R-:W-:Y:S01]  /*3ea80*/  ISETP.GE.U32.AND P1, PT, R129, 0x7ffffd08, PT ;  /* 0x7ffffd088100780c */ /* 0x000fe20003f26070 */
[C---:B------:R-:W-:Y:S01]  /*3ea90*/  VIADD R137, R17.reuse, 0x100000 ;  /* 0x0010000011897836 */ /* 0x040fe20000000000 */
[----:B------:R-:W-:Y:S01]  /*3eaa0*/  IADD3 R136, R17, 0x100000, RZ ;  /* 0x0010000011887810 */ /* 0x000fe20007ffe0ff */
[----:B------:R-:W4:Y:S04]  /*3eab0*/  LDL.LU.64 R164, [R1+0xfb0] ;  /* 0x000fb00001a47983 */ /* 0x000f280000300a00 */
[----:B------:R1:W-:Y:S02]  /*3eac0*/  LDGSTS.E [R126+0x2000c], desc[UR8][R124.64], !P2 ;  /* 0x2000c0007c7e7fae */ /* 0x0003e4000d121848 */
[----:B-1----:R-:W-:Y:S01]  /*3ead0*/  IMAD.WIDE R128, R229, 0x4, R142 ;  /* 0x00000004e5807825 */ /* 0x002fe200078e028e */
[C---:B------:R-:W-:Y:S01]  /*3eae0*/  IADD3 R134, R17.reuse, 0x100000, RZ ;  /* 0x0010000011867810 */ /* 0x040fe20007ffe0ff */
[----:B------:R-:W4:Y:S02]  /*3eaf0*/  LDL.LU.64 R182, [R1+0xfa8] ;  /* 0x000fa80001b67983 */ /* 0x000f240000300a00 */
[----:B------:R-:W-:-:S02]  /*3eb00*/  VIADD R135, R17, 0x100000 ;  /* 0x0010000011877836 */ /* 0x000fc40000000000 */
[----:B------:R-:W-:Y:S01]  /*3eb10*/  IMAD.WIDE R126, R229, 0x4, R144 ;  /* 0x00000004e57e7825 */ /* 0x000fe200078e0290 */
[----:B------:R-:W4:Y:S04]  /*3eb20*/  LDL.LU.64 R180, [R1+0xfa0] ;  /* 0x000fa00001b47983 */ /* 0x000f280000300a00 */
[----:B------:R1:W-:Y:S01]  /*3eb30*/  LDGSTS.E [R137+0x2400c], desc[UR8][R126.64], !P2 ;  /* 0x2400c0007e897fae */ /* 0x0003e2000d121848 */
[----:B------:R-:W-:-:S03]  /*3eb40*/  VIADD R145, R17, 0x100000 ;  /* 0x0010000011917836 */ /* 0x000fc60000000000 */
[----:B------:R1:W-:Y:S01]  /*3eb50*/  LDGSTS.E [R136+0x2800c], desc[UR8][R128.64], !P2 ;  /* 0x2800c00080887fae */ /* 0x0003e2000d121848 */
[----:B------:R-:W-:-:S03]  /*3eb60*/  IADD3 R144, R17, 0x100000, RZ ;  /* 0x0010000011907810 */ /* 0x000fc60007ffe0ff */
[----:B------:R-:W-:Y:S01]  /*3eb70*/  LDGSTS.E [R135+0x2c00c], desc[UR8][R130.64], !P2 ;  /* 0x2c00c00082877fae */ /* 0x000fe2000d121848 */
[----:B-1----:R-:W-:-:S03]  /*3eb80*/  VIADD R137, R138, 0xfffffd86 ;  /* 0xfffffd868a897836 */ /* 0x002fc60000000000 */
[----:B------:R1:W-:Y:S01]  /*3eb90*/  LDGSTS.E [R134+0x30000], desc[UR8][R132.64], !P1 ;  /* 0x3000000084867fae */ /* 0x0003e2000c921848 */
[----:B------:R-:W-:Y:S01]  /*3eba0*/  VIADD R143, R17, 0x100000 ;  /* 0x00100000118f7836 */ /* 0x000fe20000000000 */
[----:B------:R-:W-:Y:S01]  /*3ebb0*/  ISETP.GE.U32.AND P2, PT, R137, 0x7ffffd07, PT ;  /* 0x7ffffd078900780c */ /* 0x000fe20003f46070 */
[C---:B------:R-:W-:Y:S01]  /*3ebc0*/  IMAD.WIDE R136, R229.reuse, 0x4, R154 ;  /* 0x00000004e5887825 */ /* 0x040fe200078e029a */
[----:B------:R-:W4:Y:S03]  /*3ebd0*/  LDL.LU.64 R178, [R1+0xf98] ;  /* 0x000f980001b27983 */ /* 0x000f260000300a00 */
[----:B------:R-:W-:-:S04]  /*3ebe0*/  IMAD.WIDE R138, R229, 0x4, R152 ;  /* 0x00000004e58a7825 */ /* 0x000fc800078e0298 */
[----:B-1----:R-:W-:-:S05]  /*3ebf0*/  IMAD.WIDE R134, R229, 0x4, R156 ;  /* 0x00000004e5867825 */ /* 0x002fca00078e029c */
[----:B------:R-:W-:Y:S04]  /*3ec00*/  LDGSTS.E [R145+0x34000], desc[UR8][R134.64], !P1 ;  /* 0x3400000086917fae */ /* 0x000fe8000c921848 */
[----:B------:R1:W-:Y:S04]  /*3ec10*/  LDGSTS.E [R144+0x38000], desc[UR8][R136.64], !P1 ;  /* 0x3800000088907fae */ /* 0x0003e8000c921848 */
[----:B------:R-:W-:Y:S01]  /*3ec20*/  LDGSTS.E [R143+0x3c000], desc[UR8][R138.64], !P1 ;  /* 0x3c0000008a8f7fae */ /* 0x000fe2000c921848 */
[----:B------:R-:W-:Y:S01]  /*3ec30*/  ISETP.GE.U32.AND P1, PT, R146, 0x7ffffd06, PT ;  /* 0x7ffffd069200780c */ /* 0x000fe20003f26070 */
[----:B---3--:R-:W-:-:S04]  /*3ec40*/  IMAD.WIDE R146, R229, 0x4, R150 ;  /* 0x00000004e5927825 */ /* 0x008fc800078e0296 */
[----:B--2---:R-:W-:Y:S02]  /*3ec50*/  IMAD.WIDE R150, R229, 0x4, R226 ;  /* 0x00000004e5967825 */ /* 0x004fe400078e02e2 */
[----:B------:R-:W2:Y:S01]  /*3ec60*/  LDL.LU.64 R226, [R1+0xf90] ;  /* 0x000f900001e27983 */ /* 0x000ea20000300a00 */
[----:B------:R-:W-:Y:S01]  /*3ec70*/  IADD3 R142, R17, 0x100000, RZ ;  /* 0x00100000118e7810 */ /* 0x000fe20007ffe0ff */
[----:B------:R-:W-:Y:S01]  /*3ec80*/  IMAD.WIDE R140, R229, 0x4, R140 ;  /* 0x00000004e58c7825 */ /* 0x000fe200078e028c */
[C---:B------:R-:W-:Y:S01]  /*3ec90*/  IADD3 R155, R17.reuse, 0x100000, RZ ;  /* 0x00100000119b7810 */ /* 0x040fe20007ffe0ff */
[----:B------:R-:W3:Y:S02]  /*3eca0*/  LDL.LU.64 R176, [R1+0x1150] ;  /* 0x0011500001b07983 */ /* 0x000ee40000300a00 */
[----:B------:R-:W-:Y:S02]  /*3ecb0*/  VIADD R156, R17, 0x100000 ;  /* 0x00100000119c7836 */ /* 0x000fe40000000000 */
[----:B------:R1:W-:Y:S02]  /*3ecc0*/  LDGSTS.E [R142+0x30004], desc[UR8][R140.64], !P2 ;  /* 0x300040008c8e7fae */ /* 0x0003e4000d121848 */
[----:B-1----:R-:W-:Y:S01]  /*3ecd0*/  IMAD.WIDE R144, R229, 0x4, R168 ;  /* 0x00000004e5907825 */ /* 0x002fe200078e02a8 */
[C---:B------:R-:W-:Y:S01]  /*3ece0*/  IADD3 R153, R17.reuse, 0x100000, RZ ;  /* 0x0010000011997810 */ /* 0x040fe20007ffe0ff */
[----:B------:R-:W1:Y:S02]  /*3ecf0*/  LDC R168, c[0x0][0x230] ;  /* 0x00008c00ffa87b82 */ /* 0x000e640000000800 */
[----:B------:R-:W-:-:S02]  /*3ed00*/  VIADD R154, R17, 0x100000 ;  /* 0x00100000119a7836 */ /* 0x000fc40000000000 */
[----:B------:R-:W-:-:S04]  /*3ed10*/  IMAD.WIDE R148, R229, 0x4, R148 ;  /* 0x00000004e5947825 */ /* 0x000fc800078e0294 */
[C---:B------:R-:W-:Y:S01]  /*3ed20*/  VIADD R152, R17.reuse, 0x100000 ;  /* 0x0010000011987836 */ /* 0x040fe20000000000 */
[----:B------:R-:W-:Y:S01]  /*3ed30*/  IADD3 R157, R17, 0x100000, RZ ;  /* 0x00100000119d7810 */ /* 0x000fe20007ffe0ff */
[----:B------:R-:W-:Y:S01]  /*3ed40*/  IMAD.WIDE R142, R229, 0x4, R170 ;  /* 0x00000004e58e7825 */ /* 0x000fe200078e02aa */
[----:B------:R-:W3:Y:S01]  /*3ed50*/  LDL.LU.64 R174, [R1+0x1158] ;  /* 0x0011580001ae7983 */ /* 0x000ee20000300a00 */
[----:B------:R-:W-:Y:S01]  /*3ed60*/  ISETP.GE.U32.AND P6, PT, R159, 0x7ffffd62, PT ;  /* 0x7ffffd629f00780c */ /* 0x000fe20003fc6070 */
[----:B------:R-:W1:Y:S02]  /*3ed70*/  LDC R169, c[0x0][0x230] ;  /* 0x00008c00ffa97b82 */ /* 0x000e640000000800 */
[----:B------:R-:W-:Y:S04]  /*3ed80*/  LDGSTS.E [R156+0x34004], desc[UR8][R142.64], !P2 ;  /* 0x340040008e9c7fae */ /* 0x000fe8000d121848 */
[----:B------:R-:W-:Y:S04]  /*3ed90*/  LDGSTS.E [R155+0x38004], desc[UR8][R144.64], !P2 ;  /* 0x38004000909b7fae */ /* 0x000fe8000d121848 */
[----:B------:R4:W-:Y:S04]  /*3eda0*/  LDGSTS.E [R154+0x3c004], desc[UR8][R146.64], !P2 ;  /* 0x3c004000929a7fae */ /* 0x0009e8000d121848 */
[----:B------:R-:W-:Y:S04]  /*3edb0*/  LDGSTS.E [R153+0x30008], desc[UR8][R148.64], !P1 ;  /* 0x3000800094997fae */ /* 0x000fe8000c921848 */
[----:B------:R4:W-:Y:S02]  /*3edc0*/  LDGSTS.E [R152+0x34008], desc[UR8][R150.64], !P1 ;  /* 0x3400800096987fae */ /* 0x0009e4000c921848 */
[----:B----4-:R-:W-:-:S02]  /*3edd0*/  IMAD.WIDE R154, R229, 0x4, R164 ;  /* 0x00000004e59a7825 */ /* 0x010fc400078e02a4 */
[----:B------:R-:W4:Y:S04]  /*3ede0*/  LDL.LU.64 R172, [R1+0x1160] ;  /* 0x0011600001ac7983 */ /* 0x000f280000300a00 */
[----:B------:R-:W4:Y:S01]  /*3edf0*/  LDL.LU.64 R170, [R1+0x1168] ;  /* 0x0011680001aa7983 */ /* 0x000f220000300a00 */
[----:B------:R-:W-:-:S05]  /*3ee00*/  IMAD.WIDE R152, R229, 0x4, R166 ;  /* 0x00000004e5987825 */ /* 0x000fca00078e02a6 */
[----:B------:R1:W-:Y:S04]  /*3ee10*/  LDGSTS.E [R157+0x38008], desc[UR8][R152.64], !P1 ;  /* 0x38008000989d7fae */ /* 0x0003e8000c921848 */
[----:B------:R1:W-:Y:S01]  /*3ee20*/  LDGSTS.E [R156+0x3c008], desc[UR8][R154.64], !P1 ;  /* 0x3c0080009a9c7fae */ /* 0x0003e2000c921848 */
[----:B------:R-:W-:Y:S01]  /*3ee30*/  ISETP.GE.U32.AND P1, PT, R158, 0x7ffffd61, PT ;  /* 0x7ffffd619e00780c */ /* 0x000fe20003f26070 */
[----:B------:R-:W-:Y:S01]  /*3ee40*/  IMAD.WIDE R158, R229, 0x4, R180 ;  /* 0x00000004e59e7825 */ /* 0x000fe200078e02b4 */
[----:B-1----:R-:W-:-:S03]  /*3ee50*/  IADD3 R157, R163, -0x23d, RZ ;  /* 0xfffffdc3a39d7810 */ /* 0x002fc60007ffe0ff */
[----:B------:R-:W-:Y:S01]  /*3ee60*/  VIADD R156, R160, 0xfffffd84 ;  /* 0xfffffd84a09c7836 */ /* 0x000fe20000000000 */
[----:B------:R-:W-:Y:S01]  /*3ee70*/  ISETP.GE.U32.AND P2, PT, R157, 0x7ffffd44, PT ;  /* 0x7ffffd449d00780c */ /* 0x000fe20003f46070 */
[----:B------:R-:W-:-:S03]  /*3ee80*/  IMAD.WIDE R160, R229, 0x4, R178 ;  /* 0x00000004e5a07825 */ /* 0x000fc600078e02b2 */
[----:B------:R-:W-:Y:S01]  /*3ee90*/  ISETP.GE.U32.AND P3, PT, R156, 0x7ffffd05, PT ;  /* 0x7ffffd059c00780c */ /* 0x000fe20003f66070 */
[C---:B------:R-:W-:Y:S02]  /*3eea0*/  IMAD.WIDE R156, R229.reuse, 0x4, R182 ;  /* 0x00000004e59c7825 */ /* 0x040fe400078e02b6 */
[----:B------:R-:W4:Y:S04]  /*3eeb0*/  LDL.LU.64 R182, [R1+0x1170] ;  /* 0x0011700001b67983 */ /* 0x000f280000300a00 */
[----:B------:R-:W4:Y:S04]  /*3eec0*/  LDL.LU.64 R180, [R1+0x1178] ;  /* 0x0011780001b47983 */ /* 0x000f280000300a00 */
[----:B------:R-:W4:Y:S01]  /*3eed0*/  LDL.LU.64 R178, [R1+0x1180] ;  /* 0x0011800001b27983 */ /* 0x000f220000300a00 */
[----:B--2---:R-:W-:-:S03]  /*3eee0*/  IMAD.WIDE R162, R229, 0x4, R226 ;  /* 0x00000004e5a27825 */ /* 0x004fc600078e02e2 */
[----:B------:R-:W2:Y:S01]  /*3eef0*/  LDL.LU.64 R226, [R1+0x1188] ;  /* 0x0011880001e27983 */ /* 0x000ea20000300a00 */
[----:B---3--:R-:W-:-:S03]  /*3ef00*/  IMAD.WIDE R98, R229, 0x4, R176 ;  /* 0x00000004e5627825 */ /* 0x008fc600078e02b0 */
[----:B------:R-:W3:Y:S01]  /*3ef10*/  LDL.LU.64 R176, [R1+0x1190] ;  /* 0x0011900001b07983 */ /* 0x000ee20000300a00 */
[----:B------:R-:W-:-:S03]  /*3ef20*/  IMAD.WIDE R96, R229, 0x4, R174 ;  /* 0x00000004e5607825 */ /* 0x000fc600078e02ae */
[----:B------:R-:W3:Y:S01]  /*3ef30*/  LDL.LU.64 R174, [R1+0x1198] ;  /* 0x0011980001ae7983 */ /* 0x000ee20000300a00 */
[----:B----4-:R-:W-:-:S03]  /*3ef40*/  IMAD.WIDE R94, R229, 0x4, R172 ;  /* 0x00000004e55e7825 */ /* 0x010fc600078e02ac */
[----:B------:R-:W4:Y:S01]  /*3ef50*/  LDL.LU.64 R172, [R1+0x11a0] ;  /* 0x0011a00001ac7983 */ /* 0x000f220000300a00 */
[----:B------:R-:W-:-:S03]  /*3ef60*/  IMAD.WIDE R92, R229, 0x4, R170 ;  /* 0x00000004e55c7825 */ /* 0x000fc600078e02aa */
[----:B------:R-:W4:Y:S01]  /*3ef70*/  LDL.LU.64 R170, [R1+0x11a8] ;  /* 0x0011a80001aa7983 */ /* 0x000f220000300a00 */
[----:B------:R-:W-:-:S03]  /*3ef80*/  IMAD.WIDE R90, R229, 0x4, R182 ;  /* 0x00000004e55a7825 */ /* 0x000fc600078e02b6 */
[----:B------:R-:W4:Y:S01]  /*3ef90*/  LDL.LU.64 R182, [R1+0x11b0] ;  /* 0x0011b00001b67983 */ /* 0x000f220000300a00 */
[----:B------:R-:W-:-:S03]  /*3efa0*/  IMAD.WIDE R88, R229, 0x4, R180 ;  /* 0x00000004e5587825 */ /* 0x000fc600078e02b4 */
[----:B------:R-:W4:Y:S01]  /*3efb0*/  LDL.LU.64 R180, [R1+0x11b8] ;  /* 0x0011b80001b47983 */ /* 0x000f220000300a00 */
[----:B------:R-:W-:-:S03]  /*3efc0*/  IMAD.WIDE R54, R229, 0x4, R178 ;  /* 0x00000004e5367825 */ /* 0x000fc600078e02b2 */
        /* <DEDUP_REMOVED lines=20> */
[----:B------:R-:W3:Y:S04]  /*3f110*/  LDL.LU.64 R186, [R1+0x12f0] ;  /* 0x0012f00001ba7983 */ /* 0x000ee80000300a00 */
[----:B------:R-:W3:Y:S01]  /*3f120*/  LDL.LU.64 R176, [R1+0x12e8] ;  /* 0x0012e80001b07983 */ /* 0x000ee20000300a00 */
[----:B------:R-:W-:-:S03]  /*3f130*/  IMAD.WIDE R74, R229, 0x4, R174 ;  /* 0x00000004e54a7825 */ /* 0x000fc600078e02ae */
[----:B------:R-:W3:Y:S01]  /*3f140*/  LDL.LU.64 R174, [R1+0x12e0] ;  /* 0x0012e00001ae7983 */ /* 0x000ee20000300a00 */
[----:B----4-:R-:W-:-:S03]  /*3f150*/  IMAD.WIDE R72, R229, 0x4, R172 ;  /* 0x00000004e5487825 */ /* 0x010fc600078e02ac */
[----:B------:R-:W4:Y:S01]  /*3f160*/  LDL.LU.64 R172, [R1+0x12d8] ;  /* 0x0012d80001ac7983 */ /* 0x000f220000300a00 */
[----:B------:R-:W-:-:S03]  /*3f170*/  IMAD.WIDE R70, R229, 0x4, R170 ;  /* 0x00000004e5467825 */ /* 0x000fc600078e02aa */
[----:B------:R-:W4:Y:S04]  /*3f180*/  LDL.LU.64 R170, [R1+0x12d0] ;  /* 0x0012d00001aa7983 */ /* 0x000f280000300a00 */
        /* <DEDUP_REMOVED lines=9> */
[C---:B------:R-:W-:Y:S01]  /*3f220*/  VIADD R167, R17.reuse, 0x100000 ;  /* 0x0010000011a77836 */ /* 0x040fe20000000000 */
[C---:B------:R-:W-:Y:S01]  /*3f230*/  IADD3 R166, R17.reuse, 0x100000, RZ ;  /* 0x0010000011a67810 */ /* 0x040fe20007ffe0ff */
[C---:B------:R-:W-:Y:S01]  /*3f240*/  VIADD R165, R17.reuse, 0x100000 ;  /* 0x0010000011a57836 */ /* 0x040fe20000000000 */
[----:B------:R-:W-:Y:S01]  /*3f250*/  IADD3 R164, R17, 0x100000, RZ ;  /* 0x0010000011a47810 */ /* 0x000fe20007ffe0ff */
[----:B---3--:R-:W-:Y:S01]  /*3f260*/  IMAD.WIDE R60, R229, 0x4, R186 ;  /* 0x00000004e53c7825 */ /* 0x008fe200078e02ba */
[----:B------:R1:W-:Y:S04]  /*3f270*/  LDGSTS.E [R167+0x3000c], desc[UR8][R156.64], !P3 ;  /* 0x3000c0009ca77fae */ /* 0x0003e8000d921848 */
[----:B------:R3:W-:Y:S04]  /*3f280*/  LDGSTS.E [R166+0x3400c], desc[UR8][R158.64], !P3 ;  /* 0x3400c0009ea67fae */ /* 0x0007e8000d921848 */
[----:B------:R3:W-:Y:S01]  /*3f290*/  LDGSTS.E [R165+0x3800c], desc[UR8][R160.64], !P3 ;  /* 0x3800c000a0a57fae */ /* 0x0007e2000d921848 */
[----:B-1----:R-:W-:-:S03]  /*3f2a0*/  VIADD R167, R168, 0xfffffdc2 ;  /* 0xfffffdc2a8a77836 */ /* 0x002fc60000000000 */
[----:B------:R1:W-:Y:S01]  /*3f2b0*/  LDGSTS.E [R164+0x3c00c], desc[UR8][R162.64], !P3 ;  /* 0x3c00c000a2a47fae */ /* 0x0003e2000d921848 */
[----:B------:R-:W4:Y:S01]  /*3f2c0*/  LDC R168, c[0x0][0x230] ;  /* 0x00008c00ffa87b82 */ /* 0x000f220000000800 */
[----:B------:R-:W-:Y:S02]  /*3f2d0*/  ISETP.GE.U32.AND P3, PT, R167, 0x7ffffd43, PT ;  /* 0x7ffffd43a700780c */ /* 0x000fe40003f66070 */
[----:B------:R-:W2:Y:S01]  /*3f2e0*/  LDL.LU.64 R192, [R1+0x12a0] ;  /* 0x0012a00001c07983 */ /* 0x000ea20000300a00 */
[C---:B------:R-:W-:Y:S01]  /*3f2f0*/  IADD3 R167, R4.reuse, 0x100000, RZ ;  /* 0x0010000004a77810 */ /* 0x040fe20007ffe0ff */
[C---:B---3--:R-:W-:Y:S01]  /*3f300*/  VIADD R166, R4.reuse, 0x100000 ;  /* 0x0010000004a67836 */ /* 0x048fe20000000000 */
[C---:B------:R-:W-:Y:S01]  /*3f310*/  IADD3 R165, R4.reuse, 0x100000, RZ ;  /* 0x0010000004a57810 */ /* 0x040fe20007ffe0ff */
[----:B------:R-:W-:Y:S01]  /*3f320*/  IMAD.WIDE R58, R229, 0x4, R176 ;  /* 0x00000004e53a7825 */ /* 0x000fe200078e02b0 */
[----:B------:R-:W3:Y:S03]  /*3f330*/  LDL.LU.64 R190, [R1+0x1298] ;  /* 0x0012980001be7983 */ /* 0x000ee60000300a00 */
[----:B-1----:R-:W-:Y:S01]  /*3f340*/  VIADD R164, R4, 0x100000 ;  /* 0x0010000004a47836 */ /* 0x002fe20000000000 */
[----:B------:R1:W-:Y:S04]  /*3f350*/  LDGSTS.E [R167], desc[UR8][R98.64], !P4 ;  /* 0x0000000062a77fae */ /* 0x0003e8000e121848 */
[----:B------:R-:W-:Y:S04]  /*3f360*/  LDGSTS.E [R166+0x4000], desc[UR8][R96.64], !P4 ;  /* 0x0400000060a67fae */ /* 0x000fe8000e121848 */
[----:B------:R-:W-:Y:S01]  /*3f370*/  LDGSTS.E [R165+0x8000], desc[UR8][R94.64], !P4 ;  /* 0x080000005ea57fae */ /* 0x000fe2000e121848 */
[----:B-1----:R-:W-:-:S03]  /*3f380*/  IADD3 R167, R169, -0x23f, RZ ;  /* 0xfffffdc1a9a77810 */ /* 0x002fc60007ffe0ff */
[----:B------:R-:W-:Y:S01]  /*3f390*/  LDGSTS.E [R164+0xc000], desc[UR8][R92.64], !P4 ;  /* 0x0c0000005ca47fae */ /* 0x000fe2000e121848 */
[----:B------:R-:W1:Y:S01]  /*3f3a0*/  LDC R169, c[0x0][0x230] ;  /* 0x00008c00ffa97b82 */ /* 0x000e620000000800 */
[----:B------:R-:W-:Y:S01]  /*3f3b0*/  ISETP.GE.U32.AND P4, PT, R167, 0x7ffffd42, PT ;  /* 0x7ffffd42a700780c */ /* 0x000fe20003f86070 */
[----:B------:R-:W-:Y:S01]  /*3f3c0*/  VIADD R167, R4, 0x100000 ;  /* 0x0010000004a77836 */ /* 0x000fe20000000000 */
[----:B------:R-:W3:Y:S04]  /*3f3d0*/  LDL.LU.64 R188, [R1+0x1290] ;  /* 0x0012900001bc7983 */ /* 0x000ee80000300a00 */
[----:B------:R4:W-:Y:S04]  /*3f3e0*/  LDGSTS.E [R167+0x4], desc[UR8][R90.64], !P5 ;  /* 0x000040005aa77fae */ /* 0x0009e8000e921848 */
[----:B------:R-:W-:Y:S04]  /*3f3f0*/  LDGSTS.E [R166+0x4004], desc[UR8][R88.64], !P5 ;  /* 0x0400400058a67fae */ /* 0x000fe8000e921848 */
[----:B------:R-:W-:Y:S01]  /*3f400*/  LDGSTS.E [R165+0x8004], desc[UR8][R54.64], !P5 ;  /* 0x0800400036a57fae */ /* 0x000fe2000e921848 */
[----:B----4-:R-:W-:-:S03]  /*3f410*/  IADD3 R167, R168, -0x240, RZ ;  /* 0xfffffdc0a8a77810 */ /* 0x010fc60007ffe0ff */
[----:B------:R-:W-:Y:S01]  /*3f420*/  LDGSTS.E [R164+0xc004], desc[UR8][R52.64], !P5 ;  /* 0x0c00400034a47fae */ /* 0x000fe2000e921848 */
[----:B------:R-:W4:Y:S01]  /*3f430*/  LDC R168, c[0x0][0x230] ;  /* 0x00008c00ffa87b82 */ /* 0x000f220000000800 */
[----:B------:R-:W-:Y:S01]  /*3f440*/  ISETP.GE.U32.AND P5, PT, R167, 0x7ffffd41, PT ;  /* 0x7ffffd41a700780c */ /* 0x000fe20003fa6070 */
[----:B------:R-:W-:-:S05]  /*3f450*/  VIADD R167, R4, 0x100000 ;  /* 0x0010000004a77836 */ /* 0x000fca0000000000 */
[----:B------:R1:W-:Y:S04]  /*3f460*/  LDGSTS.E [R167+0x8], desc[UR8][R50.64], !P6 ;  /* 0x0000800032a77fae */ /* 0x0003e8000f121848 */
[----:B------:R-:W-:Y:S04]  /*3f470*/  LDGSTS.E [R166+0x4008], desc[UR8][R26.64], !P6 ;  /* 0x040080001aa67fae */ /* 0x000fe8000f121848 */
[----:B------:R-:W-:Y:S01]  /*3f480*/  LDGSTS.E [R165+0x8008], desc[UR8][R22.64], !P6 ;  /* 0x0800800016a57fae */ /* 0x000fe2000f121848 */
[----:B-1----:R-:W-:-:S03]  /*3f490*/  IADD3 R167, R169, -0x25d, RZ ;  /* 0xfffffda3a9a77810 */ /* 0x002fc60007ffe0ff */
[----:B------:R-:W-:Y:S01]  /*3f4a0*/  LDGSTS.E [R164+0xc008], desc[UR8][R20.64], !P6 ;  /* 0x0c00800014a47fae */ /* 0x000fe2000f121848 */
[----:B------:R-:W1:Y:S01]  /*3f4b0*/  LDC R169, c[0x0][0x230] ;  /* 0x00008c00ffa97b82 */ /* 0x000e620000000800 */
[----:B------:R-:W-:Y:S01]  /*3f4c0*/  ISETP.GE.U32.AND P6, PT, R167, 0x7ffffd24, PT ;  /* 0x7ffffd24a700780c */ /* 0x000fe20003fc6070 */
[----:B------:R-:W-:-:S05]  /*3f4d0*/  VIADD R167, R4, 0x100000 ;  /* 0x0010000004a77836 */ /* 0x000fca0000000000 */
        /* <DEDUP_REMOVED lines=13> */
[----:B------:R-:W-:Y:S01]  /*3f5b0*/  ISETP.GE.U32.AND P2, PT, R167, 0x7ffffd22, PT ;  /* 0x7ffffd22a700780c */ /* 0x000fe20003f46070 */
[----:B------:R-:W-:-:S05]  /*3f5c0*/  VIADD R167, R4, 0x100000 ;  /* 0x0010000004a77836 */ /* 0x000fca0000000000 */
[----:B------:R4:W-:Y:S04]  /*3f5d0*/  LDGSTS.E [R167+0x10004], desc[UR8][R68.64], !P3 ;  /* 0x1000400044a77fae */ /* 0x0009e8000d921848 */
[----:B------:R-:W-:Y:S04]  /*3f5e0*/  LDGSTS.E [R166+0x14004], desc[UR8][R66.64], !P3 ;  /* 0x1400400042a67fae */ /* 0x000fe8000d921848 */
[----:B------:R-:W-:Y:S01]  /*3f5f0*/  LDGSTS.E [R165+0x18004], desc[UR8][R64.64], !P3 ;  /* 0x1800400040a57fae */ /* 0x000fe2000d921848 */
[----:B----4-:R-:W-:-:S03]  /*3f600*/  IADD3 R167, R168, -0x260, RZ ;  /* 0xfffffda0a8a77810 */ /* 0x010fc60007ffe0ff */
[----:B------:R-:W-:Y:S01]  /*3f610*/  LDGSTS.E [R164+0x1c004], desc[UR8][R62.64], !P3 ;  /* 0x1c0040003ea47fae */ /* 0x000fe2000d921848 */
[C---:B------:R-:W-:Y:S01]  /*3f620*/  VIADD R168, R4.reuse, 0x100000 ;  /* 0x0010000004a87836 */ /* 0x040fe20000000000 */
[----:B------:R-:W-:Y:S01]  /*3f630*/  ISETP.GE.U32.AND P3, PT, R167, 0x7ffffd21, PT ;  /* 0x7ffffd21a700780c */ /* 0x000fe20003f66070 */
[C---:B------:R-:W-:Y:S01]  /*3f640*/  IMAD.WIDE R56, R229.reuse, 0x4, R174 ;  /* 0x00000004e5387825 */ /* 0x040fe200078e02ae */
[----:B------:R-:W-:Y:S01]  /*3f650*/  IADD3 R167, R4, 0x100000, RZ ;  /* 0x0010000004a77810 */ /* 0x000fe20007ffe0ff */
[----:B------:R-:W4:Y:S04]  /*3f660*/  LDL.LU.64 R174, [R1+0x1288] ;  /* 0x0012880001ae7983 */ /* 0x000f280000300a00 */
[----:B------:R-:W4:Y:S01]  /*3f670*/  LDL.LU.64 R176, [R1+0x1280] ;  /* 0x0012800001b07983 */ /* 0x000f220000300a00 */
[----:B------:R-:W-:-:S03]  /*3f680*/  IMAD.WIDE R32, R229, 0x4, R184 ;  /* 0x00000004e5207825 */ /* 0x000fc600078e02b8 */
[----:B------:R-:W-:Y:S04]  /*3f690*/  LDGSTS.E [R168+0x10008], desc[UR8][R60.64], !P4 ;  /* 0x100080003ca87fae */ /* 0x000fe8000e121848 */
[----:B------:R-:W4:Y:S04]  /*3f6a0*/  LDL.LU.64 R198, [R1+0x1278] ;  /* 0x0012780001c67983 */ /* 0x000f280000300a00 */
[----:B------:R-:W-:Y:S04]  /*3f6b0*/  LDGSTS.E [R167+0x14008], desc[UR8][R58.64], !P4 ;  /* 0x140080003aa77fae */ /* 0x000fe8000e121848 */
[----:B------:R-:W4:Y:S04]  /*3f6c0*/  LDL.LU.64 R196, [R1+0x1270] ;  /* 0x0012700001c47983 */ /* 0x000f280000300a00 */
[----:B------:R2:W-:Y:S04]  /*3f6d0*/  LDGSTS.E [R166+0x18008], desc[UR8][R56.64], !P4 ;  /* 0x1800800038a67fae */ /* 0x0005e8000e121848 */
[----:B------:R-:W4:Y:S04]  /*3f6e0*/  LDL.LU.64 R186, [R1+0x1268] ;  /* 0x0012680001ba7983 */ /* 0x000f280000300a00 */
[----:B------:R-:W4:Y:S01]  /*3f6f0*/  LDL.LU.64 R184, [R1+0x1260] ;  /* 0x0012600001b87983 */ /* 0x000f220000300a00 */
[----:B--2---:R-:W-:-:S03]  /*3f700*/  IMAD.WIDE R166, R229, 0x4, R226 ;  /* 0x00000004e5a67825 */ /* 0x004fc600078e02e2 */
[----:B------:R-:W2:Y:S04]  /*3f710*/  LDL.LU.64 R226, [R1+0x1258] ;  /* 0x0012580001e27983 */ /* 0x000ea80000300a00 */
[----:B------:R-:W2:Y:S01]  /*3f720*/  LDL.LU.64 R210, [R1+0x1250] ;  /* 0x0012500001d27983 */ /* 0x000ea20000300a00 */
[----:B------:R-:W-:-:S04]  /*3f730*/  IMAD.WIDE R36, R229, 0x4, R172 ;  /* 0x00000004e5247825 */ /* 0x000fc800078e02ac */
[C---:B------:R-:W-:Y:S01]  /*3f740*/  IMAD.WIDE R34, R229.reuse, 0x4, R170 ;  /* 0x00000004e5227825 */ /* 0x040fe200078e02aa */
[----:B------:R-:W-:Y:S01]  /*3f750*/  LDGSTS.E [R165+0x1c008], desc[UR8][R36.64], !P4 ;  /* 0x1c00800024a57fae */ /* 0x000fe2000e121848 */
[C---:B------:R-:W-:Y:S02]  /*3f760*/  IADD3 R171, R4.reuse, 0x100000, RZ ;  /* 0x0010000004ab7810 */ /* 0x040fe40007ffe0ff */
[C---:B------:R-:W-:Y:S01]  /*3f770*/  VIADD R172, R4.reuse, 0x100000 ;  /* 0x0010000004ac7836 */ /* 0x040fe20000000000 */
[----:B------:R1:W-:Y:S01]  /*3f780*/  LDGSTS.E [R164+0x1000c], desc[UR8][R34.64], !P5 ;  /* 0x1000c00022a47fae */ /* 0x0003e2000e921848 */
[----:B------:R-:W-:Y:S01]  /*3f790*/  IMAD.WIDE R30, R229, 0x4, R182 ;  /* 0x00000004e51e7825 */ /* 0x000fe200078e02b6 */
[C---:B------:R-:W-:Y:S02]  /*3f7a0*/  IADD3 R169, R4.reuse, 0x100000, RZ ;  /* 0x0010000004a97810 */ /* 0x040fe40007ffe0ff */
[----:B------:R-:W-:Y:S01]  /*3f7b0*/  LDGSTS.E [R172+0x1400c], desc[UR8][R32.64], !P5 ;  /* 0x1400c00020ac7fae */ /* 0x000fe2000e921848 */
[----:B------:R-:W-:-:S02]  /*3f7c0*/  VIADD R170, R4, 0x100000 ;  /* 0x0010000004aa7836 */ /* 0x000fc40000000000 */
[C---:B------:R-:W-:Y:S01]  /*3f7d0*/  IMAD.WIDE R18, R229.reuse, 0x4, R180 ;  /* 0x00000004e5127825 */ /* 0x040fe200078e02b4 */
[----:B------:R-:W-:Y:S03]  /*3f7e0*/  LDGSTS.E [R171+0x1800c], desc[UR8][R30.64], !P5 ;  /* 0x1800c0001eab7fae */ /* 0x000fe6000e921848 */
[----:B-1----:R-:W-:Y:S01]  /*3f7f0*/  IMAD.WIDE R164, R229, 0x4, R178 ;  /* 0x00000004e5a47825 */ /* 0x002fe200078e02b2 */
[----:B------:R3:W-:Y:S01]  /*3f800*/  LDGSTS.E [R170+0x1c00c], desc[UR8][R18.64], !P5 ;  /* 0x1c00c00012aa7fae */ /* 0x0007e2000e921848 */
[----:B------:R-:W-:-:S03]  /*3f810*/  IADD3 R181, R4, 0x100000, RZ ;  /* 0x0010000004b57810 */ /* 0x000fc60007ffe0ff */
[----:B------:R-:W-:Y:S01]  /*3f820*/  LDGSTS.E [R169+0x20000], desc[UR8][R164.64], !P6 ;  /* 0x20000000a4a97fae */ /* 0x000fe2000f121848 */
[----:B------:R-:W-:-:S03]  /*3f830*/  VIADD R182, R4, 0x100000 ;  /* 0x0010000004b67836 */ /* 0x000fc60000000000 */
[----:B------:R-:W2:Y:S01]  /*3f840*/  LDL.LU.64 R206, [R1+0x1248] ;  /* 0x0012480001ce7983 */ /* 0x000ea20000300a00 */
[----:B------:R-:W-:-:S03]  /*3f850*/  VIADD R180, R4, 0x100000 ;  /* 0x0010000004b47836 */ /* 0x000fc60000000000 */
[----:B------:R1:W-:Y:S01]  /*3f860*/  LDGSTS.E [R168+0x24000], desc[UR8][R166.64], !P6 ;  /* 0x24000000a6a87fae */ /* 0x0003e2000f121848 */
[----:B---3--:R-:W-:-:S03]  /*3f870*/  IMAD.WIDE R170, R229, 0x4, R190 ;  /* 0x00000004e5aa7825 */ /* 0x008fc600078e02be */
[----:B------:R-:W3:Y:S01]  /*3f880*/  LDL.LU.64 R204, [R1+0x1240] ;  /* 0x0012400001cc7983 */ /* 0x000ee20000300a00 */
[----:B------:R-:W-:-:S03]  /*3f890*/  IADD3 R179, R4, 0x100000, RZ ;  /* 0x0010000004b37810 */ /* 0x000fc60007ffe0ff */
[----:B------:R-:W3:Y:S01]  /*3f8a0*/  LDL.LU.64 R194, [R1+0x1238] ;  /* 0x0012380001c27983 */ /* 0x000ee20000300a00 */
[----:B-1----:R-:W-:-:S03]  /*3f8b0*/  IMAD.WIDE R168, R229, 0x4, R192 ;  /* 0x00000004e5a87825 */ /* 0x002fc600078e02c0 */
[----:B------:R-:W3:Y:S01]  /*3f8c0*/  LDL.LU.64 R214, [R1+0x1230] ;  /* 0x0012300001d67983 */ /* 0x000ee20000300a00 */
[----:B------:R-:W-:-:S03]  /*3f8d0*/  IMAD.WIDE R172, R229, 0x4, R188 ;  /* 0x00000004e5ac7825 */ /* 0x000fc600078e02bc */
[----:B------:R-:W-:Y:S01]  /*3f8e0*/  LDGSTS.E [R182+0x28000], desc[UR8][R168.64], !P6 ;  /* 0x28000000a8b67fae */ /* 0x000fe2000f121848 */
[----:B------:R-:W-:-:S03]  /*3f8f0*/  VIADD R178, R4, 0x100000 ;  /* 0x0010000004b27836 */ /* 0x000fc60000000000 */
[----:B------:R-:W-:Y:S01]  /*3f900*/  LDGSTS.E [R181+0x2c000], desc[UR8][R170.64], !P6 ;  /* 0x2c000000aab57fae */ /* 0x000fe2000f121848 */
[----:B------:R-:W-:-:S03]  /*3f910*/  IADD3 R192, R4, 0x100000, RZ ;  /* 0x0010000004c07810 */ /* 0x000fc60007ffe0ff */
[----:B------:R1:W-:Y:S04]  /*3f920*/  LDGSTS.E [R180+0x20004], desc[UR8][R172.64], !P1 ;  /* 0x20004000acb47fae */ /* 0x0003e8000c921848 */
[----:B------:R-:W3:Y:S01]  /*3f930*/  LDL.LU.64 R212, [R1+0x1228] ;  /* 0x0012280001d47983 */ /* 0x000ee20000300a00 */
[C---:B------:R-:W-:Y:S01]  /*3f940*/  VIADD R191, R4.reuse, 0x100000 ;  /* 0x0010000004bf7836 */ /* 0x040fe20000000000 */
[C---:B------:R-:W-:Y:S01]  /*3f950*/  IADD3 R190, R4.reuse, 0x100000, RZ ;  /* 0x0010000004be7810 */ /* 0x040fe20007ffe0ff */
[C---:B------:R-:W-:Y:S01]  /*3f960*/  VIADD R189, R4.reuse, 0x100000 ;  /* 0x0010000004bd7836 */ /* 0x040fe20000000000 */
[----:B------:R-:W-:Y:S01]  /*3f970*/  IADD3 R188, R4, 0x100000, RZ ;  /* 0x0010000004bc7810 */ /* 0x000fe20007ffe0ff */
[----:B----4-:R-:W-:-:S04]  /*3f980*/  IMAD.WIDE R174, R229, 0x4, R174 ;  /* 0x00000004e5ae7825 */ /* 0x010fc800078e02ae */
[C---:B------:R-:W-:Y:S01]  /*3f990*/  IMAD.WIDE R176, R229.reuse, 0x4, R176 ;  /* 0x00000004e5b07825 */ /* 0x040fe200078e02b0 */
[----:B------:R-:W-:Y:S04]  /*3f9a0*/  LDGSTS.E [R179+0x24004], desc[UR8][R174.64], !P1 ;  /* 0x24004000aeb37fae */ /* 0x000fe8000c921848 */
[----:B------:R4:W-:Y:S01]  /*3f9b0*/  LDGSTS.E [R178+0x28004], desc[UR8][R176.64], !P1 ;  /* 0x28004000b0b27fae */ /* 0x0009e2000c921848 */
[----:B-1----:R-:W-:-:S04]  /*3f9c0*/  IMAD.WIDE R180, R229, 0x4, R196 ;  /* 0x00000004e5b47825 */ /* 0x002fc800078e02c4 */
[----:B----4-:R-:W-:-:S04]  /*3f9d0*/  IMAD.WIDE R178, R229, 0x4, R198 ;  /* 0x00000004e5b27825 */ /* 0x010fc800078e02c6 */
[C---:B------:R-:W-:Y:S01]  /*3f9e0*/  IMAD.WIDE R182, R229.reuse, 0x4, R186 ;  /* 0x00000004e5b67825 */ /* 0x040fe200078e02ba */
[----:B------:R-:W-:Y:S03]  /*3f9f0*/  LDGSTS.E [R192+0x2c004], desc[UR8][R178.64], !P1 ;  /* 0x2c004000b2c07fae */ /* 0x000fe6000c921848 */
[C---:B------:R-:W-:Y:S01]  /*3fa00*/  IMAD.WIDE R184, R229.reuse, 0x4, R184 ;  /* 0x00000004e5b87825 */ /* 0x040fe200078e02b8 */
[----:B------:R-:W-:Y:S04]  /*3fa10*/  LDGSTS.E [R191+0x20008], desc[UR8][R180.64], !P2 ;  /* 0x20008000b4bf7fae */ /* 0x000fe8000d121848 */
[----:B------:R-:W-:Y:S04]  /*3fa20*/  LDGSTS.E [R190+0x24008], desc[UR8][R182.64], !P2 ;  /* 0x24008000b6be7fae */ /* 0x000fe8000d121848 */
[----:B------:R-:W-:Y:S01]  /*3fa30*/  LDGSTS.E [R189+0x28008], desc[UR8][R184.64], !P2 ;  /* 0x28008000b8bd7fae */ /* 0x000fe2000d121848 */
[----:B--2---:R-:W-:-:S03]  /*3fa40*/  IMAD.WIDE R186, R229, 0x4, R226 ;  /* 0x00000004e5ba7825 */ /* 0x004fc600078e02e2 */
[----:B------:R-:W2:Y:S04]  /*3fa50*/  LDL.LU.64 R226, [R1+0x1220] ;  /* 0x0012200001e27983 */ /* 0x000ea80000300a00 */
[----:B------:R-:W4:Y:S04]  /*3fa60*/  LDL.LU.64 R202, [R1+0x1218] ;  /* 0x0012180001ca7983 */ /* 0x000f280000300a00 */
[----:B------:R-:W4:Y:S04]  /*3fa70*/  LDL.LU.64 R224, [R1+0x1210] ;  /* 0x0012100001e07983 */ /* 0x000f280000300a00 */
[----:B------:R-:W4:Y:S04]  /*3fa80*/  LDL.LU.64 R222, [R1+0x1208] ;  /* 0x0012080001de7983 */ /* 0x000f280000300a00 */
[----:B------:R1:W-:Y:S04]  /*3fa90*/  LDGSTS.E [R188+0x2c008], desc[UR8][R186.64], !P2 ;  /* 0x2c008000babc7fae */ /* 0x0003e8000d121848 */
[----:B------:R-:W4:Y:S01]  /*3faa0*/  LDL.LU.64 R218, [R1+0x1200] ;  /* 0x0012000001da7983 */ /* 0x000f220000300a00 */
[----:B-1----:R-:W-:-:S03]  /*3fab0*/  IMAD.WIDE R188, R229, 0x4, R210 ;  /* 0x00000004e5bc7825 */ /* 0x002fc600078e02d2 */
[----:B------:R-:W4:Y:S04]  /*3fac0*/  LDL.LU.64 R210, [R1+0x11f8] ;  /* 0x0011f80001d27983 */ /* 0x000f280000300a00 */
[----:B------:R-:W4:Y:S04]  /*3fad0*/  LDL.LU.64 R8, [R1+0x11f0] ;  /* 0x0011f00001087983 */ /* 0x000f280000300a00 */
[----:B------:R-:W4:Y:S01]  /*3fae0*/  LDL.LU.64 R24, [R1+0x11e8] ;  /* 0x0011e80001187983 */ /* 0x000f220000300a00 */
[C---:B------:R-:W-:Y:S01]  /*3faf0*/  IADD3 R199, R4.reuse, 0x100000, RZ ;  /* 0x0010000004c77810 */ /* 0x040fe20007ffe0ff */
[----:B------:R-:W-:Y:S01]  /*3fb00*/  VIADD R198, R4, 0x100000 ;  /* 0x0010000004c67836 */ /* 0x000fe20000000000 */
[----:B------:R-:W-:Y:S01]  /*3fb10*/  ISETP.GE.U32.AND P1, PT, R200, 0x7ffffd04, PT ;  /* 0x7ffffd04c800780c */ /* 0x000fe20003f26070 */
[C---:B------:R-:W-:Y:S01]  /*3fb20*/  IMAD.WIDE R190, R229.reuse, 0x4, R206 ;  /* 0x00000004e5be7825 */ /* 0x040fe200078e02ce */
[----:B------:R-:W-:Y:S01]  /*3fb30*/  IADD3 R197, R4, 0x100000, RZ ;  /* 0x0010000004c57810 */ /* 0x000fe20007ffe0ff */
[----:B------:R-:W-:Y:S02]  /*3fb40*/  LDGSTS.E [R199+0x2000c], desc[UR8][R188.64], !P3 ;  /* 0x2000c000bcc77fae */ /* 0x000fe4000d921848 */
[----:B---3--:R-:W-:-:S02]  /*3fb50*/  IMAD.WIDE R192, R229, 0x4, R204 ;  /* 0x00000004e5c07825 */ /* 0x008fc400078e02cc */
[----:B------:R1:W-:Y:S02]  /*3fb60*/  LDGSTS.E [R198+0x2400c], desc[UR8][R190.64], !P3 ;  /* 0x2400c000bec67fae */ /* 0x0003e4000d921848 */
[C---:B------:R-:W-:Y:S02]  /*3fb70*/  VIADD R196, R4.reuse, 0x100000 ;  /* 0x0010000004c47836 */ /* 0x040fe40000000000 */
[----:B------:R-:W-:Y:S01]  /*3fb80*/  IMAD.WIDE R194, R229, 0x4, R194 ;  /* 0x00000004e5c27825 */ /* 0x000fe200078e02c2 */
[----:B------:R-:W-:Y:S01]  /*3fb90*/  LDGSTS.E [R197+0x2800c], desc[UR8][R192.64], !P3 ;  /* 0x2800c000c0c57fae */ /* 0x000fe2000d921848 */
[C---:B------:R-:W-:Y:S02]  /*3fba0*/  IADD3 R206, R4.reuse, 0x100000, RZ ;  /* 0x0010000004ce7810 */ /* 0x040fe40007ffe0ff */
[C---:B------:R-:W-:Y:S01]  /*3fbb0*/  VIADD R207, R4.reuse, 0x100000 ;  /* 0x0010000004cf7836 */ /* 0x040fe20000000000 */
[----:B------:R3:W-:Y:S01]  /*3fbc0*/  LDGSTS.E [R196+0x2c00c], desc[UR8][R194.64], !P3 ;  /* 0x2c00c000c2c47fae */ /* 0x0007e2000d921848 */
[C---:B------:R-:W-:Y:S01]  /*3fbd0*/  VIADD R205, R4.reuse, 0x100000 ;  /* 0x0010000004cd7836 */ /* 0x040fe20000000000 */
[----:B------:R-:W-:-:S02]  /*3fbe0*/  IADD3 R204, R4, 0x100000, RZ ;  /* 0x0010000004cc7810 */ /* 0x000fc40007ffe0ff */
[----:B------:R-:W-:Y:S01]  /*3fbf0*/  ISETP.GE.U32.AND P2, PT, R208, 0x7ffffd03, PT ;  /* 0x7ffffd03d000780c */ /* 0x000fe20003f46070 */
[----:B-1----:R-:W-:-:S04]  /*3fc00*/  IMAD.WIDE R198, R229, 0x4, R212 ;  /* 0x00000004e5c67825 */ /* 0x002fc800078e02d4 */
[----:B---3--:R-:W-:-:S05]  /*3fc10*/  IMAD.WIDE R196, R229, 0x4, R214 ;  /* 0x00000004e5c47825 */ /* 0x008fca00078e02d6 */
[----:B------:R-:W-:Y:S04]  /*3fc20*/  LDGSTS.E [R207+0x30000], desc[UR8][R196.64], !P1 ;  /* 0x30000000c4cf7fae */ /* 0x000fe8000c921848 */
[----:B------:R1:W-:Y:S01]  /*3fc30*/  LDGSTS.E [R206+0x34000], desc[UR8][R198.64], !P1 ;  /* 0x34000000c6ce7fae */ /* 0x0003e2000c921848 */
[C---:B------:R-:W-:Y:S01]  /*3fc40*/  IADD3 R215, R4.reuse, 0x100000, RZ ;  /* 0x0010000004d77810 */ /* 0x040fe20007ffe0ff */
[C---:B------:R-:W-:Y:S01]  /*3fc50*/  VIADD R214, R4.reuse, 0x100000 ;  /* 0x0010000004d67836 */ /* 0x040fe20000000000 */
[C---:B------:R-:W-:Y:S01]  /*3fc60*/  IADD3 R213, R4.reuse, 0x100000, RZ ;  /* 0x0010000004d57810 */ /* 0x040fe20007ffe0ff */
[----:B------:R-:W-:Y:S02]  /*3fc70*/  VIADD R212, R4, 0x100000 ;  /* 0x0010000004d47836 */ /* 0x000fe40000000000 */
[----:B--2---:R-:W-:-:S02]  /*3fc80*/  IMAD.WIDE R200, R229, 0x4, R226 ;  /* 0x00000004e5c87825 */ /* 0x004fc400078e02e2 */
[----:B------:R-:W2:Y:S02]  /*3fc90*/  LDL.LU.64 R226, [R1+0x11e0] ;  /* 0x0011e00001e27983 */ /* 0x000ea40000300a00 */
[C---:B----4-:R-:W-:Y:S02]  /*3fca0*/  IMAD.WIDE R202, R229.reuse, 0x4, R202 ;  /* 0x00000004e5ca7825 */ /* 0x050fe400078e02ca */
[----:B------:R-:W-:Y:S04]  /*3fcb0*/  LDGSTS.E [R205+0x38000], desc[UR8][R200.64], !P1 ;  /* 0x38000000c8cd7fae */ /* 0x000fe8000c921848 */
[----:B------:R-:W3:Y:S01]  /*3fcc0*/  LDL.LU.64 R112, [R1+0x11d8] ;  /* 0x0011d80001707983 */ /* 0x000ee20000300a00 */
[----:B-1----:R-:W-:-:S03]  /*3fcd0*/  IMAD.WIDE R206, R229, 0x4, R222 ;  /* 0x00000004e5ce7825 */ /* 0x002fc600078e02de */
[----:B------:R1:W-:Y:S04]  /*3fce0*/  LDGSTS.E [R204+0x3c000], desc[UR8][R202.64], !P1 ;  /* 0x3c000000cacc7fae */ /* 0x0003e8000c921848 */
[----:B------:R-:W4:Y:S04]  /*3fcf0*/  LDL.LU.64 R114, [R1+0x11d0] ;  /* 0x0011d00001727983 */ /* 0x000f280000300a00 */
[----:B------:R-:W3:Y:S01]  /*3fd00*/  LDL.LU.64 R222, [R1+0x11c8] ;  /* 0x0011c80001de7983 */ /* 0x000ee20000300a00 */
[----:B-1----:R-:W-:-:S03]  /*3fd10*/  IMAD.WIDE R204, R229, 0x4, R224 ;  /* 0x00000004e5cc7825 */ /* 0x002fc600078e02e0 */
[----:B------:R-:W3:Y:S04]  /*3fd20*/  LDL.LU.64 R224, [R1+0xec8] ;  /* 0x000ec80001e07983 */ /* 0x000ee80000300a00 */
[----:B------:R-:W3:Y:S01]  /*3fd30*/  LDL.LU.64 R116, [R1+0xd38] ;  /* 0x000d380001747983 */ /* 0x000ee20000300a00 */
[----:B------:R-:W-:-:S03]  /*3fd40*/  IMAD.WIDE R208, R229, 0x4, R218 ;  /* 0x00000004e5d07825 */ /* 0x000fc600078e02da */
[----:B------:R-:W3:Y:S01]  /*3fd50*/  LDL.LU.64 R118, [R1+0xd28] ;  /* 0x000d280001767983 */ /* 0x000ee20000300a00 */
[----:B------:R-:W-:-:S03]  /*3fd60*/  IMAD.WIDE R210, R229, 0x4, R210 ;  /* 0x00000004e5d27825 */ /* 0x000fc600078e02d2 */
[----:B------:R-:W3:Y:S04]  /*3fd70*/  LDL.LU.64 R250, [R1+0xd18] ;  /* 0x000d180001fa7983 */ /* 0x000ee80000300a00 */
[----:B------:R-:W-:Y:S04]  /*3fd80*/  LDGSTS.E [R215+0x30004], desc[UR8][R204.64], !P2 ;  /* 0x30004000ccd77fae */ /* 0x000fe8000d121848 */
[----:B------:R-:W-:Y:S04]  /*3fd90*/  LDGSTS.E [R214+0x34004], desc[UR8][R206.64], !P2 ;  /* 0x34004000ced67fae */ /* 0x000fe8000d121848 */
[----:B------:R-:W-:Y:S04]  /*3fda0*/  LDGSTS.E [R213+0x38004], desc[UR8][R208.64], !P2 ;  /* 0x38004000d0d57fae */ /* 0x000fe8000d121848 */
[----:B------:R-:W3:Y:S04]  /*3fdb0*/  LDL.LU.64 R6, [R1+0xd08] ;  /* 0x000d080001067983 */ /* 0x000ee80000300a00 */
[----:B------:R1:W-:Y:S02]  /*3fdc0*/  LDGSTS.E [R212+0x3c004], desc[UR8][R210.64], !P2 ;  /* 0x3c004000d2d47fae */ /* 0x0003e4000d121848 */
[----:B-1----:R-:W-:-:S02]  /*3fdd0*/  IMAD.WIDE R212, R229, 0x4, R8 ;  /* 0x00000004e5d47825 */ /* 0x002fc400078e0208 */
[----:B------:R-:W3:Y:S02]  /*3fde0*/  LDL.LU.64 R8, [R1+0xcf8] ;  /* 0x000cf80001087983 */ /* 0x000ee40000300a00 */
[----:B------:R-:W-:Y:S02]  /*3fdf0*/  IMAD.WIDE R214, R229, 0x4, R24 ;  /* 0x00000004e5d67825 */ /* 0x000fe400078e0218 */
[----:B------:R-:W3:Y:S02]  /*3fe00*/  LDL.LU.64 R24, [R1+0xce8] ;  /* 0x000ce80001187983 */ /* 0x000ee40000300a00 */
[----:B------:R-:W-:-:S05]  /*3fe10*/  VIADD R216, R216, 0xfffffd81 ;  /* 0xfffffd81d8d87836 */ /* 0x000fca0000000000 */
[----:B------:R-:W-:Y:S02]  /*3fe20*/  ISETP.GE.U32.AND P1, PT, R216, 0x7ffffd02, PT ;  /* 0x7ffffd02d800780c */ /* 0x000fe40003f26070 */
[----:B------:R-:W-:Y:S01]  /*3fe30*/  IADD3 R221, R221, -0x280, RZ ;  /* 0xfffffd80dddd7810 */ /* 0x000fe20007ffe0ff */
[C---:B------:R-:W-:Y:S01]  /*3fe40*/  VIADD R220, R4.reuse, 0x100000 ;  /* 0x0010000004dc7836 */ /* 0x040fe20000000000 */
[C---:B------:R-:W-:Y:S01]  /*3fe50*/  IADD3 R219, R4.reuse, 0x100000, RZ ;  /* 0x0010000004db7810 */ /* 0x040fe20007ffe0ff */
[----:B------:R-:W-:Y:S01]  /*3fe60*/  VIADD R218, R4, 0x100000 ;  /* 0x0010000004da7836 */ /* 0x000fe20000000000 */
[----:B------:R-:W-:Y:S02]  /*3fe70*/  ISETP.GE.U32.AND P2, PT, R221, 0x7ffffd01, PT ;  /* 0x7ffffd01dd00780c */ /* 0x000fe40003f46070 */
[----:B------:R-:W-:Y:S01]  /*3fe80*/  LOP3.LUT R228, R228, 0x7f, RZ, 0xc0, !PT ;  /* 0x0000007fe4e47812 */ /* 0x000fe200078ec0ff */
[C---:B------:R-:W-:Y:S01]  /*3fe90*/  VIADD R252, R4.reuse, 0x100000 ;  /* 0x0010000004fc7836 */ /* 0x040fe20000000000 */
[----:B------:R-:W-:-:S03]  /*3fea0*/  IADD3 R29, R4, 0x100000, RZ ;  /* 0x00100000041d7810 */ /* 0x000fc60007ffe0ff */
[----:B------:R4:W-:Y:S01]  /*3feb0*/  LDGSTS.E [R220+0x30008], desc[UR8][R212.64], !P1 ;  /* 0x30008000d4dc7fae */ /* 0x0009e2000c921848 */
[----:B------:R-:W-:-:S03]  /*3fec0*/  ISETP.GE.AND P3, PT, R228, R221, PT ;  /* 0x000000dde400720c */ /* 0x000fc60003f66270 */
[----:B------:R-:W-:Y:S01]  /*3fed0*/  LDGSTS.E [R219+0x34008], desc[UR8][R214.64], !P1 ;  /* 0x34008000d6db7fae */ /* 0x000fe2000c921848 */
[----:B------:R-:W-:-:S03]  /*3fee0*/  IADD3 R228, R4, 0x100000, RZ ;  /* 0x0010000004e47810 */ /* 0x000fc60007ffe0ff */
[----:B------:R1:W-:Y:S01]  /*3fef0*/  STL.64 [R1+0x1d58], R4 ;  /* 0x001d580401007387 */ /* 0x0003e20000100a00 */
[----:B------:R-:W-:Y:S01]  /*3ff00*/  UISETP.GT.AND UP1, UPT, UR6, 0x2ff, UPT ;  /* 0x000002ff0600788c */ /* 0x000fe2000bf24270 */
[----:B--2---:R-:W-:-:S05]  /*3ff10*/  IMAD.WIDE R216, R229, 0x4, R226 ;  /* 0x00000004e5d87825 */ /* 0x004fca00078e02e2 */
[----:B------:R3:W-:Y:S01]  /*3ff20*/  LDGSTS.E [R218+0x38008], desc[UR8][R216.64], !P1 ;  /* 0x38008000d8da7fae */ /* 0x0007e2000c921848 */
[----:B------:R-:W-:Y:S02]  /*3ff30*/  VIADD R227, R4, 0x100000 ;  /* 0x0010000004e37836 */ /* 0x000fe40000000000 */
[----:B----4-:R-:W-:-:S04]  /*3ff40*/  IMAD.WIDE R220, R229, 0x4, R114 ;  /* 0x00000004e5dc7825 */ /* 0x010fc800078e0272 */
[----:B---3--:R-:W-:-:S05]  /*3ff50*/  IMAD.WIDE R218, R229, 0x4, R112 ;  /* 0x00000004e5da7825 */ /* 0x008fca00078e0270 */
[----:B------:R-:W-:Y:S04]  /*3ff60*/  LDGSTS.E [R29+0x3c008], desc[UR8][R218.64], !P1 ;  /* 0x3c008000da1d7fae */ /* 0x000fe8000c921848 */
[----:B------:R2:W-:Y:S01]  /*3ff70*/  LDGSTS.E [R252+0x3000c], desc[UR8][R220.64], !P2 ;  /* 0x3000c000dcfc7fae */ /* 0x0005e2000d121848 */
[----:B------:R-:W-:-:S04]  /*3ff80*/  IMAD.WIDE R38, R229, 0x4, R118 ;  /* 0x00000004e5267825 */ /* 0x000fc800078e0276 */
[----:B-1----:R-:W-:Y:S01]  /*3ff90*/  IMAD.WIDE R4, R229, 0x4, R250 ;  /* 0x00000004e5047825 */ /* 0x002fe200078e02fa */
[----:B------:R-:W-:Y:S01]  /*3ffa0*/  STL.64 [R1+0x560], R38 ;  /* 0x0005602601007387 */ /* 0x000fe20000100a00 */
[----:B--2---:R-:W-:-:S03]  /*3ffb0*/  IADD3 R252, R28, -0x281, RZ ;  /* 0xfffffd7f1cfc7810 */ /* 0x004fc60007ffe0ff */
[----:B------:R1:W-:Y:S01]  /*3ffc0*/  STL.64 [R1+0x578], R4 ;  /* 0x0005780401007387 */ /* 0x0003e20000100a00 */
[----:B------:R-:W-:-:S03]  /*3ffd0*/  IMAD.WIDE R28, R229, 0x4, R6 ;  /* 0x00000004e51c7825 */ /* 0x000fc600078e0206 */
[----:B-1----:R-:W2:Y:S04]  /*3ffe0*/  LDL.LU.64 R4, [R1+0xcd8] ;  /* 0x000cd80001047983 */ /* 0x002ea80000300a00 */
[----:B------:R-:W-:Y:S04]  /*3fff0*/  STL.64 [R1+0x590], R28 ;  /* 0x0005901c01007387 */ /* 0x000fe80000100a00 */
[----:B------:R-:W3:Y:S01]  /*40000*/  LDL.LU.64 R244, [R1+0xcc8] ;  /* 0x000cc80001f47983 */ /* 0x000ee20000300a00 */
[----:B------:R-:W-:-:S05]  /*40010*/  IMAD.WIDE R6, R229, 0x4, R8 ;  /* 0x00000004e5067825 */ /* 0x000fca00078e0208 */
[----:B------:R1:W-:Y:S04]  /*40020*/  STL.64 [R1+0x5a8], R6 ;  /* 0x0005a80601007387 */ /* 0x0003e80000100a00 */
[----:B------:R-:W4:Y:S04]  /*40030*/  LDL.LU.64 R246, [R1+0xcb8] ;  /* 0x000cb80001f67983 */ /* 0x000f280000300a00 */
[----:B------:R-:W3:Y:S04]  /*40040*/  LDL.LU.64 R248, [R1+0xca8] ;  /* 0x000ca80001f87983 */ /* 0x000ee80000300a00 */
[----:B------:R-:W3:Y:S01]  /*40050*/  LDL.LU.64 R78, [R1+0xc98] ;  /* 0x000c9800014e7983 */ /* 0x000ee20000300a00 */
[----:B-1----:R-:W-:-:S03]  /*40060*/  IMAD.WIDE R6, R229, 0x4, R24 ;  /* 0x00000004e5067825 */ /* 0x002fc600078e0218 */
[----:B------:R-:W3:Y:S04]  /*40070*/  LDL.LU.64 R8, [R1+0xc88] ;  /* 0x000c880001087983 */ /* 0x000ee80000300a00 */
[----:B------:R-:W3:Y:S04]  /*40080*/  LDL.LU.64 R80, [R1+0xc78] ;  /* 0x000c780001507983 */ /* 0x000ee80000300a00 */
[----:B------:R-:W3:Y:S04]  /*40090*/  LDL.LU.64 R82, [R1+0xc68] ;  /* 0x000c680001527983 */ /* 0x000ee80000300a00 */
[----:B------:R1:W-:Y:S04]  /*400a0*/  STL.64 [R1+0x5c0], R6 ;  /* 0x0005c00601007387 */ /* 0x0003e80000100a00 */
[----:B------:R-:W3:Y:S04]  /*400b0*/  LDL.LU.64 R84, [R1+0xc58] ;  /* 0x000c580001547983 */ /* 0x000ee80000300a00 */
        /* <DEDUP_REMOVED lines=8> */
[----:B------:R-:W3:Y:S01]  /*40140*/  LDL.LU.64 R100, [R1+0xc00] ;  /* 0x000c000001647983 */ /* 0x000ee20000300a00 */
[----:B------:R-:W-:-:S03]  /*40150*/  SEL R226, RZ, 0x4, P3 ;  /* 0x00000004ffe27807 */ /* 0x000fc60001800000 */
[----:B------:R-:W3:Y:S01]  /*40160*/  LDL.LU.64 R102, [R1+0xbf8] ;  /* 0x000bf80001667983 */ /* 0x000ee20000300a00 */
[----:B------:R-:W-:-:S03]  /*40170*/  PLOP3.LUT P3, PT, PT, PT, UP1, 0x80, 0x0 ;  /* 0x000000000000781c */ /* 0x000fc60003f6f018 */
[----:B------:R-:W3:Y:S01]  /*40180*/  LDL.LU.64 R104, [R1+0xaa8] ;  /* 0x000aa80001687983 */ /* 0x000ee20000300a00 */
[----:B------:R-:W-:-:S03]  /*40190*/  IMAD.WIDE R222, R229, 0x4, R222 ;  /* 0x00000004e5de7825 */ /* 0x000fc600078e02de */
[----:B------:R-:W3:Y:S01]  /*401a0*/  LDL.LU.64 R106, [R1+0xa98] ;  /* 0x000a9800016a7983 */ /* 0x000ee20000300a00 */
[----:B------:R-:W-:Y:S01]  /*401b0*/  IMAD.WIDE R224, R229, 0x4, R224 ;  /* 0x00000004e5e07825 */ /* 0x000fe200078e02e0 */
[----:B------:R-:W-:Y:S02]  /*401c0*/  SEL R226, R226, RZ, P3 ;  /* 0x000000ffe2e27207 */ /* 0x000fe40001800000 */
[----:B------:R-:W3:Y:S04]  /*401d0*/  LDL.LU.64 R108, [R1+0xa88] ;  /* 0x000a8800016c7983 */ /* 0x000ee80000300a00 */
[----:B------:R-:W3:Y:S01]  /*401e0*/  LDL.LU.64 R110, [R1+0xa78] ;  /* 0x000a7800016e7983 */ /* 0x000ee20000300a00 */
[----:B------:R-:W-:-:S03]  /*401f0*/  ISETP.NE.U32.AND P1, PT, R226, RZ, PT ;  /* 0x000000ffe200720c */ /* 0x000fc60003f25070 */
[----:B------:R-:W-:Y:S04]  /*40200*/  LDGSTS.E [R228+0x3400c], desc[UR8][R222.64], !P2 ;  /* 0x3400c000dee47fae */ /* 0x000fe8000d121848 */
[----:B------:R-:W3:Y:S04]  /*40210*/  LDL.LU.64 R112, [R1+0xa68] ;  /* 0x000a680001707983 */ /* 0x000ee80000300a00 */
[----:B------:R1:W-:Y:S04]  /*40220*/  LDGSTS.E [R227+0x3800c], desc[UR8][R224.64], !P2 ;  /* 0x3800c000e0e37fae */ /* 0x0003e8000d121848 */
[----:B------:R-:W3:Y:S01]  /*40230*/  LDL.LU.64 R114, [R1+0xa58] ;  /* 0x000a580001727983 */ /* 0x000ee20000300a00 */
[----:B-1----:R-:W-:-:S03]  /*40240*/  IMAD.WIDE R226, R229, 0x4, R116 ;  /* 0x00000004e5e27825 */ /* 0x002fc600078e0274 */
[----:B------:R-:W3:Y:S04]  /*40250*/  LDL.LU.64 R116, [R1+0xa48] ;  /* 0x000a480001747983 */ /* 0x000ee80000300a00 */
[----:B------:R-:W3:Y:S04]  /*40260*/  LDL.LU.64 R118, [R1+0xa38] ;  /* 0x000a380001767983 */ /* 0x000ee80000300a00 */
[----:B------:R-:W3:Y:S04]  /*40270*/  LDL.LU.64 R250, [R1+0x9c0] ;  /* 0x0009c00001fa7983 */ /* 0x000ee80000300a00 */
[----:B------:R-:W3:Y:S04]  /*40280*/  LDL.LU.64 R6, [R1+0x9b0] ;  /* 0x0009b00001067983 */ /* 0x000ee80000300a00 */
[----:B------:R-:W3:Y:S01]  /*40290*/  LDL.LU.64 R24, [R1+0x9a8] ;  /* 0x0009a80001187983 */ /* 0x000ee20000300a00 */
[----:B------:R-:W-:-:S03]  /*402a0*/  IMAD.WIDE R98, R229, 0x4, R98 ;  /* 0x00000004e5627825 */ /* 0x000fc600078e0262 */
[----:B------:R-:W-:Y:S01]  /*402b0*/  LDGSTS.E [R228+0x3c00c], desc[UR8][R226.64], !P2 ;  /* 0x3c00c000e2e47fae */ /* 0x000fe2000d121848 */
[----:B--2---:R-:W-:-:S04]  /*402c0*/  IMAD.WIDE R4, R229, 0x4, R4 ;  /* 0x00000004e5047825 */ /* 0x004fc800078e0204 */
[C---:B----4-:R-:W-:Y:S01]  /*402d0*/  IMAD.WIDE R246, R229.reuse, 0x4, R246 ;  /* 0x00000004e5f67825 */ /* 0x050fe200078e02f6 */
[----:B------:R1:W-:Y:S03]  /*402e0*/  STL.64 [R1+0x5d8], R4 ;  /* 0x0005d80401007387 */ /* 0x0003e60000100a00 */
[----:B---3--:R-:W-:-:S04]  /*402f0*/  IMAD.WIDE R28, R229, 0x4, R28 ;  /* 0x00000004e51c7825 */ /* 0x008fc800078e021c */
[----:B------:R-:W-:-:S04]  /*40300*/  IMAD.WIDE R38, R229, 0x4, R38 ;  /* 0x00000004e5267825 */ /* 0x000fc800078e0226 */
        /* <DEDUP_REMOVED lines=19> */
[----:B------:R-:W-:Y:S01]  /*40440*/  ISETP.GE.U32.AND P2, PT, R252, 0x7ffffd00, PT ;  /* 0x7ffffd00fc00780c */ /* 0x000fe20003f46070 */
[----:B------:R-:W0:Y:S02]  /*40450*/  LDGDEPBAR ;  /* 0x00000000000079af */ /* 0x000e240000000000 */
[----:B-1----:R-:W-:-:S04]  /*40460*/  IMAD.WIDE R4, R229, 0x4, R244 ;  /* 0x00000004e5047825 */ /* 0x002fc800078e02f4 */
[C---:B------:R-:W-:Y:S01]  /*40470*/  IMAD.WIDE R244, R229.reuse, 0x4, R248 ;  /* 0x00000004e5f47825 */ /* 0x040fe200078e02f8 */
[----:B------:R1:W-:Y:S04]  /*40480*/  STL.64 [R1+0x5f0], R4 ;  /* 0x0005f00401007387 */ /* 0x0003e80000100a00 */
[----:B------:R-:W-:Y:S04]  /*40490*/  STL.64 [R1+0x608], R246 ;  /* 0x000608f601007387 */ /* 0x000fe80000100a00 */
[----:B------:R-:W-:Y:S01]  /*404a0*/  STL.64 [R1+0x620], R244 ;  /* 0x000620f401007387 */ /* 0x000fe20000100a00 */
[----:B-1----:R-:W-:-:S04]  /*404b0*/  IMAD.WIDE R4, R229, 0x4, R78 ;  /* 0x00000004e5047825 */ /* 0x002fc800078e024e */
[C---:B------:R-:W-:Y:S02]  /*404c0*/  IMAD.WIDE R78, R229.reuse, 0x4, R8 ;  /* 0x00000004e54e7825 */ /* 0x040fe400078e0208 */
[----:B------:R-:W2:Y:S04]  /*404d0*/  LDL.LU.64 R8, [R1+0x998] ;  /* 0x0009980001087983 */ /* 0x000ea80000300a00 */
[----:B------:R1:W-:Y:S04]  /*404e0*/  STL.64 [R1+0x638], R4 ;  /* 0x0006380401007387 */ /* 0x0003e80000100a00 */
[----:B------:R3:W-:Y:S01]  /*404f0*/  STL.64 [R1+0x650], R78 ;  /* 0x0006504e01007387 */ /* 0x0007e20000100a00 */
[----:B-1----:R-:W-:-:S04]  /*40500*/  IMAD.WIDE R4, R229, 0x4, R80 ;  /* 0x00000004e5047825 */ /* 0x002fc800078e0250 */
[C---:B------:R-:W-:Y:S01]  /*40510*/  IMAD.WIDE R80, R229.reuse, 0x4, R82 ;  /* 0x00000004e5507825 */ /* 0x040fe200078e0252 */
[----:B------:R1:W-:Y:S03]  /*40520*/  STL.64 [R1+0x668], R4 ;  /* 0x0006680401007387 */ /* 0x0003e60000100a00 */
[C---:B---3--:R-:W-:Y:S01]  /*40530*/  IMAD.WIDE R78, R229.reuse, 0x4, R84 ;  /* 0x00000004e54e7825 */ /* 0x048fe200078e0254 */
[----:B------:R-:W-:Y:S04]  /*40540*/  STL.64 [R1+0x680], R80 ;  /* 0x0006805001007387 */ /* 0x000fe80000100a00 */
[----:B------:R-:W-:Y:S01]  /*40550*/  STL.64 [R1+0x698], R78 ;  /* 0x0006984e01007387 */ /* 0x000fe20000100a00 */
[----:B-1----:R-:W-:-:S05]  /*40560*/  IMAD.WIDE R4, R229, 0x4, R86 ;  /* 0x00000004e5047825 */ /* 0x002fca00078e0256 */
[----:B------:R1:W-:Y:S04]  /*40570*/  STL.64 [R1+0x6b0], R4 ;  /* 0x0006b00401007387 */ /* 0x0003e80000100a00 */
[----:B------:R3:W-:Y:S04]  /*40580*/  STL.64 [R1+0x6c8], R28 ;  /* 0x0006c81c01007387 */ /* 0x0007e80000100a00 */
[----:B------:R4:W-:Y:S01]  /*40590*/  STL.64 [R1+0x6e0], R38 ;  /* 0x0006e02601007387 */ /* 0x0009e20000100a00 */
[----:B-1----:R-:W-:-:S04]  /*405a0*/  IMAD.WIDE R4, R229, 0x4, R40 ;  /* 0x00000004e5047825 */ /* 0x002fc800078e0228 */
[C---:B---3--:R-:W-:Y:S01]  /*405b0*/  IMAD.WIDE R28, R229.reuse, 0x4, R42 ;  /* 0x00000004e51c7825 */ /* 0x048fe200078e022a */
[----:B------:R1:W-:Y:S03]  /*405c0*/  STL.64 [R1+0x6f8], R4 ;  /* 0x0006f80401007387 */ /* 0x0003e60000100a00 */
[C---:B----4-:R-:W-:Y:S01]  /*405d0*/  IMAD.WIDE R38, R229.reuse, 0x4, R44 ;  /* 0x00000004e5267825 */ /* 0x050fe200078e022c */
        /* <DEDUP_REMOVED lines=25> */
[----:B------:R-:W-:Y:S01]  /*40770*/  STL.64 [R1+0x8c8], R38 ;  /* 0x0008c82601007387 */ /* 0x000fe20000100a00 */
[----:B-1----:R-:W-:-:S04]  /*40780*/  IMAD.WIDE R4, R229, 0x4, R250 ;  /* 0x00000004e5047825 */ /* 0x002fc800078e02fa */
[C---:B---3--:R-:W-:Y:S01]  /*40790*/  IMAD.WIDE R28, R229.reuse, 0x4, R6 ;  /* 0x00000004e51c7825 */ /* 0x048fe200078e0206 */
[----:B------:R1:W-:Y:S03]  /*407a0*/  STL.64 [R1+0x8e0], R4 ;  /* 0x0008e00401007387 */ /* 0x0003e60000100a00 */
[C---:B------:R-:W-:Y:S01]  /*407b0*/  IMAD.WIDE R6, R229.reuse, 0x4, R24 ;  /* 0x00000004e5067825 */ /* 0x040fe200078e0218 */
[----:B-1----:R-:W3:Y:S04]  /*407c0*/  LDL.LU.64 R4, [R1+0x990] ;  /* 0x0009900001047983 */ /* 0x002ee80000300a00 */
[----:B------:R-:W-:Y:S04]  /*407d0*/  STL.64 [R1+0x8f8], R28 ;  /* 0x0008f81c01007387 */ /* 0x000fe80000100a00 */
[----:B------:R-:W4:Y:S04]  /*407e0*/  LDL.LU.64 R244, [R1+0x980] ;  /* 0x0009800001f47983 */ /* 0x000f280000300a00 */
[----:B------:R2:W-:Y:S04]  /*407f0*/  STL.64 [R1+0x910], R6 ;  /* 0x0009100601007387 */ /* 0x0005e80000100a00 */
[----:B------:R-:W4:Y:S04]  /*40800*/  LDL.LU.64 R246, [R1+0x978] ;  /* 0x0009780001f67983 */ /* 0x000f280000300a00 */
[----:B------:R-:W4:Y:S04]  /*40810*/  LDL.LU.64 R248, [R1+0x968] ;  /* 0x0009680001f87983 */ /* 0x000f280000300a00 */
[----:B------:R-:W4:Y:S04]  /*40820*/  LDL.LU.64 R78, [R1+0x960] ;  /* 0x00096000014e7983 */ /* 0x000f280000300a00 */
[----:B------:R-:W4:Y:S04]  /*40830*/  LDL.LU.64 R24, [R1+0x950] ;  /* 0x0009500001187983 */ /* 0x000f280000300a00 */
[----:B------:R-:W4:Y:S04]  /*40840*/  LDL.LU.64 R80, [R1+0x948] ;  /* 0x0009480001507983 */ /* 0x000f280000300a00 */
[----:B------:R-:W4:Y:S01]  /*40850*/  LDL.LU.64 R82, [R1+0x938] ;  /* 0x0009380001527983 */ /* 0x000f220000300a00 */
[----:B--2---:R-:W-:-:S05]  /*40860*/  IMAD.WIDE R6, R229, 0x4, R8 ;  /* 0x00000004e5067825 */ /* 0x004fca00078e0208 */
[----:B------:R1:W-:Y:S04]  /*40870*/  STL.64 [R1+0x928], R6 ;  /* 0x0009280601007387 */ /* 0x0003e80000100a00 */
[----:B------:R-:W2:Y:S04]  /*40880*/  LDL.LU.64 R84, [R1+0x930] ;  /* 0x0009300001547983 */ /* 0x000ea80000300a00 */
        /* <DEDUP_REMOVED lines=19> */
[----:B-1----:R-:W2:Y:S04]  /*409c0*/  LDL.LU.64 R6, [R1+0x548] ;  /* 0x0005480001067983 */ /* 0x002ea80000300a00 */
[----:B------:R-:W2:Y:S01]  /*409d0*/  LDL.LU.64 R8, [R1+0x540] ;  /* 0x0005400001087983 */ /* 0x000ea20000300a00 */
[----:B---3--:R-:W-:-:S04]  /*409e0*/  IMAD.WIDE R4, R229, 0x4, R4 ;  /* 0x00000004e5047825 */ /* 0x008fc800078e0204 */
[C---:B----4-:R-:W-:Y:S01]  /*409f0*/  IMAD.WIDE R244, R229.reuse, 0x4, R244 ;  /* 0x00000004e5f47825 */ /* 0x050fe200078e02f4 */
[----:B------:R1:W-:Y:S04]  /*40a00*/  STL.64 [R1+0xa68], R4 ;  /* 0x000a680401007387 */ /* 0x0003e80000100a00 */
[----:B------:R3:W-:Y:S01]  /*40a10*/  STL.64 [R1+0xa70], R244 ;  /* 0x000a70f401007387 */ /* 0x0007e20000100a00 */
[----:B-1----:R-:W-:-:S04]  /*40a20*/  IMAD.WIDE R4, R229, 0x4, R246 ;  /* 0x00000004e5047825 */ /* 0x002fc800078e02f6 */
[C---:B---3--:R-:W-:Y:S01]  /*40a30*/  IMAD.WIDE R244, R229.reuse, 0x4, R248 ;  /* 0x00000004e5f47825 */ /* 0x048fe200078e02f8 */
[----:B------:R1:W-:Y:S04]  /*40a40*/  STL.64 [R1+0xa78], R4 ;  /* 0x000a780401007387 */ /* 0x0003e80000100a00 */
[----:B------:R-:W-:Y:S01]  /*40a50*/  STL.64 [R1+0xa80], R244 ;  /* 0x000a80f401007387 */ /* 0x000fe20000100a00 */
[----:B-1----:R-:W-:-:S03]  /*40a60*/  IMAD.WIDE R4, R229, 0x4, R24 ;  /* 0x00000004e5047825 */ /* 0x002fc600078e0218 */
[----:B------:R-:W3:Y:S01]  /*40a70*/  LDL.LU.64 R24, [R1+0x538] ;  /* 0x0005380001187983 */ /* 0x000ee20000300a00 */
[----:B------:R-:W-:-:S04]  /*40a80*/  IMAD.WIDE R78, R229, 0x4, R78 ;  /* 0x00000004e54e7825 */ /* 0x000fc800078e024e */
[C---:B------:R-:W-:Y:S01]  /*40a90*/  IMAD.WIDE R80, R229.reuse, 0x4, R80 ;  /* 0x00000004e5507825 */ /* 0x040fe200078e0250 */
[----:B------:R1:W-:Y:S04]  /*40aa0*/  STL.64 [R1+0xa88], R78 ;  /* 0x000a884e01007387 */ /* 0x0003e80000100a00 */
[----:B------:R2:W-:Y:S04]  /*40ab0*/  STL.64 [R1+0xa90], R4 ;  /* 0x000a900401007387 */ /* 0x0005e80000100a00 */
[----:B------:R4:W-:Y:S01]  /*40ac0*/  STL.64 [R1+0xa98], R80 ;  /* 0x000a985001007387 */ /* 0x0009e20000100a00 */
[----:B-1----:R-:W-:-:S05]  /*40ad0*/  IMAD.WIDE R78, R229, 0x4, R82 ;  /* 0x00000004e54e7825 */ /* 0x002fca00078e0252 */
[----:B------:R1:W-:Y:S01]  /*40ae0*/  STL.64 [R1+0x938], R78 ;  /* 0x0009384e01007387 */ /* 0x0003e20000100a00 */
[----:B--2---:R-:W-:-:S04]  /*40af0*/  IMAD.WIDE R4, R229, 0x4, R84 ;  /* 0x00000004e5047825 */ /* 0x004fc800078e0254 */
[C---:B----4-:R-:W-:Y:S01]  /*40b00*/  IMAD.WIDE R80, R229.reuse, 0x4, R86 ;  /* 0x00000004e5507825 */ /* 0x050fe200078e0256 */
[----:B------:R2:W-:Y:S03]  /*40b10*/  STL.64 [R1+0x930], R4 ;  /* 0x0009300401007387 */ /* 0x0005e60000100a00 */
[C---:B-1----:R-:W-:Y:S01]  /*40b20*/  IMAD.WIDE R78, R229.reuse, 0x4, R28 ;  /* 0x00000004e54e7825 */ /* 0x042fe200078e021c */
[----:B------:R-:W-:Y:S04]  /*40b30*/  STL.64 [R1+0x920], R80 ;  /* 0x0009205001007387 */ /* 0x000fe80000100a00 */
[----:B------:R-:W-:Y:S01]  /*40b40*/  STL.64 [R1+0x918], R78 ;  /* 0x0009184e01007387 */ /* 0x000fe20000100a00 */
[----:B--2---:R-:W-:-:S04]  /*40b50*/  IMAD.WIDE R4, R229, 0x4, R38 ;  /* 0x00000004e5047825 */ /* 0x004fc800078e0226 */
[C---:B------:R-:W-:Y:S01]  /*40b60*/  IMAD.WIDE R28, R229.reuse, 0x4, R40 ;  /* 0x00000004e51c7825 */ /* 0x040fe200078e0228 */
[----:B------:R1:W-:Y:S03]  /*40b70*/  STL.64 [R1+0x908], R4 ;  /* 0x0009080401007387 */ /* 0x0003e60000100a00 */
[C---:B------:R-:W-:Y:S01]  /*40b80*/  IMAD.WIDE R38, R229.reuse, 0x4, R42 ;  /* 0x00000004e5267825 */ /* 0x040fe200078e022a */
[----:B------:R2:W-:Y:S04]  /*40b90*/  STL.64 [R1+0x700], R28 ;  /* 0x0007001c01007387 */ /* 0x0005e80000100a00 */
[----:B------:R4:W-:Y:S01]  /*40ba0*/  STL.64 [R1+0x6f0], R38 ;  /* 0x0006f02601007387 */ /* 0x0009e20000100a00 */
[----:B-1----:R-:W-:-:S04]  /*40bb0*/  IMAD.WIDE R4, R229, 0x4, R44 ;  /* 0x00000004e5047825 */ /* 0x002fc800078e022c */
[C---:B--2---:R-:W-:Y:S01]  /*40bc0*/  IMAD.WIDE R28, R229.reuse, 0x4, R46 ;  /* 0x00000004e51c7825 */ /* 0x044fe200078e022e */
[----:B------:R1:W-:Y:S03]  /*40bd0*/  STL.64 [R1+0x6e8], R4 ;  /* 0x0006e80401007387 */ /* 0x0003e60000100a00 */
[C---:B----4-:R-:W-:Y:S01]  /*40be0*/  IMAD.WIDE R38, R229.reuse, 0x4, R48 ;  /* 0x00000004e5267825 */ /* 0x050fe200078e0230 */
        /* <DEDUP_REMOVED lines=18> */
[----:B------:R2:W-:Y:S03]  /*40d10*/  STL.64 [R1+0x670], R28 ;  /* 0x0006701c01007387 */ /* 0x0005e60000100a00 */
[C---:B------:R-:W-:Y:S01]  /*40d20*/  IMAD.WIDE R6, R229.reuse, 0x4, R6 ;  /* 0x00000004e5067825 */ /* 0x040fe200078e0206 */
[----:B------:R-:W-:Y:S03]  /*40d30*/  STL.64 [R1+0x660], R38 ;  /* 0x0006602601007387 */ /* 0x000fe60000100a00 */
[----:B-1----:R-:W-:-:S04]  /*40d40*/  IMAD.WIDE R4, R229, 0x4, R118 ;  /* 0x00000004e5047825 */ /* 0x002fc800078e0276 */
[C---:B--2---:R-:W-:Y:S01]  /*40d50*/  IMAD.WIDE R28, R229.reuse, 0x4, R250 ;  /* 0x00000004e51c7825 */ /* 0x044fe200078e02fa */
[----:B------:R1:W-:Y:S04]  /*40d60*/  STL.64 [R1+0x658], R4 ;  /* 0x0006580401007387 */ /* 0x0003e80000100a00 */
[----:B------:R-:W-:Y:S04]  /*40d70*/  STL.64 [R1+0x648], R28 ;  /* 0x0006481c01007387 */ /* 0x000fe80000100a00 */
[----:B------:R-:W2:Y:S01]  /*40d80*/  LDL.LU.64 R244, [R1+0x530] ;  /* 0x0005300001f47983 */ /* 0x000ea20000300a00 */
[----:B-1----:R-:W-:-:S03]  /*40d90*/  IMAD.WIDE R4, R229, 0x4, R8 ;  /* 0x00000004e5047825 */ /* 0x002fc600078e0208 */
[----:B------:R-:W-:Y:S04]  /*40da0*/  STL.64 [R1+0x548], R6 ;  /* 0x0005480601007387 */ /* 0x000fe80000100a00 */
[----:B------:R-:W4:Y:S04]  /*40db0*/  LDL.LU.64 R246, [R1+0x528] ;  /* 0x0005280001f67983 */ /* 0x000f280000300a00 */
[----:B------:R1:W-:Y:S04]  /*40dc0*/  STL.64 [R1+0x540], R4 ;  /* 0x0005400401007387 */ /* 0x0003e80000100a00 */
[----:B------:R-:W4:Y:S04]  /*40dd0*/  LDL.LU.64 R248, [R1+0x520] ;  /* 0x0005200001f87983 */ /* 0x000f280000300a00 */
[----:B------:R-:W4:Y:S04]  /*40de0*/  LDL.LU.64 R78, [R1+0x518] ;  /* 0x00051800014e7983 */ /* 0x000f280000300a00 */
[----:B------:R-:W4:Y:S04]  /*40df0*/  LDL.LU.64 R80, [R1+0x510] ;  /* 0x0005100001507983 */ /* 0x000f280000300a00 */
[----:B-1----:R-:W4:Y:S04]  /*40e00*/  LDL.LU.64 R4, [R1+0x508] ;  /* 0x0005080001047983 */ /* 0x002f280000300a00 */
[----:B------:R-:W4:Y:S04]  /*40e10*/  LDL.LU.64 R82, [R1+0x500] ;  /* 0x0005000001527983 */ /* 0x000f280000300a00 */
[----:B------:R-:W4:Y:S01]  /*40e20*/  LDL.LU.64 R84, [R1+0x4f8] ;  /* 0x0004f80001547983 */ /* 0x000f220000300a00 */
[----:B---3--:R-:W-:-:S05]  /*40e30*/  IMAD.WIDE R6, R229, 0x4, R24 ;  /* 0x00000004e5067825 */ /* 0x008fca00078e0218 */
        /* <DEDUP_REMOVED lines=20> */
[----:B-1----:R-:W3:Y:S04]  /*40f80*/  LDL.LU.64 R6, [R1+0x458] ;  /* 0x0004580001067983 */ /* 0x002ee80000300a00 */
[----:B------:R-:W3:Y:S04]  /*40f90*/  LDL.LU.64 R8, [R1+0x450] ;  /* 0x0004500001087983 */ /* 0x000ee80000300a00 */
[----:B------:R-:W3:Y:S01]  /*40fa0*/  LDL.LU.64 R24, [R1+0x448] ;  /* 0x0004480001187983 */ /* 0x000ee20000300a00 */
[----:B--2---:R-:W-:-:S05]  /*40fb0*/  IMAD.WIDE R244, R229, 0x4, R244 ;  /* 0x00000004e5f47825 */ /* 0x004fca00078e02f4 */
[----:B------:R1:W-:Y:S01]  /*40fc0*/  STL.64 [R1+0x530], R244 ;  /* 0x000530f401007387 */ /* 0x0003e20000100a00 */
[----:B----4-:R-:W-:-:S04]  /*40fd0*/  IMAD.WIDE R246, R229, 0x4, R246 ;  /* 0x00000004e5f67825 */ /* 0x010fc800078e02f6 */
[C---:B------:R-:W-:Y:S01]  /*40fe0*/  IMAD.WIDE R248, R229.reuse, 0x4, R248 ;  /* 0x00000004e5f87825 */ /* 0x040fe200078e02f8 */
[----:B-1----:R-:W2:Y:S03]  /*40ff0*/  LDL.LU.64 R244, [R1+0x2110] ;  /* 0x0021100001f47983 */ /* 0x002ea60000300a00 */
[C---:B------:R-:W-:Y:S01]  /*41000*/  IMAD.WIDE R78, R229.reuse, 0x4, R78 ;  /* 0x00000004e54e7825 */ /* 0x040fe200078e024e */
[----:B------:R1:W-:Y:S03]  /*41010*/  STL.64 [R1+0x528], R246 ;  /* 0x000528f601007387 */ /* 0x0003e60000100a00 */
[----:B------:R-:W-:-:S04]  /*41020*/  IMAD.WIDE R80, R229, 0x4, R80 ;  /* 0x00000004e5507825 */ /* 0x000fc800078e0250 */
[C---:B------:R-:W-:Y:S01]  /*41030*/  IMAD.WIDE R4, R229.reuse, 0x4, R4 ;  /* 0x00000004e5047825 */ /* 0x040fe200078e0204 */
[----:B-1----:R-:W4:Y:S03]  /*41040*/  LDL.LU.64 R246, [R1+0x2108] ;  /* 0x0021080001f67983 */ /* 0x002f260000300a00 */
[C---:B------:R-:W-:Y:S01]  /*41050*/  IMAD.WIDE R82, R229.reuse, 0x4, R82 ;  /* 0x00000004e5527825 */ /* 0x040fe200078e0252 */
[----:B------:R1:W-:Y:S03]  /*41060*/  STL.64 [R1+0x520], R248 ;  /* 0x000520f801007387 */ /* 0x0003e60000100a00 */
[C---:B------:R-:W-:Y:S01]  /*41070*/  IMAD.WIDE R84, R229.reuse, 0x4, R84 ;  /* 0x00000004e5547825 */ /* 0x040fe200078e0254 */
[----:B-1----:R-:W2:Y:S04]  /*41080*/  LDL.LU.64 R248, [R1+0x2100] ;  /* 0x0021000001f87983 */ /* 0x002ea80000300a00 */
[----:B------:R1:W-:Y:S04]  /*41090*/  STL.64 [R1+0x518], R78 ;  /* 0x0005184e01007387 */ /* 0x0003e80000100a00 */
[----:B-1----:R-:W4:Y:S04]  /*410a0*/  LDL.LU.64 R78, [R1+0x20f8] ;  /* 0x0020f800014e7983 */ /* 0x002f280000300a00 */
[----:B------:R1:W-:Y:S01]  /*410b0*/  STL.64 [R1+0x510], R80 ;  /* 0x0005105001007387 */ /* 0x0003e20000100a00 */
[----:B---3--:R-:W-:-:S03]  /*410c0*/  IMAD.WIDE R86, R229, 0x4, R86 ;  /* 0x00000004e5567825 */ /* 0x008fc600078e0256 */
[----:B-1----:R-:W3:Y:S01]  /*410d0*/  LDL.LU.64 R80, [R1+0x20f0] ;  /* 0x0020f00001507983 */ /* 0x002ee20000300a00 */
[----:B------:R-:W-:-:S03]  /*410e0*/  IMAD.WIDE R28, R229, 0x4, R28 ;  /* 0x00000004e51c7825 */ /* 0x000fc600078e021c */
[----:B------:R1:W-:Y:S01]  /*410f0*/  STL.64 [R1+0x508], R4 ;  /* 0x0005080401007387 */ /* 0x0003e20000100a00 */
[----:B------:R-:W-:-:S04]  /*41100*/  IMAD.WIDE R38, R229, 0x4, R38 ;  /* 0x00000004e5267825 */ /* 0x000fc800078e0226 */
[C---:B------:R-:W-:Y:S01]  /*41110*/  IMAD.WIDE R40, R229.reuse, 0x4, R40 ;  /* 0x00000004e5287825 */ /* 0x040fe200078e0228 */
[----:B-1----:R-:W2:Y:S04]  /*41120*/  LDL.LU.64 R4, [R1+0x428] ;  /* 0x0004280001047983 */ /* 0x002ea80000300a00 */
[----:B------:R1:W-:Y:S01]  /*41130*/  STL.64 [R1+0x500], R82 ;  /* 0x0005005201007387 */ /* 0x0003e20000100a00 */
[----:B------:R-:W-:-:S03]  /*41140*/  IMAD.WIDE R42, R229, 0x4, R42 ;  /* 0x00000004e52a7825 */ /* 0x000fc600078e022a */
[----:B-1----:R-:W4:Y:S04]  /*41150*/  LDL.LU.64 R82, [R1+0x20e8] ;  /* 0x0020e80001527983 */ /* 0x002f280000300a00 */
[----:B------:R1:W-:Y:S01]  /*41160*/  STL.64 [R1+0xb98], R84 ;  /* 0x000b985401007387 */ /* 0x0003e20000100a00 */
[----:B------:R-:W-:-:S03]  /*41170*/  IMAD.WIDE R44, R229, 0x4, R44 ;  /* 0x00000004e52c7825 */ /* 0x000fc600078e022c */
[----:B-1----:R-:W3:Y:S04]  /*41180*/  LDL.LU.64 R84, [R1+0x20e0] ;  /* 0x0020e00001547983 */ /* 0x002ee80000300a00 */
        /* <DEDUP_REMOVED lines=48> */
[----:B------:R1:W-:Y:S04]  /*41490*/  STL.64 [R1+0xc20], R116 ;  /* 0x000c207401007387 */ /* 0x0003e80000100a00 */
[----:B-1----:R-:W4:Y:S04]  /*414a0*/  LDL.LU.64 R116, [R1+0x2058] ;  /* 0x0020580001747983 */ /* 0x002f280000300a00 */
[----:B------:R1:W-:Y:S04]  /*414b0*/  STL.64 [R1+0xc28], R118 ;  /* 0x000c287601007387 */ /* 0x0003e80000100a00 */
        /* <DEDUP_REMOVED lines=8> */
[----:B-1----:R-:W3:Y:S01]  /*41540*/  LDL.LU.64 R24, [R1+0x2030] ;  /* 0x0020300001187983 */ /* 0x002ee20000300a00 */
[----:B--2---:R-:W-:-:S04]  /*41550*/  IMAD.WIDE R4, R229, 0x4, R4 ;  /* 0x00000004e5047825 */ /* 0x004fc800078e0204 */
[----:B----4-:R-:W-:-:S04]  /*41560*/  IMAD.WIDE R8, R229, 0x4, R8 ;  /* 0x00000004e5087825 */ /* 0x010fc800078e0208 */
[----:B---3--:R-:W-:-:S05]  /*41570*/  IMAD.WIDE R24, R229, 0x4, R24 ;  /* 0x00000004e5187825 */ /* 0x008fca00078e0218 */
[----:B------:R1:W-:Y:S04]  /*41580*/  STL.64 [R1+0xc50], R24 ;  /* 0x000c501801007387 */ /* 0x0003e80000100a00 */
[----:B------:R2:W-:Y:S01]  /*41590*/  STL.64 [R1+0xc58], R8 ;  /* 0x000c580801007387 */ /* 0x0005e20000100a00 */
[----:B-1----:R-:W-:-:S03]  /*415a0*/  IMAD.WIDE R24, R229, 0x4, R6 ;  /* 0x00000004e5187825 */ /* 0x002fc600078e0206 */
[----:B--2---:R-:W2:Y:S04]  /*415b0*/  LDL.LU.64 R8, [R1+0xd48] ;  /* 0x000d480001087983 */ /* 0x004ea80000300a00 */
[----:B------:R-:W3:Y:S04]  /*415c0*/  LDL.LU.64 R6, [R1+0xd50] ;  /* 0x000d500001067983 */ /* 0x000ee80000300a00 */
[----:B------:R1:W-:Y:S04]  /*415d0*/  STL.64 [R1+0xc60], R24 ;  /* 0x000c601801007387 */ /* 0x0003e80000100a00 */
[----:B-1----:R-:W4:Y:S04]  /*415e0*/  LDL.LU.64 R24, [R1+0xd58] ;  /* 0x000d580001187983 */ /* 0x002f280000300a00 */
[----:B------:R1:W-:Y:S01]  /*415f0*/  STL.64 [R1+0xc68], R4 ;  /* 0x000c680401007387 */ /* 0x0003e20000100a00 */
[----:B------:R-:W-:-:S04]  /*41600*/  IMAD.WIDE R118, R229, 0x4, R118 ;  /* 0x00000004e5767825 */ /* 0x000fc800078e0276 */
[----:B------:R-:W-:-:S04]  /*41610*/  IMAD.WIDE R116, R229, 0x4, R116 ;  /* 0x00000004e5747825 */ /* 0x000fc800078e0274 */
[----:B-1----:R-:W-:-:S05]  /*41620*/  IMAD.WIDE R4, R229, 0x4, R250 ;  /* 0x00000004e5047825 */ /* 0x002fca00078e02fa */
[----:B------:R1:W-:Y:S01]  /*41630*/  STL.64 [R1+0xc70], R4 ;  /* 0x000c700401007387 */ /* 0x0003e20000100a00 */
[----:B------:R-:W-:-:S03]  /*41640*/  IMAD.WIDE R112, R229, 0x4, R112 ;  /* 0x00000004e5707825 */ /* 0x000fc600078e0270 */
[----:B------:R-:W-:Y:S01]  /*41650*/  STL.64 [R1+0xc78], R118 ;  /* 0x000c787601007387 */ /* 0x000fe20000100a00 */
[----:B------:R-:W-:-:S03]  /*41660*/  IMAD.WIDE R110, R229, 0x4, R110 ;  /* 0x00000004e56e7825 */ /* 0x000fc600078e026e */
[----:B------:R-:W-:Y:S01]  /*41670*/  STL.64 [R1+0xc80], R116 ;  /* 0x000c807401007387 */ /* 0x000fe20000100a00 */
        /* <DEDUP_REMOVED lines=9> */
[----:B------:R-:W-:Y:S04]  /*41710*/  STL.64 [R1+0xca8], R106 ;  /* 0x000ca86a01007387 */ /* 0x000fe80000100a00 */
[----:B------:R-:W-:Y:S01]  /*41720*/  STL.64 [R1+0xcb0], R104 ;  /* 0x000cb06801007387 */ /* 0x000fe20000100a00 */
[----:B-1----:R-:W-:-:S05]  /*41730*/  IMAD.WIDE R4, R229, 0x4, R102 ;  /* 0x00000004e5047825 */ /* 0x002fca00078e0266 */
[----:B------:R1:W-:Y:S04]  /*41740*/  STL.64 [R1+0xcb8], R4 ;  /* 0x000cb80401007387 */ /* 0x0003e80000100a00 */
        /* <DEDUP_REMOVED lines=22> */
[----:B--2---:R-:W-:-:S04]  /*418b0*/  IMAD.WIDE R4, R229, 0x4, R8 ;  /* 0x00000004e5047825 */ /* 0x004fc800078e0208 */
[C---:B---3--:R-:W-:Y:S01]  /*418c0*/  IMAD.WIDE R6, R229.reuse, 0x4, R6 ;  /* 0x00000004e5067825 */ /* 0x048fe200078e0206 */
[----:B------:R1:W-:Y:S04]  /*418d0*/  STL.64 [R1+0xd48], R4 ;  /* 0x000d480401007387 */ /* 0x0003e80000100a00 */
[----:B-1----:R-:W2:Y:S01]  /*418e0*/  LDL.LU.64 R4, [R1+0xd60] ;  /* 0x000d600001047983 */ /* 0x002ea20000300a00 */
[----:B----4-:R-:W-:-:S03]  /*418f0*/  IMAD.WIDE R2, R229, 0x4, R24 ;  /* 0x00000004e5027825 */ /* 0x010fc600078e0218 */
[----:B------:R-:W-:Y:S04]  /*41900*/  STL.64 [R1+0xd50], R6 ;  /* 0x000d500601007387 */ /* 0x000fe80000100a00 */
[----:B------:R-:W3:Y:S04]  /*41910*/  LDL.LU.64 R50, [R1+0xd68] ;  /* 0x000d680001327983 */ /* 0x000ee80000300a00 */
[----:B------:R1:W-:Y:S04]  /*41920*/  STL.64 [R1+0xd58], R2 ;  /* 0x000d580201007387 */ /* 0x0003e80000100a00 */
        /* <DEDUP_REMOVED lines=22> */
[----:B-1----:R-:W4:Y:S04]  /*41a90*/  LDL.LU.64 R2, [R1+0xe68] ;  /* 0x000e680001027983 */ /* 0x002f280000300a00 */
[----:B------:R-:W4:Y:S04]  /*41aa0*/  LDL.LU.64 R14, [R1+0xe28] ;  /* 0x000e2800010e7983 */ /* 0x000f280000300a00 */
[----:B------:R-:W4:Y:S04]  /*41ab0*/  LDL.LU.64 R12, [R1+0xe58] ;  /* 0x000e5800010c7983 */ /* 0x000f280000300a00 */
[----:B------:R-:W4:Y:S04]  /*41ac0*/  LDL.LU.64 R10, [R1+0xe38] ;  /* 0x000e3800010a7983 */ /* 0x000f280000300a00 */
[----:B------:R-:W4:Y:S04]  /*41ad0*/  LDL.LU.64 R8, [R1+0xe48] ;  /* 0x000e480001087983 */ /* 0x000f280000300a00 */
[----:B------:R-:W4:Y:S04]  /*41ae0*/  LDL.LU.64 R6, [R1+0x900] ;  /* 0x0009000001067983 */ /* 0x000f280000300a00 */
[----:B------:R-:W4:Y:S01]  /*41af0*/  LDL.LU.64 R24, [R1+0x8f0] ;  /* 0x0008f00001187983 */ /* 0x000f220000300a00 */
[----:B--2---:R-:W-:-:S05]  /*41b00*/  IMAD.WIDE R4, R229, 0x4, R4 ;  /* 0x00000004e5047825 */ /* 0x004fca00078e0204 */
[----:B------:R3:W-:Y:S02]  /*41b10*/  STL.64 [R1+0xd60], R4 ;  /* 0x000d600401007387 */ /* 0x0007e40000100a00 */
[----:B---3--:R-:W-:-:S04]  /*41b20*/  IMAD.WIDE R4, R229, 0x4, R50 ;  /* 0x00000004e5047825 */ /* 0x008fc800078e0232 */
[C---:B----4-:R-:W-:Y:S01]  /*41b30*/  IMAD.WIDE R50, R229.reuse, 0x4, R52 ;  /* 0x00000004e5327825 */ /* 0x050fe200078e0234 */
[----:B------:R1:W-:Y:S03]  /*41b40*/  STL.64 [R1+0xd68], R4 ;  /* 0x000d680401007387 */ /* 0x0003e60000100a00 */
[C---:B------:R-:W-:Y:S01]  /*41b50*/  IMAD.WIDE R52, R229.reuse, 0x4, R54 ;  /* 0x00000004e5347825 */ /* 0x040fe200078e0236 */
[----:B------:R2:W-:Y:S04]  /*41b60*/  STL.64 [R1+0xd70], R50 ;  /* 0x000d703201007387 */ /* 0x0005e80000100a00 */
[----:B------:R-:W-:Y:S01]  /*41b70*/  STL.64 [R1+0xd78], R52 ;  /* 0x000d783401007387 */ /* 0x000fe20000100a00 */
[----:B-1----:R-:W-:-:S04]  /*41b80*/  IMAD.WIDE R4, R229, 0x4, R26 ;  /* 0x00000004e5047825 */ /* 0x002fc800078e021a */
[C---:B--2---:R-:W-:Y:S01]  /*41b90*/  IMAD.WIDE R50, R229.reuse, 0x4, R118 ;  /* 0x00000004e5327825 */ /* 0x044fe200078e0276 */
[----:B------:R1:W-:Y:S03]  /*41ba0*/  STL.64 [R1+0xd80], R4 ;  /* 0x000d800401007387 */ /* 0x0003e60000100a00 */
[C---:B------:R-:W-:Y:S01]  /*41bb0*/  IMAD.WIDE R26, R229.reuse, 0x4, R116 ;  /* 0x00000004e51a7825 */ /* 0x040fe200078e0274 */
[----:B------:R2:W-:Y:S04]  /*41bc0*/  STL.64 [R1+0xd88], R50 ;  /* 0x000d883201007387 */ /* 0x0005e80000100a00 */
[----:B------:R3:W-:Y:S01]  /*41bd0*/  STL.64 [R1+0xd90], R26 ;  /* 0x000d901a01007387 */ /* 0x0007e20000100a00 */
[----:B-1----:R-:W-:-:S04]  /*41be0*/  IMAD.WIDE R4, R229, 0x4, R114 ;  /* 0x00000004e5047825 */ /* 0x002fc800078e0272 */
[C---:B--2---:R-:W-:Y:S01]  /*41bf0*/  IMAD.WIDE R50, R229.reuse, 0x4, R112 ;  /* 0x00000004e5327825 */ /* 0x044fe200078e0270 */
[----:B------:R1:W-:Y:S03]  /*41c00*/  STL.64 [R1+0xd98], R4 ;  /* 0x000d980401007387 */ /* 0x0003e60000100a00 */
[C---:B---3--:R-:W-:Y:S01]  /*41c10*/  IMAD.WIDE R26, R229.reuse, 0x4, R110 ;  /* 0x00000004e51a7825 */ /* 0x048fe200078e026e */
        /* <DEDUP_REMOVED lines=24> */
[----:B------:R-:W-:Y:S03]  /*41da0*/  STL.64 [R1+0xe00], R50 ;  /* 0x000e003201007387 */ /* 0x000fe60000100a00 */
[C---:B------:R-:W-:Y:S01]  /*41db0*/  IMAD.WIDE R2, R229.reuse, 0x4, R2 ;  /* 0x00000004e5027825 */ /* 0x040fe200078e0202 */
[----:B------:R-:W-:Y:S03]  /*41dc0*/  STL.64 [R1+0xe08], R26 ;  /* 0x000e081a01007387 */ /* 0x000fe60000100a00 */
[----:B-1----:R-:W-:-:S04]  /*41dd0*/  IMAD.WIDE R4, R229, 0x4, R20 ;  /* 0x00000004e5047825 */ /* 0x002fc800078e0214 */
[C---:B------:R-:W-:Y:S01]  /*41de0*/  IMAD.WIDE R20, R229.reuse, 0x4, R22 ;  /* 0x00000004e5147825 */ /* 0x040fe200078e0216 */
[----:B------:R1:W-:Y:S03]  /*41df0*/  STL.64 [R1+0xe10], R4 ;  /* 0x000e100401007387 */ /* 0x0003e60000100a00 */
[C---:B------:R-:W-:Y:S01]  /*41e00*/  IMAD.WIDE R12, R229.reuse, 0x4, R12 ;  /* 0x00000004e50c7825 */ /* 0x040fe200078e020c */
[----:B------:R-:W-:Y:S04]  /*41e10*/  STL.64 [R1+0xe18], R20 ;  /* 0x000e181401007387 */ /* 0x000fe80000100a00 */
[----:B------:R2:W-:Y:S01]  /*41e20*/  STL.64 [R1+0xe20], R2 ;  /* 0x000e200201007387 */ /* 0x0005e20000100a00 */
[----:B-1----:R-:W-:-:S05]  /*41e30*/  IMAD.WIDE R4, R229, 0x4, R14 ;  /* 0x00000004e5047825 */ /* 0x002fca00078e020e */
[----:B------:R1:W-:Y:S01]  /*41e40*/  STL.64 [R1+0xe28], R4 ;  /* 0x000e280401007387 */ /* 0x0003e20000100a00 */
[----:B--2---:R-:W-:-:S03]  /*41e50*/  IMAD.WIDE R2, R229, 0x4, R10 ;  /* 0x00000004e5027825 */ /* 0x004fc600078e020a */
[----:B------:R-:W-:Y:S01]  /*41e60*/  STL.64 [R1+0xe30], R12 ;  /* 0x000e300c01007387 */ /* 0x000fe20000100a00 */
[----:B------:R-:W-:-:S03]  /*41e70*/  IMAD.WIDE R6, R229, 0x4, R6 ;  /* 0x00000004e5067825 */ /* 0x000fc600078e0206 */
[----:B------:R2:W-:Y:S01]  /*41e80*/  STL.64 [R1+0xe38], R2 ;  /* 0x000e380201007387 */ /* 0x0005e20000100a00 */
[----:B-1----:R-:W-:-:S05]  /*41e90*/  IMAD.WIDE R4, R229, 0x4, R8 ;  /* 0x00000004e5047825 */ /* 0x002fca00078e0208 */
[----:B------:R1:W-:Y:S01]  /*41ea0*/  STL.64 [R1+0xe40], R4 ;  /* 0x000e400401007387 */ /* 0x0003e20000100a00 */
[----:B--2---:R-:W-:-:S03]  /*41eb0*/  IMAD.WIDE R2, R229, 0x4, R24 ;  /* 0x00000004e5027825 */ /* 0x004fc600078e0218 */
[----:B-1----:R-:W2:Y:S04]  /*41ec0*/  LDL.LU.64 R4, [R1+0x8e8] ;  /* 0x0008e80001047983 */ /* 0x002ea80000300a00 */
        /* <DEDUP_REMOVED lines=33> */
[----:B------:R4:W-:Y:S01]  /*420e0*/  STL.64 [R1+0x8e8], R4 ;  /* 0x0008e80401007387 */ /* 0x0009e20000100a00 */
[----:B---3--:R-:W-:-:S05]  /*420f0*/  IMAD.WIDE R50, R229, 0x4, R50 ;  /* 0x00000004e5327825 */ /* 0x008fca00078e0232 */
[----:B------:R1:W-:Y:S01]  /*42100*/  STL.64 [R1+0x8d8], R50 ;  /* 0x0008d83201007387 */ /* 0x0003e20000100a00 */
[----:B----4-:R-:W-:-:S04]  /*42110*/  IMAD.WIDE R4, R229, 0x4, R52 ;  /* 0x00000004e5047825 */ /* 0x010fc800078e0234 */
[C---:B------:R-:W-:Y:S01]  /*42120*/  IMAD.WIDE R52, R229.reuse, 0x4, R54 ;  /* 0x00000004e5347825 */ /* 0x040fe200078e0236 */
[----:B------:R2:W-:Y:S03]  /*42130*/  STL.64 [R1+0x8d0], R4 ;  /* 0x0008d00401007387 */ /* 0x0005e60000100a00 */
[C---:B-1----:R-:W-:Y:S01]  /*42140*/  IMAD.WIDE R50, R229.reuse, 0x4, R26 ;  /* 0x00000004e5327825 */ /* 0x042fe200078e021a */
[----:B------:R-:W-:Y:S04]  /*42150*/  STL.64 [R1+0x8c0], R52 ;  /* 0x0008c03401007387 */ /* 0x000fe80000100a00 */
[----:B------:R1:W-:Y:S01]  /*42160*/  STL.64 [R1+0x8b8], R50 ;  /* 0x0008b83201007387 */ /* 0x0003e20000100a00 */
[----:B--2---:R-:W-:-:S04]  /*42170*/  IMAD.WIDE R4, R229, 0x4, R118 ;  /* 0x00000004e5047825 */ /* 0x004fc800078e0276 */
[C---:B------:R-:W-:Y:S01]  /*42180*/  IMAD.WIDE R26, R229.reuse, 0x4, R116 ;  /* 0x00000004e51a7825 */ /* 0x040fe200078e0274 */
[----:B------:R2:W-:Y:S03]  /*42190*/  STL.64 [R1+0x8a8], R4 ;  /* 0x0008a80401007387 */ /* 0x0005e60000100a00 */
[C---:B-1----:R-:W-:Y:S01]  /*421a0*/  IMAD.WIDE R50, R229.reuse, 0x4, R114 ;  /* 0x00000004e5327825 */ /* 0x042fe200078e0272 */
[----:B------:R1:W-:Y:S04]  /*421b0*/  STL.64 [R1+0x8a0], R26 ;  /* 0x0008a01a01007387 */ /* 0x0003e80000100a00 */
[----:B------:R3:W-:Y:S01]  /*421c0*/  STL.64 [R1+0x890], R50 ;  /* 0x0008903201007387 */ /* 0x0007e20000100a00 */
[----:B--2---:R-:W-:-:S04]  /*421d0*/  IMAD.WIDE R4, R229, 0x4, R112 ;  /* 0x00000004e5047825 */ /* 0x004fc800078e0270 */
[C---:B-1----:R-:W-:Y:S01]  /*421e0*/  IMAD.WIDE R26, R229.reuse, 0x4, R110 ;  /* 0x00000004e51a7825 */ /* 0x042fe200078e026e */
        /* <DEDUP_REMOVED lines=20> */
[----:B------:R2:W-:Y:S03]  /*42330*/  STL.64 [R1+0x610], R26 ;  /* 0x0006101a01007387 */ /* 0x0005e60000100a00 */
[C---:B------:R-:W-:Y:S01]  /*42340*/  IMAD.WIDE R20, R229.reuse, 0x4, R20 ;  /* 0x00000004e5147825 */ /* 0x040fe200078e0214 */
[----:B------:R-:W-:Y:S03]  /*42350*/  STL.64 [R1+0x600], R50 ;  /* 0x0006003201007387 */ /* 0x000fe60000100a00 */
[----:B-1----:R-:W-:-:S04]  /*42360*/  IMAD.WIDE R4, R229, 0x4, R88 ;  /* 0x00000004e5047825 */ /* 0x002fc800078e0258 */
[C---:B--2---:R-:W-:Y:S01]  /*42370*/  IMAD.WIDE R26, R229.reuse, 0x4, R250 ;  /* 0x00000004e51a7825 */ /* 0x044fe200078e02fa */
[----:B------:R1:W-:Y:S03]  /*42380*/  STL.64 [R1+0x5f8], R4 ;  /* 0x0005f80401007387 */ /* 0x0003e60000100a00 */
[C---:B------:R-:W-:Y:S01]  /*42390*/  IMAD.WIDE R2, R229.reuse, 0x4, R2 ;  /* 0x00000004e5027825 */ /* 0x040fe200078e0202 */
[----:B------:R-:W-:Y:S03]  /*423a0*/  STL.64 [R1+0x5e8], R26 ;  /* 0x0005e81a01007387 */ /* 0x000fe60000100a00 */
[C---:B------:R-:W-:Y:S01]  /*423b0*/  IMAD.WIDE R14, R229.reuse, 0x4, R14 ;  /* 0x00000004e50e7825 */ /* 0x040fe200078e020e */
[----:B------:R-:W-:Y:S03]  /*423c0*/  STL.64 [R1+0x5e0], R20 ;  /* 0x0005e01401007387 */ /* 0x000fe60000100a00 */
[----:B-1----:R-:W-:-:S05]  /*423d0*/  IMAD.WIDE R4, R229, 0x4, R22 ;  /* 0x00000004e5047825 */ /* 0x002fca00078e0216 */
[----:B------:R1:W-:Y:S01]  /*423e0*/  STL.64 [R1+0x5d0], R4 ;  /* 0x0005d00401007387 */ /* 0x0003e20000100a00 */
[----:B------:R-:W-:-:S03]  /*423f0*/  IMAD.WIDE R8, R229, 0x4, R8 ;  /* 0x00000004e5087825 */ /* 0x000fc600078e0208 */
[----:B------:R2:W-:Y:S04]  /*42400*/  STL.64 [R1+0x5c8], R2 ;  /* 0x0005c80201007387 */ /* 0x0005e80000100a00 */
[----:B------:R-:W-:Y:S01]  /*42410*/  STL.64 [R1+0x5b8], R14 ;  /* 0x0005b80e01007387 */ /* 0x000fe20000100a00 */
[----:B-1----:R-:W-:-:S04]  /*42420*/  IMAD.WIDE R4, R229, 0x4, R12 ;  /* 0x00000004e5047825 */ /* 0x002fc800078e020c */
[C---:B--2---:R-:W-:Y:S01]  /*42430*/  IMAD.WIDE R2, R229.reuse, 0x4, R10 ;  /* 0x00000004e5027825 */ /* 0x044fe200078e020a */
[----:B------:R1:W-:Y:S04]  /*42440*/  STL.64 [R1+0x5b0], R4 ;  /* 0x0005b00401007387 */ /* 0x0003e80000100a00 */
[----:B------:R2:W-:Y:S04]  /*42450*/  STL.64 [R1+0x5a0], R2 ;  /* 0x0005a00201007387 */ /* 0x0005e80000100a00 */
[----:B------:R-:W-:Y:S01]  /*42460*/  STL.64 [R1+0x598], R8 ;  /* 0x0005980801007387 */ /* 0x000fe20000100a00 */
[----:B-1----:R-:W-:-:S03]  /*42470*/  IMAD.WIDE R4, R229, 0x4, R6 ;  /* 0x00000004e5047825 */ /* 0x002fc600078e0206 */
[----:B------:R-:W3:Y:S01]  /*42480*/  LDL.LU.64 R50, [R1+0x340] ;  /* 0x0003400001327983 */ /* 0x000ee20000300a00 */
[----:B--2---:R-:W-:-:S03]  /*42490*/  IMAD.WIDE R2, R229, 0x4, R24 ;  /* 0x00000004e5027825 */ /* 0x004fc600078e0218 */
[----:B------:R-:W-:Y:S04]  /*424a0*/  STL.64 [R1+0x588], R4 ;  /* 0x0005880401007387 */ /* 0x000fe80000100a00 */
[----:B------:R-:W2:Y:S04]  /*424b0*/  LDL.LU.64 R52, [R1+0x338] ;  /* 0x0003380001347983 */ /* 0x000ea80000300a00 */
        /* <DEDUP_REMOVED lines=28> */
[----:B------:R-:W4:Y:S04]  /*42680*/  LDL.LU.64 R24, [R1+0x258] ;  /* 0x0002580001187983 */ /* 0x000f280000300a00 */
[----:B------:R-:W4:Y:S01]  /*42690*/  LDL.LU.64 R4, [R1+0x250] ;  /* 0x0002500001047983 */ /* 0x000f220000300a00 */
[----:B---3--:R-:W-:-:S05]  /*426a0*/  IMAD.WIDE R50, R229, 0x4, R50 ;  /* 0x00000004e5327825 */ /* 0x008fca00078e0232 */
[----:B------:R1:W-:Y:S01]  /*426b0*/  STL.64 [R1+0xf50], R50 ;  /* 0x000f503201007387 */ /* 0x0003e20000100a00 */
[----:B--2---:R-:W-:-:S04]  /*426c0*/  IMAD.WIDE R52, R229, 0x4, R52 ;  /* 0x00000004e5347825 */ /* 0x004fc800078e0234 */
[C---:B----4-:R-:W-:Y:S01]  /*426d0*/  IMAD.WIDE R54, R229.reuse, 0x4, R54 ;  /* 0x00000004e5367825 */ /* 0x050fe200078e0236 */
[----:B-1----:R-:W2:Y:S03]  /*426e0*/  LDL.LU.64 R50, [R1+0x2028] ;  /* 0x0020280001327983 */ /* 0x002ea60000300a00 */
[C---:B------:R-:W-:Y:S01]  /*426f0*/  IMAD.WIDE R26, R229.reuse, 0x4, R26 ;  /* 0x00000004e51a7825 */ /* 0x040fe200078e021a */
[----:B------:R1:W-:Y:S04]  /*42700*/  STL.64 [R1+0xf58], R52 ;  /* 0x000f583401007387 */ /* 0x0003e80000100a00 */
[----:B-1----:R-:W3:Y:S04]  /*42710*/  LDL.LU.64 R52, [R1+0x2020] ;  /* 0x0020200001347983 */ /* 0x002ee80000300a00 */
[----:B------:R1:W-:Y:S04]  /*42720*/  STL.64 [R1+0xf60], R54 ;  /* 0x000f603601007387 */ /* 0x0003e80000100a00 */
[----:B-1----:R-:W4:Y:S04]  /*42730*/  LDL.LU.64 R54, [R1+0x2018] ;  /* 0x0020180001367983 */ /* 0x002f280000300a00 */
[----:B------:R1:W-:Y:S04]  /*42740*/  STL.64 [R1+0xf68], R26 ;  /* 0x000f681a01007387 */ /* 0x0003e80000100a00 */
[----:B-1----:R-:W2:Y:S01]  /*42750*/  LDL.LU.64 R26, [R1+0x2010] ;  /* 0x00201000011a7983 */ /* 0x002ea20000300a00 */
[----:B------:R-:W-:-:S04]  /*42760*/  IMAD.WIDE R118, R229, 0x4, R118 ;  /* 0x00000004e5767825 */ /* 0x000fc800078e0276 */
[C---:B------:R-:W-:Y:S01]  /*42770*/  IMAD.WIDE R116, R229.reuse, 0x4, R116 ;  /* 0x00000004e5747825 */ /* 0x040fe200078e0274 */
[----:B------:R1:W-:Y:S03]  /*42780*/  STL.64 [R1+0xf70], R118 ;  /* 0x000f707601007387 */ /* 0x0003e60000100a00 */
[----:B------:R-:W-:-:S04]  /*42790*/  IMAD.WIDE R114, R229, 0x4, R114 ;  /* 0x00000004e5727825 */ /* 0x000fc800078e0272 */
[C---:B------:R-:W-:Y:S01]  /*427a0*/  IMAD.WIDE R112, R229.reuse, 0x4, R112 ;  /* 0x00000004e5707825 */ /* 0x040fe200078e0270 */
[----:B-1----:R-:W2:Y:S03]  /*427b0*/  LDL.LU.64 R118, [R1+0x2008] ;  /* 0x0020080001767983 */ /* 0x002ea60000300a00 */
[C---:B------:R-:W-:Y:S01]  /*427c0*/  IMAD.WIDE R110, R229.reuse, 0x4, R110 ;  /* 0x00000004e56e7825 */ /* 0x040fe200078e026e */
[----:B------:R1:W-:Y:S03]  /*427d0*/  STL.64 [R1+0xf78], R116 ;  /* 0x000f787401007387 */ /* 0x0003e60000100a00 */
[----:B------:R-:W-:-:S04]  /*427e0*/  IMAD.WIDE R108, R229, 0x4, R108 ;  /* 0x00000004e56c7825 */ /* 0x000fc800078e026c */
[C---:B------:R-:W-:Y:S01]  /*427f0*/  IMAD.WIDE R106, R229.reuse, 0x4, R106 ;  /* 0x00000004e56a7825 */ /* 0x040fe200078e026a */
[----:B-1----:R-:W2:Y:S04]  /*42800*/  LDL.LU.64 R116, [R1+0x2000] ;  /* 0x0020000001747983 */ /* 0x002ea80000300a00 */
[----:B------:R1:W-:Y:S01]  /*42810*/  STL.64 [R1+0xf80], R114 ;  /* 0x000f807201007387 */ /* 0x0003e20000100a00 */
[----:B------:R-:W-:-:S04]  /*42820*/  IMAD.WIDE R104, R229, 0x4, R104 ;  /* 0x00000004e5687825 */ /* 0x000fc800078e0268 */
[C---:B------:R-:W-:Y:S01]  /*42830*/  IMAD.WIDE R102, R229.reuse, 0x4, R102 ;  /* 0x00000004e5667825 */ /* 0x040fe200078e0266 */
[----:B-1----:R-:W2:Y:S04]  /*42840*/  LDL.LU.64 R114, [R1+0x1ff8] ;  /* 0x001ff80001727983 */ /* 0x002ea80000300a00 */
[----:B------:R1:W-:Y:S01]  /*42850*/  STL.64 [R1+0xf88], R112 ;  /* 0x000f887001007387 */ /* 0x0003e20000100a00 */
[----:B------:R-:W-:-:S03]  /*42860*/  IMAD.WIDE R100, R229, 0x4, R100 ;  /* 0x00000004e5647825 */ /* 0x000fc600078e0264 */
        /* <DEDUP_REMOVED lines=52> */
[----:B------:R1:W-:Y:S04]  /*42bb0*/  STL.64 [R1+0x1018], R12 ;  /* 0x0010180c01007387 */ /* 0x0003e80000100a00 */
[----:B-1----:R-:W2:Y:S04]  /*42bc0*/  LDL.LU.64 R12, [R1+0x1f60] ;  /* 0x001f6000010c7983 */ /* 0x002ea80000300a00 */
[----:B------:R1:W-:Y:S04]  /*42bd0*/  STL.64 [R1+0x1020], R10 ;  /* 0x0010200a01007387 */ /* 0x0003e80000100a00 */
[----:B-1----:R-:W2:Y:S04]  /*42be0*/  LDL.LU.64 R10, [R1+0x1f58] ;  /* 0x001f5800010a7983 */ /* 0x002ea80000300a00 */
[----:B------:R1:W-:Y:S01]  /*42bf0*/  STL.64 [R1+0x1028], R8 ;  /* 0x0010280801007387 */ /* 0x0003e20000100a00 */
[----:B----4-:R-:W-:-:S03]  /*42c00*/  IMAD.WIDE R54, R229, 0x4, R54 ;  /* 0x00000004e5367825 */ /* 0x010fc600078e0236 */
[----:B-1----:R-:W4:Y:S04]  /*42c10*/  LDL.LU.64 R8, [R1+0x1f50] ;  /* 0x001f500001087983 */ /* 0x002f280000300a00 */
[----:B------:R1:W-:Y:S01]  /*42c20*/  STL.64 [R1+0x1030], R6 ;  /* 0x0010300601007387 */ /* 0x0003e20000100a00 */
[----:B---3--:R-:W-:-:S03]  /*42c30*/  IMAD.WIDE R52, R229, 0x4, R52 ;  /* 0x00000004e5347825 */ /* 0x008fc600078e0234 */
[----:B-1----:R-:W3:Y:S04]  /*42c40*/  LDL.LU.64 R6, [R1+0x1f48] ;  /* 0x001f480001067983 */ /* 0x002ee80000300a00 */
[----:B------:R1:W-:Y:S04]  /*42c50*/  STL.64 [R1+0x1038], R24 ;  /* 0x0010381801007387 */ /* 0x0003e80000100a00 */
[----:B-1----:R-:W4:Y:S04]  /*42c60*/  LDL.LU.64 R24, [R1+0x1f40] ;  /* 0x001f400001187983 */ /* 0x002f280000300a00 */
[----:B------:R2:W-:Y:S01]  /*42c70*/  STL.64 [R1+0x1040], R4 ;  /* 0x0010400401007387 */ /* 0x0005e20000100a00 */
[----:B------:R-:W-:-:S04]  /*42c80*/  IMAD.WIDE R48, R229, 0x4, R48 ;  /* 0x00000004e5307825 */ /* 0x000fc800078e0230 */
[C---:B--2---:R-:W-:Y:S02]  /*42c90*/  IMAD.WIDE R4, R229.reuse, 0x4, R26 ;  /* 0x00000004e5047825 */ /* 0x044fe400078e021a */
[----:B------:R-:W2:Y:S04]  /*42ca0*/  LDL.LU.64 R26, [R1+0x1f38] ;  /* 0x001f3800011a7983 */ /* 0x000ea80000300a00 */
        /* <DEDUP_REMOVED lines=12> */
[----:B------:R-:W-:Y:S01]  /*42d70*/  STL.64 [R1+0x1080], R42 ;  /* 0x0010802a01007387 */ /* 0x000fe20000100a00 */
[----:B-1----:R-:W-:-:S03]  /*42d80*/  IMAD.WIDE R4, R229, 0x4, R38 ;  /* 0x00000004e5047825 */ /* 0x002fc600078e0226 */
[----:B------:R-:W3:Y:S04]  /*42d90*/  LDL.LU.64 R38, [R1+0x1438] ;  /* 0x0014380001267983 */ /* 0x000ee80000300a00 */
[----:B------:R1:W-:Y:S04]  /*42da0*/  STL.64 [R1+0x1088], R40 ;  /* 0x0010882801007387 */ /* 0x0003e80000100a00 */
[----:B-1----:R-:W4:Y:S04]  /*42db0*/  LDL.LU.64 R40, [R1+0x1430] ;  /* 0x0014300001287983 */ /* 0x002f280000300a00 */
[----:B------:R1:W-:Y:S04]  /*42dc0*/  STL.64 [R1+0x1090], R4 ;  /* 0x0010900401007387 */ /* 0x0003e80000100a00 */
[----:B------:R-:W2:Y:S04]  /*42dd0*/  LDL.LU.64 R42, [R1+0x1428] ;  /* 0x00142800012a7983 */ /* 0x000ea80000300a00 */
[----:B------:R-:W2:Y:S04]  /*42de0*/  LDL.LU.64 R44, [R1+0x1420] ;  /* 0x00142000012c7983 */ /* 0x000ea80000300a00 */
[----:B------:R-:W2:Y:S04]  /*42df0*/  LDL.LU.64 R46, [R1+0x1418] ;  /* 0x00141800012e7983 */ /* 0x000ea80000300a00 */
[----:B------:R-:W2:Y:S04]  /*42e00*/  LDL.LU.64 R48, [R1+0x1410] ;  /* 0x0014100001307983 */ /* 0x000ea80000300a00 */
[----:B------:R-:W2:Y:S04]  /*42e10*/  LDL.LU.64 R50, [R1+0x1408] ;  /* 0x0014080001327983 */ /* 0x000ea80000300a00 */
[----:B------:R-:W2:Y:S04]  /*42e20*/  LDL.LU.64 R52, [R1+0x1400] ;  /* 0x0014000001347983 */ /* 0x000ea80000300a00 */
[----:B------:R-:W2:Y:S01]  /*42e30*/  LDL.LU.64 R54, [R1+0x13f8] ;  /* 0x0013f80001367983 */ /* 0x000ea20000300a00 */
[----:B-1----:R-:W-:-:S03]  /*42e40*/  IMAD.WIDE R4, R229, 0x4, R28 ;  /* 0x00000004e5047825 */ /* 0x002fc600078e021c */
[----:B------:R-:W2:Y:S04]  /*42e50*/  LDL.LU.64 R28, [R1+0x1f30] ;  /* 0x001f3000011c7983 */ /* 0x000ea80000300a00 */
[----:B------:R1:W-:Y:S01]  /*42e60*/  STL.64 [R1+0x1098], R4 ;  /* 0x0010980401007387 */ /* 0x0003e20000100a00 */
[----:B------:R-:W-:-:S04]  /*42e70*/  IMAD.WIDE R84, R229, 0x4, R84 ;  /* 0x00000004e5547825 */ /* 0x000fc800078e0254 */
[----:B------:R-:W-:-:S04]  /*42e80*/  IMAD.WIDE R82, R229, 0x4, R82 ;  /* 0x00000004e5527825 */ /* 0x000fc800078e0252 */
        /* <DEDUP_REMOVED lines=25> */
[----:B-1----:R-:W-:-:S04]  /*43020*/  IMAD.WIDE R4, R229, 0x4, R32 ;  /* 0x00000004e5047825 */ /* 0x002fc800078e0220 */
[C---:B------:R-:W-:Y:S01]  /*43030*/  IMAD.WIDE R32, R229.reuse, 0x4, R30 ;  /* 0x00000004e5207825 */ /* 0x040fe200078e021e */
[----:B------:R3:W-:Y:S03]  /*43040*/  STL.64 [R1+0x1130], R4 ;  /* 0x0011300401007387 */ /* 0x0007e60000100a00 */
[C---:B------:R-:W-:Y:S01]  /*43050*/  IMAD.WIDE R30, R229.reuse, 0x4, R18 ;  /* 0x00000004e51e7825 */ /* 0x040fe200078e0212 */
[----:B------:R-:W-:Y:S04]  /*43060*/  STL.64 [R1+0x1138], R32 ;  /* 0x0011382001007387 */ /* 0x000fe80000100a00 */
[----:B------:R2:W-:Y:S01]  /*43070*/  STL.64 [R1+0x1140], R30 ;  /* 0x0011401e01007387 */ /* 0x0005e20000100a00 */
[----:B---3--:R-:W-:-:S05]  /*43080*/  IMAD.WIDE R4, R229, 0x4, R38 ;  /* 0x00000004e5047825 */ /* 0x008fca00078e0226 */
[----:B------:R1:W-:Y:S01]  /*43090*/  STL.64 [R1+0x1148], R4 ;  /* 0x0011480401007387 */ /* 0x0003e20000100a00 */
[----:B----4-:R-:W-:-:S04]  /*430a0*/  IMAD.WIDE R18, R229, 0x4, R40 ;  /* 0x00000004e5127825 */ /* 0x010fc800078e0228 */
[C---:B--2---:R-:W-:Y:S01]  /*430b0*/  IMAD.WIDE R30, R229.reuse, 0x4, R42 ;  /* 0x00000004e51e7825 */ /* 0x044fe200078e022a */
        /* <DEDUP_REMOVED lines=12> */
[----:B---3--:R-:W2:Y:S04]  /*43180*/  LDL.LU.64 R4, [R1+0x13f0] ;  /* 0x0013f00001047983 */ /* 0x008ea80000300a00 */
[----:B------:R1:W-:Y:S04]  /*43190*/  STL.64 [R1+0x1180], R18 ;  /* 0x0011801201007387 */ /* 0x0003e80000100a00 */
[----:B-1----:R-:W3:Y:S04]  /*431a0*/  LDL.LU.64 R18, [R1+0x13e8] ;  /* 0x0013e80001127983 */ /* 0x002ee80000300a00 */
[----:B------:R1:W-:Y:S04]  /*431b0*/  STL.64 [R1+0x1188], R30 ;  /* 0x0011881e01007387 */ /* 0x0003e80000100a00 */
[----:B-1----:R-:W4:Y:S04]  /*431c0*/  LDL.LU.64 R30, [R1+0x13e0] ;  /* 0x0013e000011e7983 */ /* 0x002f280000300a00 */
        /* <DEDUP_REMOVED lines=30> */
[----:B---3--:R-:W-:-:S05]  /*433b0*/  IMAD.WIDE R4, R229, 0x4, R18 ;  /* 0x00000004e5047825 */ /* 0x008fca00078e0212 */
[----:B------:R1:W-:Y:S01]  /*433c0*/  STL.64 [R1+0x1198], R4 ;  /* 0x0011980401007387 */ /* 0x0003e20000100a00 */
[----:B----4-:R-:W-:-:S04]  /*433d0*/  IMAD.WIDE R18, R229, 0x4, R30 ;  /* 0x00000004e5127825 */ /* 0x010fc800078e021e */
[C---:B-1----:R-:W-:Y:S01]  /*433e0*/  IMAD.WIDE R4, R229.reuse, 0x4, R32 ;  /* 0x00000004e5047825 */ /* 0x042fe200078e0220 */
        /* <DEDUP_REMOVED lines=54> */
[----:B---3--:R-:W2:Y:S04]  /*43750*/  LDL.LU.64 R30, [R1+0x7f8] ;  /* 0x0007f800011e7983 */ /* 0x008ea80000300a00 */
        /* <DEDUP_REMOVED lines=31> */
[----:B------:R-:W4:Y:S01]  /*43950*/  LDL.LU.64 R18, [R1+0xc0] ;  /* 0x0000c00001127983 */ /* 0x000f220000300a00 */
[----:B--2---:R-:W-:-:S05]  /*43960*/  IMAD.WIDE R30, R229, 0x4, R30 ;  /* 0x00000004e51e7825 */ /* 0x004fca00078e021e */
[----:B------:R1:W-:Y:S01]  /*43970*/  STL.64 [R1+0x7f8], R30 ;  /* 0x0007f81e01007387 */ /* 0x0003e20000100a00 */
[----:B---3--:R-:W-:-:S04]  /*43980*/  IMAD.WIDE R32, R229, 0x4, R32 ;  /* 0x00000004e5207825 */ /* 0x008fc800078e0220 */
[C---:B----4-:R-:W-:Y:S01]  /*43990*/  IMAD.WIDE R34, R229.reuse, 0x4, R34 ;  /* 0x00000004e5227825 */ /* 0x050fe200078e0222 */
[----:B-1----:R-:W2:Y:S03]  /*439a0*/  LDL.LU.64 R30, [R1+0x1f28] ;  /* 0x001f2800011e7983 */ /* 0x002ea60000300a00 */
[C---:B------:R-:W-:Y:S01]  /*439b0*/  IMAD.WIDE R36, R229.reuse, 0x4, R36 ;  /* 0x00000004e5247825 */ /* 0x040fe200078e0224 */
[----:B------:R1:W-:Y:S03]  /*439c0*/  STL.64 [R1+0x7f0], R32 ;  /* 0x0007f02001007387 */ /* 0x0003e60000100a00 */
[----:B------:R-:W-:-:S04]  /*439d0*/  IMAD.WIDE R86, R229, 0x4, R86 ;  /* 0x00000004e5567825 */ /* 0x000fc800078e0256 */
[C---:B------:R-:W-:Y:S01]  /*439e0*/  IMAD.WIDE R84, R229.reuse, 0x4, R84 ;  /* 0x00000004e5547825 */ /* 0x040fe200078e0254 */
[----:B-1----:R-:W3:Y:S03]  /*439f0*/  LDL.LU.64 R32, [R1+0x1f20] ;  /* 0x001f200001207983 */ /* 0x002ee60000300a00 */
[C---:B------:R-:W-:Y:S01]  /*43a00*/  IMAD.WIDE R82, R229.reuse, 0x4, R82 ;  /* 0x00000004e5527825 */ /* 0x040fe200078e0252 */
[----:B------:R1:W-:Y:S03]  /*43a10*/  STL.64 [R1+0x7e8], R34 ;  /* 0x0007e82201007387 */ /* 0x0003e60000100a00 */
[----:B------:R-:W-:-:S04]  /*43a20*/  IMAD.WIDE R80, R229, 0x4, R80 ;  /* 0x00000004e5507825 */ /* 0x000fc800078e0250 */
[C---:B------:R-:W-:Y:S01]  /*43a30*/  IMAD.WIDE R78, R229.reuse, 0x4, R78 ;  /* 0x00000004e54e7825 */ /* 0x040fe200078e024e */
[----:B-1----:R-:W4:Y:S04]  /*43a40*/  LDL.LU.64 R34, [R1+0x1f18] ;  /* 0x001f180001227983 */ /* 0x002f280000300a00 */
[----:B------:R1:W-:Y:S01]  /*43a50*/  STL.64 [R1+0x7e0], R36 ;  /* 0x0007e02401007387 */ /* 0x0003e20000100a00 */
[----:B------:R-:W-:-:S03]  /*43a60*/  IMAD.WIDE R76, R229, 0x4, R76 ;  /* 0x00000004e54c7825 */ /* 0x000fc600078e024c */
[----:B-1----:R-:W2:Y:S04]  /*43a70*/  LDL.LU.64 R36, [R1+0x1f10] ;  /* 0x001f100001247983 */ /* 0x002ea80000300a00 */
[----:B------:R1:W-:Y:S01]  /*43a80*/  STL.64 [R1+0x7d8], R86 ;  /* 0x0007d85601007387 */ /* 0x0003e20000100a00 */
[----:B------:R-:W-:-:S03]  /*43a90*/  IMAD.WIDE R74, R229, 0x4, R74 ;  /* 0x00000004e54a7825 */ /* 0x000fc600078e024a */
[----:B-1----:R-:W3:Y:S04]  /*43aa0*/  LDL.LU.64 R86, [R1+0x1f08] ;  /* 0x001f080001567983 */ /* 0x002ee80000300a00 */
        /* <DEDUP_REMOVED lines=50> */
[----:B-1----:R-:W2:Y:S04]  /*43dd0*/  LDL.LU.64 R40, [R1+0x1e80] ;  /* 0x001e800001287983 */ /* 0x002ea80000300a00 */
[----:B------:R1:W-:Y:S01]  /*43de0*/  STL.64 [R1+0x1338], R42 ;  /* 0x0013382a01007387 */ /* 0x0003e20000100a00 */
[----:B------:R-:W-:-:S03]  /*43df0*/  IMAD.WIDE R54, R229, 0x4, R54 ;  /* 0x00000004e5367825 */ /* 0x000fc600078e0236 */
[----:B-1----:R-:W3:Y:S04]  /*43e00*/  LDL.LU.64 R42, [R1+0x1e78] ;  /* 0x001e7800012a7983 */ /* 0x002ee80000300a00 */
[----:B------:R1:W-:Y:S04]  /*43e10*/  STL.64 [R1+0x1340], R44 ;  /* 0x0013402c01007387 */ /* 0x0003e80000100a00 */
[----:B-1----:R-:W4:Y:S04]  /*43e20*/  LDL.LU.64 R44, [R1+0x1e70] ;  /* 0x001e7000012c7983 */ /* 0x002f280000300a00 */
[----:B------:R1:W-:Y:S04]  /*43e30*/  STL.64 [R1+0x1348], R46 ;  /* 0x0013482e01007387 */ /* 0x0003e80000100a00 */
[----:B-1----:R-:W2:Y:S04]  /*43e40*/  LDL.LU.64 R46, [R1+0x1e68] ;  /* 0x001e6800012e7983 */ /* 0x002ea80000300a00 */
[----:B------:R1:W-:Y:S04]  /*43e50*/  STL.64 [R1+0x1350], R48 ;  /* 0x0013503001007387 */ /* 0x0003e80000100a00 */
[----:B-1----:R-:W3:Y:S04]  /*43e60*/  LDL.LU.64 R48, [R1+0x1e60] ;  /* 0x001e600001307983 */ /* 0x002ee80000300a00 */
[----:B------:R1:W-:Y:S04]  /*43e70*/  STL.64 [R1+0x1358], R50 ;  /* 0x0013583201007387 */ /* 0x0003e80000100a00 */
[----:B-1----:R-:W4:Y:S04]  /*43e80*/  LDL.LU.64 R50, [R1+0x1e58] ;  /* 0x001e580001327983 */ /* 0x002f280000300a00 */
[----:B------:R1:W-:Y:S04]  /*43e90*/  STL.64 [R1+0x1360], R52 ;  /* 0x0013603401007387 */ /* 0x0003e80000100a00 */
[----:B-1----:R-:W2:Y:S04]  /*43ea0*/  LDL.LU.64 R52, [R1+0x1e50] ;  /* 0x001e500001347983 */ /* 0x002ea80000300a00 */
[----:B------:R1:W-:Y:S04]  /*43eb0*/  STL.64 [R1+0x1368], R54 ;  /* 0x0013683601007387 */ /* 0x0003e80000100a00 */
[----:B-1----:R-:W3:Y:S01]  /*43ec0*/  LDL.LU.64 R54, [R1+0x1e48] ;  /* 0x001e480001367983 */ /* 0x002ee20000300a00 */
[----:B------:R-:W-:-:S04]  /*43ed0*/  IMAD.WIDE R4, R229, 0x4, R4 ;  /* 0x00000004e5047825 */ /* 0x000fc800078e0204 */
[C---:B------:R-:W-:Y:S01]  /*43ee0*/  IMAD.WIDE R18, R229.reuse, 0x4, R18 ;  /* 0x00000004e5127825 */ /* 0x040fe200078e0212 */
[----:B------:R3:W-:Y:S03]  /*43ef0*/  STL.64 [R1+0x1370], R4 ;  /* 0x0013700401007387 */ /* 0x0007e60000100a00 */
[----:B------:R-:W-:-:S04]  /*43f00*/  IMAD.WIDE R20, R229, 0x4, R20 ;  /* 0x00000004e5147825 */ /* 0x000fc800078e0214 */
[C---:B---3--:R-:W-:Y:S02]  /*43f10*/  IMAD.WIDE R4, R229.reuse, 0x4, R54 ;  /* 0x00000004e5047825 */ /* 0x048fe400078e0236 */
[----:B------:R-:W3:Y:S04]  /*43f20*/  LDL.LU.64 R54, [R1+0x1e40] ;  /* 0x001e400001367983 */ /* 0x000ee80000300a00 */
[----:B------:R2:W-:Y:S02]  /*43f30*/  STL.64 [R1+0x1378], R18 ;  /* 0x0013781201007387 */ /* 0x0005e40000100a00 */
[C---:B--2---:R-:W-:Y:S02]  /*43f40*/  IMAD.WIDE R18, R229.reuse, 0x4, R52 ;  /* 0x00000004e5127825 */ /* 0x044fe400078e0234 */
[----:B------:R-:W2:Y:S04]  /*43f50*/  LDL.LU.64 R52, [R1+0x1e38] ;  /* 0x001e380001347983 */ /* 0x000ea80000300a00 */
[----:B------:R4:W-:Y:S02]  /*43f60*/  STL.64 [R1+0x1380], R4 ;  /* 0x0013800401007387 */ /* 0x0009e40000100a00 */
[----:B----4-:R-:W-:-:S02]  /*43f70*/  IMAD.WIDE R4, R229, 0x4, R50 ;  /* 0x00000004e5047825 */ /* 0x010fc400078e0232 */
[----:B------:R-:W4:Y:S04]  /*43f80*/  LDL.LU.64 R50, [R1+0x1e30] ;  /* 0x001e300001327983 */ /* 0x000f280000300a00 */
[----:B------:R1:W-:Y:S02]  /*43f90*/  STL.64 [R1+0x1388], R18 ;  /* 0x0013881201007387 */ /* 0x0003e40000100a00 */
[C---:B-1----:R-:W-:Y:S02]  /*43fa0*/  IMAD.WIDE R18, R229.reuse, 0x4, R48 ;  /* 0x00000004e5127825 */ /* 0x042fe400078e0230 */
[----:B------:R-:W3:Y:S04]  /*43fb0*/  LDL.LU.64 R48, [R1+0x1e28] ;  /* 0x001e280001307983 */ /* 0x000ee80000300a00 */
[----:B------:R1:W-:Y:S02]  /*43fc0*/  STL.64 [R1+0x1390], R4 ;  /* 0x0013900401007387 */ /* 0x0003e40000100a00 */
[----:B-1----:R-:W-:-:S02]  /*43fd0*/  IMAD.WIDE R4, R229, 0x4, R46 ;  /* 0x00000004e5047825 */ /* 0x002fc400078e022e */
[----:B------:R-:W2:Y:S04]  /*43fe0*/  LDL.LU.64 R46, [R1+0x1e20] ;  /* 0x001e2000012e7983 */ /* 0x000ea80000300a00 */
[----:B------:R1:W-:Y:S02]  /*43ff0*/  STL.64 [R1+0x1398], R18 ;  /* 0x0013981201007387 */ /* 0x0003e40000100a00 */
[C---:B-1----:R-:W-:Y:S02]  /*44000*/  IMAD.WIDE R18, R229.reuse, 0x4, R44 ;  /* 0x00000004e5127825 */ /* 0x042fe400078e022c */
[----:B------:R-:W4:Y:S04]  /*44010*/  LDL.LU.64 R44, [R1+0x1e18] ;  /* 0x001e1800012c7983 */ /* 0x000f280000300a00 */
[----:B------:R1:W-:Y:S02]  /*44020*/  STL.64 [R1+0x13a0], R4 ;  /* 0x0013a00401007387 */ /* 0x0003e40000100a00 */
[----:B-1----:R-:W-:-:S02]  /*44030*/  IMAD.WIDE R4, R229, 0x4, R42 ;  /* 0x00000004e5047825 */ /* 0x002fc400078e022a */
[----:B------:R-:W3:Y:S04]  /*44040*/  LDL.LU.64 R42, [R1+0x1e10] ;  /* 0x001e1000012a7983 */ /* 0x000ee80000300a00 */
[----:B------:R1:W-:Y:S02]  /*44050*/  STL.64 [R1+0x13a8], R18 ;  /* 0x0013a81201007387 */ /* 0x0003e40000100a00 */
[C---:B-1----:R-:W-:Y:S02]  /*44060*/  IMAD.WIDE R18, R229.reuse, 0x4, R40 ;  /* 0x00000004e5127825 */ /* 0x042fe400078e0228 */
[----:B------:R-:W2:Y:S04]  /*44070*/  LDL.LU.64 R40, [R1+0x1e08] ;  /* 0x001e080001287983 */ /* 0x000ea80000300a00 */
[----:B------:R1:W-:Y:S02]  /*44080*/  STL.64 [R1+0x13b0], R4 ;  /* 0x0013b00401007387 */ /* 0x0003e40000100a00 */
[----:B-1----:R-:W-:-:S02]  /*44090*/  IMAD.WIDE R4, R229, 0x4, R38 ;  /* 0x00000004e5047825 */ /* 0x002fc400078e0226 */
        /* <DEDUP_REMOVED lines=42> */
[----:B------:R-:W3:Y:S04]  /*44340*/  LDL.LU.64 R22, [R1+0x1d90] ;  /* 0x001d900001167983 */ /* 0x000ee80000300a00 */
[----:B------:R1:W-:Y:S04]  /*44350*/  STL.64 [R1+0x1428], R18 ;  /* 0x0014281201007387 */ /* 0x0003e80000100a00 */
[----:B------:R1:W-:Y:S04]  /*44360*/  STL.64 [R1+0x1430], R4 ;  /* 0x0014300401007387 */ /* 0x0003e80000100a00 */
[----:B------:R1:W-:Y:S02]  /*44370*/  STL.64 [R1+0x1438], R20 ;  /* 0x0014381401007387 */ /* 0x0003e40000100a00 */
[----:B-1----:R-:W-:-:S04]  /*44380*/  IMAD.WIDE R18, R229, 0x4, R250 ;  /* 0x00000004e5127825 */ /* 0x002fc800078e02fa */
[C---:B------:R-:W-:Y:S01]  /*44390*/  IMAD.WIDE R4, R229.reuse, 0x4, R248 ;  /* 0x00000004e5047825 */ /* 0x040fe200078e02f8 */
[----:B------:R1:W-:Y:S03]  /*443a0*/  STL.64 [R1+0x1440], R18 ;  /* 0x0014401201007387 */ /* 0x0003e60000100a00 */
[C---:B------:R-:W-:Y:S01]  /*443b0*/  IMAD.WIDE R20, R229.reuse, 0x4, R246 ;  /* 0x00000004e5147825 */ /* 0x040fe200078e02f6 */
        /* <DEDUP_REMOVED lines=19> */
[----:B------:R-:W-:Y:S01]  /*444f0*/  STL.64 [R1+0x1498], R20 ;  /* 0x0014981401007387 */ /* 0x000fe20000100a00 */
[----:B-1----:R-:W-:-:S03]  /*44500*/  IMAD.WIDE R18, R229, 0x4, R122 ;  /* 0x00000004e5127825 */ /* 0x002fc600078e027a */
[----:B------:R-:W2:Y:S01]  /*44510*/  LDL.LU.64 R234, [R1+0x1548] ;  /* 0x0015480001ea7983 */ /* 0x000ea20000300a00 */
[----:B------:R-:W-:-:S03]  /*44520*/  IMAD.WIDE R4, R229, 0x4, R124 ;  /* 0x00000004e5047825 */ /* 0x000fc600078e027c */
[----:B------:R-:W-:Y:S04]  /*44530*/  STL.64 [R1+0x14a0], R18 ;  /* 0x0014a01201007387 */ /* 0x000fe80000100a00 */
[----:B------:R-:W4:Y:S04]  /*44540*/  LDL.LU.64 R236, [R1+0x1550] ;  /* 0x0015500001ec7983 */ /* 0x000f280000300a00 */
[----:B------:R1:W-:Y:S04]  /*44550*/  STL.64 [R1+0x14a8], R4 ;  /* 0x0014a80401007387 */ /* 0x0003e80000100a00 */
[----:B------:R-:W3:Y:S04]  /*44560*/  LDL.LU.64 R238, [R1+0x1558] ;  /* 0x0015580001ee7983 */ /* 0x000ee80000300a00 */
[----:B------:R-:W3:Y:S04]  /*44570*/  LDL.LU.64 R240, [R1+0x1560] ;  /* 0x0015600001f07983 */ /* 0x000ee80000300a00 */
[----:B------:R-:W3:Y:S01]  /*44580*/  LDL.LU.64 R242, [R1+0x1568] ;  /* 0x0015680001f27983 */ /* 0x000ee20000300a00 */
[----:B-1----:R-:W-:-:S03]  /*44590*/  IMAD.WIDE R4, R229, 0x4, R126 ;  /* 0x00000004e5047825 */ /* 0x002fc600078e027e */
[----:B------:R-:W3:Y:S01]  /*445a0*/  LDL.LU.64 R244, [R1+0x1570] ;  /* 0x0015700001f47983 */ /* 0x000ee20000300a00 */
[----:B------:R-:W-:-:S03]  /*445b0*/  IMAD.WIDE R18, R229, 0x4, R128 ;  /* 0x00000004e5127825 */ /* 0x000fc600078e0280 */
[----:B------:R-:W3:Y:S01]  /*445c0*/  LDL.LU.64 R246, [R1+0x1578] ;  /* 0x0015780001f67983 */ /* 0x000ee20000300a00 */
[----:B------:R-:W-:-:S03]  /*445d0*/  IMAD.WIDE R120, R229, 0x4, R130 ;  /* 0x00000004e5787825 */ /* 0x000fc600078e0282 */
[----:B------:R-:W3:Y:S04]  /*445e0*/  LDL.LU.64 R248, [R1+0x1580] ;  /* 0x0015800001f87983 */ /* 0x000ee80000300a00 */
[----:B------:R-:W3:Y:S04]  /*445f0*/  LDL.LU.64 R250, [R1+0x1588] ;  /* 0x0015880001fa7983 */ /* 0x000ee80000300a00 */
        /* <DEDUP_REMOVED lines=28> */
[----:B-1----:R-:W-:-:S04]  /*447c0*/  IMAD.WIDE R4, R229, 0x4, R188 ;  /* 0x00000004e5047825 */ /* 0x002fc800078e02bc */
[C---:B------:R-:W-:Y:S01]  /*447d0*/  IMAD.WIDE R18, R229.reuse, 0x4, R190 ;  /* 0x00000004e5127825 */ /* 0x040fe200078e02be */
[----:B------:R1:W-:Y:S04]  /*447e0*/  STL.64 [R1+0x1528], R4 ;  /* 0x0015280401007387 */ /* 0x0003e80000100a00 */
[----:B-1----:R-:W3:Y:S04]  /*447f0*/  LDL.LU.64 R4, [R1+0x1598] ;  /* 0x0015980001047983 */ /* 0x002ee80000300a00 */
[----:B------:R1:W-:Y:S04]  /*44800*/  STL.64 [R1+0x1530], R18 ;  /* 0x0015301201007387 */ /* 0x0003e80000100a00 */
[----:B-1----:R-:W3:Y:S01]  /*44810*/  LDL.LU.64 R18, [R1+0x15a0] ;  /* 0x0015a00001127983 */ /* 0x002ee20000300a00 */
[----:B------:R-:W-:-:S05]  /*44820*/  IMAD.WIDE R120, R229, 0x4, R192 ;  /* 0x00000004e5787825 */ /* 0x000fca00078e02c0 */
[----:B------:R1:W-:Y:S02]  /*44830*/  STL.64 [R1+0x1538], R120 ;  /* 0x0015387801007387 */ /* 0x0003e40000100a00 */
[----:B-1----:R-:W-:-:S05]  /*44840*/  IMAD.WIDE R120, R229, 0x4, R194 ;  /* 0x00000004e5787825 */ /* 0x002fca00078e02c2 */
[----:B------:R3:W-:Y:S01]  /*44850*/  STL.64 [R1+0x1540], R120 ;  /* 0x0015407801007387 */ /* 0x0007e20000100a00 */
[----:B--2---:R-:W-:-:S04]  /*44860*/  IMAD.WIDE R124, R229, 0x4, R234 ;  /* 0x00000004e57c7825 */ /* 0x004fc800078e02ea */
[C---:B----4-:R-:W-:Y:S01]  /*44870*/  IMAD.WIDE R122, R229.reuse, 0x4, R236 ;  /* 0x00000004e57a7825 */ /* 0x050fe200078e02ec */
[----:B------:R1:W-:Y:S04]  /*44880*/  STL.64 [R1+0x1548], R124 ;  /* 0x0015487c01007387 */ /* 0x0003e80000100a00 */
[----:B------:R2:W-:Y:S01]  /*44890*/  STL.64 [R1+0x1550], R122 ;  /* 0x0015507a01007387 */ /* 0x0005e20000100a00 */
[----:B---3--:R-:W-:-:S04]  /*448a0*/  IMAD.WIDE R120, R229, 0x4, R238 ;  /* 0x00000004e5787825 */ /* 0x008fc800078e02ee */
[C---:B-1----:R-:W-:Y:S01]  /*448b0*/  IMAD.WIDE R124, R229.reuse, 0x4, R240 ;  /* 0x00000004e57c7825 */ /* 0x042fe200078e02f0 */
[----:B------:R1:W-:Y:S03]  /*448c0*/  STL.64 [R1+0x1558], R120 ;  /* 0x0015587801007387 */ /* 0x0003e60000100a00 */
[C---:B--2---:R-:W-:Y:S01]  /*448d0*/  IMAD.WIDE R122, R229.reuse, 0x4, R242 ;  /* 0x00000004e57a7825 */ /* 0x044fe200078e02f2 */
        /* <DEDUP_REMOVED lines=8> */
[----:B------:R3:W-:Y:S03]  /*44960*/  STL.64 [R1+0x1580], R122 ;  /* 0x0015807a01007387 */ /* 0x0007e60000100a00 */
[C---:B-1----:R-:W-:Y:S01]  /*44970*/  IMAD.WIDE R120, R229.reuse, 0x4, R250 ;  /* 0x00000004e5787825 */ /* 0x042fe200078e02fa */
[----:B------:R-:W4:Y:S04]  /*44980*/  LDL.LU.64 R180, [R1+0x15a8] ;  /* 0x0015a80001b47983 */ /* 0x000f280000300a00 */
        /* <DEDUP_REMOVED lines=13> */
[----:B--2---:R-:W2:Y:S04]  /*44a60*/  LDL.LU.64 R124, [R1+0x1610] ;  /* 0x00161000017c7983 */ /* 0x004ea80000300a00 */
[----:B---3--:R-:W3:Y:S04]  /*44a70*/  LDL.LU.64 R122, [R1+0x1618] ;  /* 0x00161800017a7983 */ /* 0x008ee80000300a00 */
[----:B-1----:R-:W3:Y:S04]  /*44a80*/  LDL.LU.64 R20, [R1+0x1630] ;  /* 0x0016300001147983 */ /* 0x002ee80000300a00 */
[----:B------:R-:W3:Y:S04]  /*44a90*/  LDL.LU.64 R120, [R1+0x1638] ;  /* 0x0016380001787983 */ /* 0x000ee80000300a00 */
[----:B------:R-:W3:Y:S04]  /*44aa0*/  LDL.LU.64 R230, [R1+0x1640] ;  /* 0x0016400001e67983 */ /* 0x000ee80000300a00 */
[----:B------:R-:W3:Y:S04]  /*44ab0*/  LDL.LU.64 R232, [R1+0x1628] ;  /* 0x0016280001e87983 */ /* 0x000ee80000300a00 */
[----:B------:R-:W3:Y:S01]  /*44ac0*/  LDL.LU.64 R234, [R1+0x1620] ;  /* 0x0016200001ea7983 */ /* 0x000ee20000300a00 */
[----:B------:R-:W-:-:S05]  /*44ad0*/  IMAD.WIDE R182, R229, 0x4, R4 ;  /* 0x00000004e5b67825 */ /* 0x000fca00078e0204 */
[----:B------:R-:W-:Y:S04]  /*44ae0*/  STL.64 [R1+0x1598], R182 ;  /* 0x001598b601007387 */ /* 0x000fe80000100a00 */
[----:B------:R-:W3:Y:S01]  /*44af0*/  LDL.LU.64 R236, [R1+0x1608] ;  /* 0x0016080001ec7983 */ /* 0x000ee20000300a00 */
[----:B------:R-:W-:-:S05]  /*44b00*/  IMAD.WIDE R4, R229, 0x4, R18 ;  /* 0x00000004e5047825 */ /* 0x000fca00078e0212 */
        /* <DEDUP_REMOVED lines=9> */
[----:B------:R-:W3:Y:S01]  /*44ba0*/  LDL.LU.64 R18, [R1+0x760] ;  /* 0x0007600001127983 */ /* 0x000ee20000300a00 */
[----:B------:R-:W-:-:S04]  /*44bb0*/  IMAD.WIDE R14, R229, 0x4, R14 ;  /* 0x00000004e50e7825 */ /* 0x000fc800078e020e */
[----:B------:R-:W-:-:S04]  /*44bc0*/  IMAD.WIDE R12, R229, 0x4, R12 ;  /* 0x00000004e50c7825 */ /* 0x000fc800078e020c */
[----:B------:R-:W-:-:S04]  /*44bd0*/  IMAD.WIDE R8, R229, 0x4, R8 ;  /* 0x00000004e5087825 */ /* 0x000fc800078e0208 */
[----:B------:R-:W-:-:S04]  /*44be0*/  IMAD.WIDE R6, R229, 0x4, R6 ;  /* 0x00000004e5067825 */ /* 0x000fc800078e0206 */
[----:B----4-:R-:W-:-:S04]  /*44bf0*/  IMAD.WIDE R180, R229, 0x4, R180 ;  /* 0x00000004e5b47825 */ /* 0x010fc800078e02b4 */
        /* <DEDUP_REMOVED lines=22> */
[C---:B--2---:R-:W-:Y:S01]  /*44d60*/  IMAD.WIDE R124, R229.reuse, 0x4, R124 ;  /* 0x00000004e57c7825 */ /* 0x044fe200078e027c */
[----:B------:R-:W-:Y:S03]  /*44d70*/  STL.64 [R1+0x1600], R126 ;  /* 0x0016007e01007387 */ /* 0x000fe60000100a00 */
[C---:B---3--:R-:W-:Y:S01]  /*44d80*/  IMAD.WIDE R122, R229.reuse, 0x4, R122 ;  /* 0x00000004e57a7825 */ /* 0x048fe200078e027a */
[----:B------:R1:W-:Y:S03]  /*44d90*/  STL.64 [R1+0x1610], R124 ;  /* 0x0016107c01007387 */ /* 0x0003e60000100a00 */
[C---:B------:R-:W-:Y:S01]  /*44da0*/  IMAD.WIDE R20, R229.reuse, 0x4, R20 ;  /* 0x00000004e5147825 */ /* 0x040fe200078e0214 */
[----:B------:R2:W-:Y:S03]  /*44db0*/  STL.64 [R1+0x1618], R122 ;  /* 0x0016187a01007387 */ /* 0x0005e60000100a00 */
[----:B-1----:R-:W-:-:S04]  /*44dc0*/  IMAD.WIDE R124, R229, 0x4, R120 ;  /* 0x00000004e57c7825 */ /* 0x002fc800078e0278 */
[C---:B--2---:R-:W-:Y:S01]  /*44dd0*/  IMAD.WIDE R122, R229.reuse, 0x4, R230 ;  /* 0x00000004e57a7825 */ /* 0x044fe200078e02e6 */
[----:B------:R-:W-:Y:S04]  /*44de0*/  STL.64 [R1+0x1638], R124 ;  /* 0x0016387c01007387 */ /* 0x000fe80000100a00 */
[----:B------:R-:W-:Y:S01]  /*44df0*/  STL.64 [R1+0x1630], R20 ;  /* 0x0016301401007387 */ /* 0x000fe20000100a00 */
[----:B------:R-:W-:-:S03]  /*44e00*/  IMAD.WIDE R120, R229, 0x4, R232 ;  /* 0x00000004e5787825 */ /* 0x000fc600078e02e8 */
[----:B------:R-:W-:Y:S04]  /*44e10*/  STL.64 [R1+0x1640], R122 ;  /* 0x0016407a01007387 */ /* 0x000fe80000100a00 */
[----:B------:R1:W-:Y:S04]  /*44e20*/  STL.64 [R1+0x1d38], R20 ;  /* 0x001d381401007387 */ /* 0x0003e80000100a00 */
[----:B------:R2:W-:Y:S01]  /*44e30*/  STL.64 [R1+0x1648], R120 ;  /* 0x0016487801007387 */ /* 0x0005e20000100a00 */
[----:B-1----:R-:W-:-:S04]  /*44e40*/  IMAD.WIDE R20, R229, 0x4, R234 ;  /* 0x00000004e5147825 */ /* 0x002fc800078e02ea */
[C---:B------:R-:W-:Y:S01]  /*44e50*/  IMAD.WIDE R122, R229.reuse, 0x4, R236 ;  /* 0x00000004e57a7825 */ /* 0x040fe200078e02ec */
        /* <DEDUP_REMOVED lines=13> */
[----:B------:R-:W-:Y:S01]  /*44f30*/  STL.64 [R1+0x780], R122 ;  /* 0x0007807a01007387 */ /* 0x000fe20000100a00 */
[----:B-1----:R-:W-:-:S04]  /*44f40*/  IMAD.WIDE R120, R229, 0x4, R250 ;  /* 0x00000004e5787825 */ /* 0x002fc800078e02fa */
[C---:B--2---:R-:W-:Y:S01]  /*44f50*/  IMAD.WIDE R20, R229.reuse, 0x4, R4 ;  /* 0x00000004e5147825 */ /* 0x044fe200078e0204 */
[----:B------:R-:W-:Y:S03]  /*44f60*/  STL.64 [R1+0x778], R120 ;  /* 0x0007787801007387 */ /* 0x000fe60000100a00 */
[C---:B------:R-:W-:Y:S01]  /*44f70*/  IMAD.WIDE R4, R229.reuse, 0x4, R18 ;  /* 0x00000004e5047825 */ /* 0x040fe200078e0212 */
[----:B------:R-:W-:Y:S03]  /*44f80*/  STL.64 [R1+0x768], R20 ;  /* 0x0007681401007387 */ /* 0x000fe60000100a00 */
[C---:B------:R-:W-:Y:S02]  /*44f90*/  IMAD.WIDE R18, R229.reuse, 0x4, R22 ;  /* 0x00000004e5127825 */ /* 0x040fe400078e0216 */
[----:B------:R-:W2:Y:S04]  /*44fa0*/  LDL.LU.64 R22, [R1+0x1d88] ;  /* 0x001d880001167983 */ /* 0x000ea80000300a00 */
[----:B------:R1:W-:Y:S02]  /*44fb0*/  STL.64 [R1+0x760], R4 ;  /* 0x0007600401007387 */ /* 0x0003e40000100a00 */
[----:B-1----:R-:W-:-:S02]  /*44fc0*/  IMAD.WIDE R4, R229, 0x4, R2 ;  /* 0x00000004e5047825 */ /* 0x002fc400078e0202 */
[----:B------:R-:W3:Y:S04]  /*44fd0*/  LDL.LU.64 R2, [R1+0x1d80] ;  /* 0x001d800001027983 */ /* 0x000ee80000300a00 */
[----:B------:R-:W-:Y:S04]  /*44fe0*/  STL.64 [R1+0x750], R18 ;  /* 0x0007501201007387 */ /* 0x000fe80000100a00 */
[----:B------:R1:W-:Y:S04]  /*44ff0*/  STL.64 [R1+0x748], R4 ;  /* 0x0007480401007387 */ /* 0x0003e80000100a00 */
[----:B------:R-:W-:Y:S04]  /*45000*/  STL.64 [R1+0x738], R14 ;  /* 0x0007380e01007387 */ /* 0x000fe80000100a00 */
[----:B------:R-:W-:Y:S01]  /*45010*/  STL.64 [R1+0x730], R12 ;  /* 0x0007300c01007387 */ /* 0x000fe20000100a00 */
[----:B-1----:R-:W-:-:S05]  /*45020*/  IMAD.WIDE R4, R229, 0x4, R10 ;  /* 0x00000004e5047825 */ /* 0x002fca00078e020a */
[----:B------:R1:W-:Y:S04]  /*45030*/  STL.64 [R1+0x720], R4 ;  /* 0x0007200401007387 */ /* 0x0003e80000100a00 */
[----:B------:R4:W-:Y:S04]  /*45040*/  STL.64 [R1+0x718], R8 ;  /* 0x0007180801007387 */ /* 0x0009e80000100a00 */
[----:B------:R4:W-:Y:S01]  /*45050*/  STL.64 [R1+0x708], R6 ;  /* 0x0007080601007387 */ /* 0x0009e20000100a00 */
[----:B-1----:R-:W-:-:S04]  /*45060*/  IMAD.WIDE R4, R229, 0x4, R24 ;  /* 0x00000004e5047825 */ /* 0x002fc800078e0218 */
[C---:B----4-:R-:W-:Y:S01]  /*45070*/  IMAD.WIDE R8, R229.reuse, 0x4, R26 ;  /* 0x00000004e5087825 */ /* 0x050fe200078e021a */
[----:B------:R1:W-:Y:S03]  /*45080*/  STL.64 [R1+0x16c8], R4 ;  /* 0x0016c80401007387 */ /* 0x0003e60000100a00 */
[C---:B------:R-:W-:Y:S01]  /*45090*/  IMAD.WIDE R6, R229.reuse, 0x4, R28 ;  /* 0x00000004e5067825 */ /* 0x040fe200078e021c */
        /* <DEDUP_REMOVED lines=12> */
[----:B------:R4:W-:Y:S03]  /*45160*/  STL.64 [R1+0x1700], R8 ;  /* 0x0017000801007387 */ /* 0x0009e60000100a00 */
[C---:B------:R-:W-:Y:S01]  /*45170*/  IMAD.WIDE R18, R229.reuse, 0x4, R44 ;  /* 0x00000004e5127825 */ /* 0x040fe200078e022c */
[----:B------:R4:W-:Y:S03]  /*45180*/  STL.64 [R1+0x1708], R6 ;  /* 0x0017080601007387 */ /* 0x0009e60000100a00 */
[----:B-1----:R-:W-:-:S04]  /*45190*/  IMAD.WIDE R4, R229, 0x4, R42 ;  /* 0x00000004e5047825 */ /* 0x002fc800078e022a */
[C---:B----4-:R-:W-:Y:S01]  /*451a0*/  IMAD.WIDE R8, R229.reuse, 0x4, R46 ;  /* 0x00000004e5087825 */ /* 0x050fe200078e022e */
[----:B------:R1:W-:Y:S03]  /*451b0*/  STL.64 [R1+0x1710], R4 ;  /* 0x0017100401007387 */ /* 0x0003e60000100a00 */
[C---:B------:R-:W-:Y:S01]  /*451c0*/  IMAD.WIDE R6, R229.reuse, 0x4, R48 ;  /* 0x00000004e5067825 */ /* 0x040fe200078e0230 */
[----:B------:R4:W-:Y:S04]  /*451d0*/  STL.64 [R1+0x1720], R8 ;  /* 0x0017200801007387 */ /* 0x0009e80000100a00 */
[----:B------:R-:W-:Y:S01]  /*451e0*/  STL.64 [R1+0x1718], R18 ;  /* 0x0017181201007387 */ /* 0x000fe20000100a00 */
[----:B-1----:R-:W-:-:S03]  /*451f0*/  IMAD.WIDE R4, R229, 0x4, R50 ;  /* 0x00000004e5047825 */ /* 0x002fc600078e0232 */
[----:B------:R1:W-:Y:S04]  /*45200*/  STL.64 [R1+0x1728], R6 ;  /* 0x0017280601007387 */ /* 0x0003e80000100a00 */
[----:B------:R-:W-:Y:S01]  /*45210*/  STL.64 [R1+0x1d40], R18 ;  /* 0x001d401201007387 */ /* 0x000fe20000100a00 */
[----:B----4-:R-:W-:-:S03]  /*45220*/  IMAD.WIDE R8, R229, 0x4, R54 ;  /* 0x00000004e5087825 */ /* 0x010fc600078e0236 */
[----:B------:R4:W-:Y:S01]  /*45230*/  STL.64 [R1+0x1730], R4 ;  /* 0x0017300401007387 */ /* 0x0009e20000100a00 */
[----:B-1----:R-:W-:-:S04]  /*45240*/  IMAD.WIDE R6, R229, 0x4, R56 ;  /* 0x00000004e5067825 */ /* 0x002fc800078e0238 */
[----:B----4-:R-:W-:-:S05]  /*45250*/  IMAD.WIDE R4, R229, 0x4, R52 ;  /* 0x00000004e5047825 */ /* 0x010fca00078e0234 */
        /* <DEDUP_REMOVED lines=54> */
[C---:B--2---:R-:W-:Y:S01]  /*455c0*/  IMAD.WIDE R6, R229.reuse, 0x4, R110 ;  /* 0x00000004e5067825 */ /* 0x044fe200078e026e */
        /* <DEDUP_REMOVED lines=37> */
[----:B------:R-:W4:Y:S01]  /*45820*/  LDL.LU.64 R14, [R1+0x1c10] ;  /* 0x001c1000010e7983 */ /* 0x000f220000300a00 */
[----:B-1----:R-:W-:-:S03]  /*45830*/  IMAD.WIDE R4, R229, 0x4, R160 ;  /* 0x00000004e5047825 */ /* 0x002fc600078e02a0 */
[----:B------:R-:W-:Y:S04]  /*45840*/  STL.64 [R1+0x1cb0], R6 ;  /* 0x001cb00601007387 */ /* 0x000fe80000100a00 */
[----:B--2---:R-:W3:Y:S04]  /*45850*/  LDL.LU.64 R8, [R1+0x1c08] ;  /* 0x001c080001087983 */ /* 0x004ee80000300a00 */
[----:B------:R1:W-:Y:S01]  /*45860*/  STL.64 [R1+0x1ca8], R4 ;  /* 0x001ca80401007387 */ /* 0x0003e20000100a00 */
[----:B------:R-:W-:-:S03]  /*45870*/  IMAD.WIDE R18, R229, 0x4, R196 ;  /* 0x00000004e5127825 */ /* 0x000fc600078e02c4 */
[----:B------:R-:W2:Y:S04]  /*45880*/  LDL.LU.64 R12, [R1+0x1c00] ;  /* 0x001c0000010c7983 */ /* 0x000ea80000300a00 */
[----:B------:R-:W4:Y:S01]  /*45890*/  LDL.LU.64 R10, [R1+0x1bf8] ;  /* 0x001bf800010a7983 */ /* 0x000f220000300a00 */
[----:B-1----:R-:W-:-:S05]  /*458a0*/  IMAD.WIDE R4, R229, 0x4, R162 ;  /* 0x00000004e5047825 */ /* 0x002fca00078e02a2 */
[----:B------:R1:W-:Y:S01]  /*458b0*/  STL.64 [R1+0x1ca0], R4 ;  /* 0x001ca00401007387 */ /* 0x0003e20000100a00 */
[----:B------:R-:W-:-:S03]  /*458c0*/  IMAD.WIDE R20, R229, 0x4, R200 ;  /* 0x00000004e5147825 */ /* 0x000fc600078e02c8 */
[----:B------:R-:W4:Y:S04]  /*458d0*/  LDL.LU.64 R6, [R1+0x1bf0] ;  /* 0x001bf00001067983 */ /* 0x000f280000300a00 */
[----:B------:R1:W-:Y:S02]  /*458e0*/  STL.64 [R1+0x1c98], R18 ;  /* 0x001c981201007387 */ /* 0x0003e40000100a00 */
[----:B-1----:R-:W-:-:S05]  /*458f0*/  IMAD.WIDE R4, R229, 0x4, R198 ;  /* 0x00000004e5047825 */ /* 0x002fca00078e02c6 */
[----:B------:R1:W-:Y:S01]  /*45900*/  STL.64 [R1+0x1c90], R4 ;  /* 0x001c900401007387 */ /* 0x0003e20000100a00 */
[----:B------:R-:W-:-:S03]  /*45910*/  IMAD.WIDE R18, R229, 0x4, R204 ;  /* 0x00000004e5127825 */ /* 0x000fc600078e02cc */
[----:B------:R1:W-:Y:S02]  /*45920*/  STL.64 [R1+0x1c88], R20 ;  /* 0x001c881401007387 */ /* 0x0003e40000100a00 */
[----:B-1----:R-:W-:-:S04]  /*45930*/  IMAD.WIDE R4, R229, 0x4, R202 ;  /* 0x00000004e5047825 */ /* 0x002fc800078e02ca */
[C---:B------:R-:W-:Y:S01]  /*45940*/  IMAD.WIDE R20, R229.reuse, 0x4, R206 ;  /* 0x00000004e5147825 */ /* 0x040fe200078e02ce */
[----:B------:R1:W-:Y:S04]  /*45950*/  STL.64 [R1+0x1c80], R4 ;  /* 0x001c800401007387 */ /* 0x0003e80000100a00 */
[----:B------:R1:W-:Y:S04]  /*45960*/  STL.64 [R1+0x1c78], R18 ;  /* 0x001c781201007387 */ /* 0x0003e80000100a00 */
[----:B------:R1:W-:Y:S02]  /*45970*/  STL.64 [R1+0x1c70], R20 ;  /* 0x001c701401007387 */ /* 0x0003e40000100a00 */
[----:B-1----:R-:W-:-:S04]  /*45980*/  IMAD.WIDE R4, R229, 0x4, R208 ;  /* 0x00000004e5047825 */ /* 0x002fc800078e02d0 */
[C---:B------:R-:W-:Y:S01]  /*45990*/  IMAD.WIDE R18, R229.reuse, 0x4, R210 ;  /* 0x00000004e5127825 */ /* 0x040fe200078e02d2 */
[----:B------:R1:W-:Y:S03]  /*459a0*/  STL.64 [R1+0x1c68], R4 ;  /* 0x001c680401007387 */ /* 0x0003e60000100a00 */
[----:B------:R-:W-:-:S04]  /*459b0*/  IMAD.WIDE R20, R229, 0x4, R212 ;  /* 0x00000004e5147825 */ /* 0x000fc800078e02d4 */
[C---:B------:R-:W-:Y:S01]  /*459c0*/  IMAD.WIDE R24, R229.reuse, 0x4, R216 ;  /* 0x00000004e5187825 */ /* 0x040fe200078e02d8 */
[----:B-1----:R-:W4:Y:S04]  /*459d0*/  LDL.LU.64 R4, [R1+0x1be8] ;  /* 0x001be80001047983 */ /* 0x002f280000300a00 */
[----:B------:R1:W-:Y:S04]  /*459e0*/  STL.64 [R1+0x1c60], R18 ;  /* 0x001c601201007387 */ /* 0x0003e80000100a00 */
        /* <DEDUP_REMOVED lines=8> */
[----:B------:R1:W-:Y:S04]  /*45a70*/  STL.64 [R1+0x1c38], R18 ;  /* 0x001c381201007387 */ /* 0x0003e80000100a00 */
[----:B------:R-:W-:Y:S04]  /*45a80*/  STL.64 [R1+0x1c30], R24 ;  /* 0x001c301801007387 */ /* 0x000fe80000100a00 */
[----:B------:R-:W4:Y:S01]  /*45a90*/  LDL.LU.64 R232, [R1+0x1be0] ;  /* 0x001be00001e87983 */ /* 0x000f220000300a00 */
[----:B------:R-:W-:-:S04]  /*45aa0*/  IMAD.WIDE R20, R229, 0x4, R224 ;  /* 0x00000004e5147825 */ /* 0x000fc800078e02e0 */
[----:B-1----:R-:W-:Y:S01]  /*45ab0*/  IMAD.WIDE R18, R229, 0x4, R226 ;  /* 0x00000004e5127825 */ /* 0x002fe200078e02e2 */
[----:B------:R-:W-:Y:S04]  /*45ac0*/  STL.64 [R1+0x1c28], R20 ;  /* 0x001c281401007387 */ /* 0x000fe80000100a00 */
[----:B------:R-:W-:Y:S04]  /*45ad0*/  STL.64 [R1+0x1c20], R18 ;  /* 0x001c201201007387 */ /* 0x000fe80000100a00 */
[----:B------:R-:W-:Y:S01]  /*45ae0*/  STL.64 [R1+0x1d48], R22 ;  /* 0x001d481601007387 */ /* 0x000fe20000100a00 */
[----:B---3--:R-:W-:-:S04]  /*45af0*/  IMAD.WIDE R8, R2, 0x4, R8 ;  /* 0x0000000402087825 */ /* 0x008fc800078e0208 */
[----:B--2---:R-:W-:-:S05]  /*45b00*/  IMAD.WIDE R12, R2, 0x4, R12 ;  /* 0x00000004020c7825 */ /* 0x004fca00078e020c */
[----:B------:R-:W-:Y:S04]  /*45b10*/  STL.64 [R1+0x1d70], R12 ;  /* 0x001d700c01007387 */ /* 0x000fe80000100a00 */
[----:B------:R4:W-:Y:S04]  /*45b20*/  STL.64 [R1+0x60], R8 ;  /* 0x0000600801007387 */ /* 0x0009e80000100a00 */
[----:B------:R-:W2:Y:S04]  /*45b30*/  LDL.LU.64 R180, [R1+0x1bd8] ;  /* 0x001bd80001b47983 */ /* 0x000ea80000300a00 */
[----:B------:R-:W3:Y:S01]  /*45b40*/  LDL.LU.64 R124, [R1+0x1bd0] ;  /* 0x001bd000017c7983 */ /* 0x000ee20000300a00 */
[----:B----4-:R-:W-:-:S05]  /*45b50*/  IMAD.WIDE R8, R2, 0x4, R10 ;  /* 0x0000000402087825 */ /* 0x010fca00078e020a */
[----:B------:R1:W-:Y:S04]  /*45b60*/  STL.64 [R1+0x50], R8 ;  /* 0x0000500801007387 */ /* 0x0003e80000100a00 */
        /* <DEDUP_REMOVED lines=14> */
[----:B------:R-:W-:-:S03]  /*45c50*/  IMAD.WIDE R12, R2, 0x4, R232 ;  /* 0x00000004020c7825 */ /* 0x000fc600078e02e8 */
[----:B------:R-:W4:Y:S04]  /*45c60*/  LDL.LU.64 R232, [R1+0x1b58] ;  /* 0x001b580001e87983 */ /* 0x000f280000300a00 */
        /* <DEDUP_REMOVED lines=12> */
[----:B--2---:R-:W-:-:S04]  /*45d30*/  IMAD.WIDE R18, R2, 0x4, R180 ;  /* 0x0000000402127825 */ /* 0x004fc800078e02b4 */
[C---:B---3--:R-:W-:Y:S02]  /*45d40*/  IMAD.WIDE R12, R2.reuse, 0x4, R124 ;  /* 0x00000004020c7825 */ /* 0x048fe400078e027c */
[----:B------:R-:W2:Y:S04]  /*45d50*/  LDL.LU.64 R124, [R1+0x1af8] ;  /* 0x001af800017c7983 */ /* 0x000ea80000300a00 */
[----:B------:R1:W-:Y:S04]  /*45d60*/  STL.64 [R1+0x30], R18 ;  /* 0x0000301201007387 */ /* 0x0003e80000100a00 */
[----:B------:R-:W-:Y:S01]  /*45d70*/  STL.64 [R1+0x28], R12 ;  /* 0x0000280c01007387 */ /* 0x000fe20000100a00 */
[----:B----4-:R-:W-:-:S04]  /*45d80*/  IMAD.WIDE R20, R2, 0x4, R122 ;  /* 0x0000000402147825 */ /* 0x010fc800078e027a */
[----:B------:R-:W-:-:S05]  /*45d90*/  IMAD.WIDE R248, R2, 0x4, R248 ;  /* 0x0000000402f87825 */ /* 0x000fca00078e02f8 */
[----:B------:R3:W-:Y:S04]  /*45da0*/  STL.64 [R1+0x1d50], R248 ;  /* 0x001d50f801007387 */ /* 0x0007e80000100a00 */
[----:B------:R-:W4:Y:S04]  /*45db0*/  LDL.LU.64 R122, [R1+0x1af0] ;  /* 0x001af000017a7983 */ /* 0x000f280000300a00 */
[----:B------:R-:W3:Y:S01]  /*45dc0*/  LDL.LU.64 R48, [R1+0x1ae8] ;  /* 0x001ae80001307983 */ /* 0x000ee20000300a00 */
[----:B------:R-:W-:-:S03]  /*45dd0*/  IMAD.WIDE R42, R2, 0x4, R120 ;  /* 0x00000004022a7825 */ /* 0x000fc600078e0278 */
        /* <DEDUP_REMOVED lines=11> */
[----:B------:R-:W-:-:S03]  /*45e90*/  VIADD R252, R23, 0x100000 ;  /* 0x0010000017fc7836 */ /* 0x000fc60000000000 */
[----:B------:R-:W3:Y:S01]  /*45ea0*/  LDL.LU.64 R186, [R1+0x1a88] ;  /* 0x001a880001ba7983 */ /* 0x000ee20000300a00 */
[----:B------:R-:W-:-:S03]  /*45eb0*/  IMAD.WIDE R34, R2, 0x4, R164 ;  /* 0x0000000402227825 */ /* 0x000fc600078e02a4 */
[----:B------:R-:W3:Y:S01]  /*45ec0*/  LDL.LU.64 R184, [R1+0x1a80] ;  /* 0x001a800001b87983 */ /* 0x000ee20000300a00 */
[----:B------:R-:W-:-:S03]  /*45ed0*/  IMAD.WIDE R22, R2, 0x4, R178 ;  /* 0x0000000402167825 */ /* 0x000fc600078e02b2 */
[----:B------:R-:W3:Y:S01]  /*45ee0*/  LDL.LU.64 R182, [R1+0x1a78] ;  /* 0x001a780001b67983 */ /* 0x000ee20000300a00 */
[----:B-1----:R-:W-:-:S03]  /*45ef0*/  IMAD.WIDE R18, R2, 0x4, R176 ;  /* 0x0000000402127825 */ /* 0x002fc600078e02b0 */
[----:B------:R-:W3:Y:S01]  /*45f00*/  LDL.LU.64 R180, [R1+0x1a70] ;  /* 0x001a700001b47983 */ /* 0x000ee20000300a00 */
[----:B------:R-:W-:-:S03]  /*45f10*/  IMAD.WIDE R24, R2, 0x4, R174 ;  /* 0x0000000402187825 */ /* 0x000fc600078e02ae */
        /* <DEDUP_REMOVED lines=14> */
[----:B------:R-:W3:Y:S04]  /*46000*/  LDL.LU.64 R166, [R1+0x1a30] ;  /* 0x001a300001a67983 */ /* 0x000ee80000300a00 */
[----:B------:R-:W3:Y:S04]  /*46010*/  LDL.LU.64 R130, [R1+0x1a28] ;  /* 0x001a280001827983 */ /* 0x000ee80000300a00 */
[----:B------:R-:W3:Y:S04]  /*46020*/  LDL.LU.64 R128, [R1+0x1a20] ;  /* 0x001a200001807983 */ /* 0x000ee80000300a00 */
[----:B------:R-:W3:Y:S01]  /*46030*/  LDL.LU.64 R126, [R1+0x1a18] ;  /* 0x001a1800017e7983 */ /* 0x000ee20000300a00 */
[----:B--2---:R-:W-:-:S03]  /*46040*/  IMAD.WIDE R44, R2, 0x4, R124 ;  /* 0x00000004022c7825 */ /* 0x004fc600078e027c */
[----:B------:R-:W2:Y:S01]  /*46050*/  LDL.LU.64 R124, [R1+0x1a10] ;  /* 0x001a1000017c7983 */ /* 0x000ea20000300a00 */
[----:B----4-:R-:W-:-:S03]  /*46060*/  IMAD.WIDE R46, R2, 0x4, R122 ;  /* 0x00000004022e7825 */ /* 0x010fc600078e027a */
[----:B------:R-:W4:Y:S01]  /*46070*/  LDL.LU.64 R122, [R1+0x1a08] ;  /* 0x001a0800017a7983 */ /* 0x000f220000300a00 */
[----:B---3--:R-:W-:-:S03]  /*46080*/  IMAD.WIDE R50, R2, 0x4, R120 ;  /* 0x0000000402327825 */ /* 0x008fc600078e0278 */
[----:B------:R-:W3:Y:S01]  /*46090*/  LDL.LU.64 R120, [R1+0x1a00] ;  /* 0x001a000001787983 */ /* 0x000ee20000300a00 */
[----:B------:R-:W-:-:S04]  /*460a0*/  IMAD.WIDE R64, R2, 0x4, R194 ;  /* 0x0000000402407825 */ /* 0x000fc800078e02c2 */
[----:B------:R-:W-:-:S04]  /*460b0*/  IMAD.WIDE R66, R2, 0x4, R192 ;  /* 0x0000000402427825 */ /* 0x000fc800078e02c0 */
[----:B------:R-:W-:-:S04]  /*460c0*/  IMAD.WIDE R68, R2, 0x4, R190 ;  /* 0x0000000402447825 */ /* 0x000fc800078e02be */
[----:B------:R-:W-:-:S04]  /*460d0*/  IMAD.WIDE R70, R2, 0x4, R188 ;  /* 0x0000000402467825 */ /* 0x000fc800078e02bc */
[C---:B------:R-:W-:Y:S02]  /*460e0*/  IMAD.WIDE R80, R2.reuse, 0x4, R164 ;  /* 0x0000000402507825 */ /* 0x040fe400078e02a4 */
[----:B------:R-:W3:Y:S04]  /*460f0*/  LDL.LU.64 R164, [R1+0x19f8] ;  /* 0x0019f80001a47983 */ /* 0x000ee80000300a00 */
[----:B------:R-:W3:Y:S01]  /*46100*/  LDL.LU.64 R110, [R1+0x19f0] ;  /* 0x0019f000016e7983 */ /* 0x000ee20000300a00 */
[----:B------:R-:W-:-:S03]  /*46110*/  IMAD.WIDE R92, R2, 0x4, R168 ;  /* 0x00000004025c7825 */ /* 0x000fc600078e02a8 */
[----:B------:R-:W3:Y:S04]  /*46120*/  LDL.LU.64 R168, [R1+0x19e8] ;  /* 0x0019e80001a87983 */ /* 0x000ee80000300a00 */
[----:B------:R-:W3:Y:S04]  /*46130*/  LDL.LU.64 R114, [R1+0x19e0] ;  /* 0x0019e00001727983 */ /* 0x000ee80000300a00 */
[----:B------:R-:W3:Y:S04]  /*46140*/  LDL.LU.64 R116, [R1+0x19d8] ;  /* 0x0019d80001747983 */ /* 0x000ee80000300a00 */
[----:B------:R-:W3:Y:S01]  /*46150*/  LDL.LU.64 R118, [R1+0x19d0] ;  /* 0x0019d00001767983 */ /* 0x000ee20000300a00 */
        /* <DEDUP_REMOVED lines=9> */
[----:B--2---:R-:W-:-:S04]  /*461f0*/  IMAD.WIDE R102, R2, 0x4, R124 ;  /* 0x0000000402667825 */ /* 0x004fc800078e027c */
[----:B------:R-:W-:-:S04]  /*46200*/  IMAD.WIDE R84, R2, 0x4, R176 ;  /* 0x0000000402547825 */ /* 0x000fc800078e02b0 */
[----:B------:R-:W-:-:S04]  /*46210*/  IMAD.WIDE R86, R2, 0x4, R174 ;  /* 0x0000000402567825 */ /* 0x000fc800078e02ae */
[----:B------:R-:W-:-:S04]  /*46220*/  IMAD.WIDE R88, R2, 0x4, R172 ;  /* 0x0000000402587825 */ /* 0x000fc800078e02ac */
[----:B----4-:R-:W-:-:S04]  /*46230*/  IMAD.WIDE R104, R2, 0x4, R122 ;  /* 0x0000000402687825 */ /* 0x010fc800078e027a */
[C---:B---3--:R-:W-:Y:S02]  /*46240*/  IMAD.WIDE R106, R2.reuse, 0x4, R120 ;  /* 0x00000004026a7825 */ /* 0x048fe400078e0278 */
[----:B------:R-:W2:Y:S04]  /*46250*/  LDL.LU.64 R120, [R1+0x19c8] ;  /* 0x0019c80001787983 */ /* 0x000ea80000300a00 */
[----:B------:R-:W3:Y:S04]  /*46260*/  LDL.LU.64 R122, [R1+0x19c0] ;  /* 0x0019c000017a7983 */ /* 0x000ee80000300a00 */
[----:B------:R-:W4:Y:S04]  /*46270*/  LDL.LU.64 R124, [R1+0x19b8] ;  /* 0x0019b800017c7983 */ /* 0x000f280000300a00 */
[----:B------:R-:W4:Y:S04]  /*46280*/  LDL.LU.64 R126, [R1+0x19b0] ;  /* 0x0019b000017e7983 */ /* 0x000f280000300a00 */
[----:B------:R-:W4:Y:S04]  /*46290*/  LDL.LU.64 R128, [R1+0x19a8] ;  /* 0x0019a80001807983 */ /* 0x000f280000300a00 */
[----:B------:R-:W4:Y:S04]  /*462a0*/  LDL.LU.64 R130, [R1+0x19a0] ;  /* 0x0019a00001827983 */ /* 0x000f280000300a00 */
[----:B------:R-:W4:Y:S04]  /*462b0*/  LDL.LU.64 R132, [R1+0x1998] ;  /* 0x0019980001847983 */ /* 0x000f280000300a00 */
[----:B------:R-:W2:Y:S04]  /*462c0*/  LDL.LU.64 R134, [R1+0x1990] ;  /* 0x0019900001867983 */ /* 0x000ea80000300a00 */
[----:B------:R-:W3:Y:S04]  /*462d0*/  LDL.LU.64 R136, [R1+0x1988] ;  /* 0x0019880001887983 */ /* 0x000ee80000300a00 */
[----:B------:R-:W4:Y:S04]  /*462e0*/  LDL.LU.64 R194, [R1+0x1980] ;  /* 0x0019800001c27983 */ /* 0x000f280000300a00 */
[----:B------:R-:W2:Y:S04]  /*462f0*/  LDL.LU.64 R192, [R1+0x1978] ;  /* 0x0019780001c07983 */ /* 0x000ea80000300a00 */
[----:B------:R-:W3:Y:S04]  /*46300*/  LDL.LU.64 R170, [R1+0x1970] ;  /* 0x0019700001aa7983 */ /* 0x000ee80000300a00 */
[----:B------:R-:W4:Y:S04]  /*46310*/  LDL.LU.64 R190, [R1+0x1968] ;  /* 0x0019680001be7983 */ /* 0x000f280000300a00 */
        /* <DEDUP_REMOVED lines=8> */
[----:B------:R-:W2:Y:S01]  /*463a0*/  LDL.LU.64 R172, [R1+0x1920] ;  /* 0x0019200001ac7983 */ /* 0x000ea20000300a00 */
[----:B------:R-:W-:-:S03]  /*463b0*/  IMAD.WIDE R108, R2, 0x4, R164 ;  /* 0x00000004026c7825 */ /* 0x000fc600078e02a4 */
[----:B------:R-:W2:Y:S01]  /*463c0*/  LDL.LU.64 R164, [R1+0x1918] ;  /* 0x0019180001a47983 */ /* 0x000ea20000300a00 */
[----:B------:R-:W-:-:S03]  /*463d0*/  IMAD.WIDE R94, R2, 0x4, R166 ;  /* 0x00000004025e7825 */ /* 0x000fc600078e02a6 */
[----:B------:R-:W2:Y:S01]  /*463e0*/  LDL.LU.64 R166, [R1+0x1910] ;  /* 0x0019100001a67983 */ /* 0x000ea20000300a00 */
[----:B------:R-:W-:-:S03]  /*463f0*/  IMAD.WIDE R112, R2, 0x4, R168 ;  /* 0x0000000402707825 */ /* 0x000fc600078e02a8 */
[----:B------:R-:W2:Y:S01]  /*46400*/  LDL.LU.64 R168, [R1+0x1908] ;  /* 0x0019080001a87983 */ /* 0x000ea20000300a00 */
[----:B------:R-:W-:-:S05]  /*46410*/  IMAD.WIDE R14, R2, 0x4, R14 ;  /* 0x00000004020e7825 */ /* 0x000fca00078e020e */
[----:B------:R1:W-:Y:S02]  /*46420*/  LDGSTS.E [R16], desc[UR8][R14.64], P0 ;  /* 0x000000000e107fae */ /* 0x0003e40008121848 */
[----:B-1----:R-:W-:-:S04]  /*46430*/  IMAD.WIDE R14, R2, 0x4, R14 ;  /* 0x00000004020e7825 */ /* 0x002fc800078e020e */
[C---:B---3--:R-:W-:Y:S02]  /*46440*/  IMAD.WIDE R142, R2.reuse, 0x4, R170 ;  /* 0x00000004028e7825 */ /* 0x048fe400078e02aa */
[----:B------:R-:W3:Y:S02]  /*46450*/  LDL.LU.64 R170, [R1+0x1900] ;  /* 0x0019000001aa7983 */ /* 0x000ee40000300a00 */
[----:B----4-:R-:W-:-:S04]  /*46460*/  IMAD.WIDE R144, R2, 0x4, R190 ;  /* 0x0000000402907825 */ /* 0x010fc800078e02be */
[----:B--2---:R-:W-:-:S04]  /*46470*/  IMAD.WIDE R146, R2, 0x4, R188 ;  /* 0x0000000402927825 */ /* 0x004fc800078e02bc */
[----:B------:R-:W-:-:S04]  /*46480*/  IMAD.WIDE R148, R2, 0x4, R186 ;  /* 0x0000000402947825 */ /* 0x000fc800078e02ba */
[----:B------:R-:W-:-:S04]  /*46490*/  IMAD.WIDE R150, R2, 0x4, R184 ;  /* 0x0000000402967825 */ /* 0x000fc800078e02b8 */
[----:B------:R-:W-:-:S04]  /*464a0*/  IMAD.WIDE R152, R2, 0x4, R182 ;  /* 0x0000000402987825 */ /* 0x000fc800078e02b6 */
[----:B------:R-:W-:-:S04]  /*464b0*/  IMAD.WIDE R154, R2, 0x4, R180 ;  /* 0x00000004029a7825 */ /* 0x000fc800078e02b4 */
[----:B------:R-:W-:-:S04]  /*464c0*/  IMAD.WIDE R156, R2, 0x4, R178 ;  /* 0x00000004029c7825 */ /* 0x000fc800078e02b2 */
[----:B------:R-:W-:-:S04]  /*464d0*/  IMAD.WIDE R158, R2, 0x4, R176 ;  /* 0x00000004029e7825 */ /* 0x000fc800078e02b0 */
[----:B------:R-:W-:-:S04]  /*464e0*/  IMAD.WIDE R160, R2, 0x4, R174 ;  /* 0x0000000402a07825 */ /* 0x000fc800078e02ae */
[C---:B------:R-:W-:Y:S02]  /*464f0*/  IMAD.WIDE R162, R2.reuse, 0x4, R172 ;  /* 0x0000000402a27825 */ /* 0x040fe400078e02ac */
[----:B------:R-:W2:Y:S04]  /*46500*/  LDL.LU.64 R172, [R1+0x18f8] ;  /* 0x0018f80001ac7983 */ /* 0x000ea80000300a00 */
[----:B------:R-:W4:Y:S04]  /*46510*/  LDL.LU.64 R174, [R1+0x18f0] ;  /* 0x0018f00001ae7983 */ /* 0x000f280000300a00 */
[----:B------:R-:W4:Y:S04]  /*46520*/  LDL.LU.64 R176, [R1+0x18e8] ;  /* 0x0018e80001b07983 */ /* 0x000f280000300a00 */
[----:B------:R-:W4:Y:S04]  /*46530*/  LDL.LU.64 R178, [R1+0x18e0] ;  /* 0x0018e00001b27983 */ /* 0x000f280000300a00 */
[----:B------:R-:W4:Y:S04]  /*46540*/  LDL.LU.64 R180, [R1+0x18d8] ;  /* 0x0018d80001b47983 */ /* 0x000f280000300a00 */
[----:B------:R-:W3:Y:S01]  /*46550*/  LDL.LU.64 R182, [R1+0x18d0] ;  /* 0x0018d00001b67983 */ /* 0x000ee20000300a00 */
[----:B------:R-:W-:-:S03]  /*46560*/  IMAD.WIDE R140, R2, 0x4, R192 ;  /* 0x00000004028c7825 */ /* 0x000fc600078e02c0 */
[----:B------:R-:W2:Y:S01]  /*46570*/  LDL.LU.64 R184, [R1+0x18c8] ;  /* 0x0018c80001b87983 */ /* 0x000ea20000300a00 */
[----:B------:R-:W-:-:S03]  /*46580*/  IMAD.WIDE R138, R2, 0x4, R194 ;  /* 0x00000004028a7825 */ /* 0x000fc600078e02c2 */
[----:B------:R-:W4:Y:S04]  /*46590*/  LDL.LU.64 R186, [R1+0x18c0] ;  /* 0x0018c00001ba7983 */ /* 0x000f280000300a00 */
[----:B------:R-:W4:Y:S04]  /*465a0*/  LDL.LU.64 R188, [R1+0x18b8] ;  /* 0x0018b80001bc7983 */ /* 0x000f280000300a00 */
[----:B------:R-:W4:Y:S04]  /*465b0*/  LDL.LU.64 R190, [R1+0x18b0] ;  /* 0x0018b00001be7983 */ /* 0x000f280000300a00 */
[----:B------:R-:W4:Y:S04]  /*465c0*/  LDL.LU.64 R192, [R1+0x18a8] ;  /* 0x0018a80001c07983 */ /* 0x000f280000300a00 */
[----:B------:R-:W4:Y:S04]  /*465d0*/  LDL.LU.64 R194, [R1+0x18a0] ;  /* 0x0018a00001c27983 */ /* 0x000f280000300a00 */
[----:B------:R-:W4:Y:S04]  /*465e0*/  LDL.LU.64 R196, [R1+0x1898] ;  /* 0x0018980001c47983 */ /* 0x000f280000300a00 */
[----:B------:R-:W2:Y:S04]  /*465f0*/  LDL.LU.64 R198, [R1+0x1890] ;  /* 0x0018900001c67983 */ /* 0x000ea80000300a00 */
        /* <DEDUP_REMOVED lines=17> */
[----:B------:R1:W-:Y:S04]  /*46710*/  STL.64 [R1+0x1c18], R14 ;  /* 0x001c180e01007387 */ /* 0x0003e80000100a00 */
[----:B-1----:R-:W4:Y:S01]  /*46720*/  LDL.LU.64 R14, [R1+0x1d78] ;  /* 0x001d7800010e7983 */ /* 0x002f220000300a00 */
[----:B------:R-:W-:-:S04]  /*46730*/  IMAD.WIDE R246, R2, 0x4, R246 ;  /* 0x0000000402f67825 */ /* 0x000fc800078e02f6 */
[----:B------:R-:W-:-:S04]  /*46740*/  IMAD.WIDE R230, R2, 0x4, R230 ;  /* 0x0000000402e67825 */ /* 0x000fc800078e02e6 */
[----:B------:R-:W-:-:S04]  /*46750*/  IMAD.WIDE R54, R2, 0x4, R54 ;  /* 0x0000000402367825 */ /* 0x000fc800078e0236 */
[----:B------:R-:W-:-:S04]  /*46760*/  IMAD.WIDE R118, R2, 0x4, R118 ;  /* 0x0000000402767825 */ /* 0x000fc800078e0276 */
[----:B------:R-:W-:-:S04]  /*46770*/  IMAD.WIDE R134, R2, 0x4, R134 ;  /* 0x0000000402867825 */ /* 0x000fc800078e0286 */
[----:B------:R-:W-:-:S04]  /*46780*/  IMAD.WIDE R166, R2, 0x4, R166 ;  /* 0x0000000402a67825 */ /* 0x000fc800078e02a6 */
[----:B---3--:R-:W-:-:S04]  /*46790*/  IMAD.WIDE R182, R2, 0x4, R182 ;  /* 0x0000000402b67825 */ /* 0x008fc800078e02b6 */
[----:B--2---:R-:W-:-:S04]  /*467a0*/  IMAD.WIDE R198, R2, 0x4, R198 ;  /* 0x0000000402c67825 */ /* 0x004fc800078e02c6 */
[C---:B----4-:R-:W-:Y:S01]  /*467b0*/  IMAD.WIDE R214, R2.reuse, 0x4, R214 ;  /* 0x0000000402d67825 */ /* 0x050fe200078e02d6 */
[----:B------:R-:W-:Y:S04]  /*467c0*/  LDGSTS.E [R16+0x400], desc[UR8][R248.64], P0 ;  /* 0x00400000f8107fae */ /* 0x000fe80008121848 */
        /* <DEDUP_REMOVED lines=14> */
[----:B------:R1:W-:Y:S01]  /*468b0*/  LDGSTS.E [R15+0x80], desc[UR8][R12.64], P0 ;  /* 0x000800000c0f7fae */ /* 0x0003e20008121848 */
[----:B------:R-:W-:-:S03]  /*468c0*/  IMAD.WIDE R244, R2, 0x4, R244 ;  /* 0x0000000402f47825 */ /* 0x000fc600078e02f4 */
[----:B------:R-:W-:Y:S01]  /*468d0*/  LDGSTS.E [R15+0x480], desc[UR8][R22.64], P0 ;  /* 0x00480000160f7fae */ /* 0x000fe20008121848 */
[----:B------:R-:W-:-:S03]  /*468e0*/  IMAD.WIDE R56, R2, 0x4, R56 ;  /* 0x0000000402387825 */ /* 0x000fc600078e0238 */
[----:B------:R-:W-:Y:S01]  /*468f0*/  LDGSTS.E [R15+0x880], desc[UR8][R244.64], P0 ;  /* 0x00880000f40f7fae */ /* 0x000fe20008121848 */
[----:B-1----:R-:W-:-:S03]  /*46900*/  IMAD.WIDE R12, R2, 0x4, R12 ;  /* 0x00000004020c7825 */ /* 0x002fc600078e020c */
[----:B------:R-:W-:Y:S04]  /*46910*/  LDGSTS.E [R15+0xc80], desc[UR8][R24.64], P0 ;  /* 0x00c80000180f7fae */ /* 0x000fe80008121848 */
[----:B------:R1:W-:Y:S01]  /*46920*/  STL.64 [R1+0x1c10], R12 ;  /* 0x001c100c01007387 */ /* 0x0003e20000100a00 */
[----:B------:R-:W-:-:S03]  /*46930*/  IMAD.WIDE R120, R2, 0x4, R120 ;  /* 0x0000000402787825 */ /* 0x000fc600078e0278 */
[----:B------:R-:W-:Y:S01]  /*46940*/  LDGSTS.E [R15+0x1080], desc[UR8][R40.64], P0 ;  /* 0x01080000280f7fae */ /* 0x000fe20008121848 */
[----:B------:R-:W-:-:S03]  /*46950*/  IMAD.WIDE R136, R2, 0x4, R136 ;  /* 0x0000000402887825 */ /* 0x000fc600078e0288 */
[----:B------:R-:W-:Y:S04]  /*46960*/  LDGSTS.E [R15+0x1480], desc[UR8][R56.64], P0 ;  /* 0x01480000380f7fae */ /* 0x000fe80008121848 */
[----:B-1----:R-:W2:Y:S01]  /*46970*/  LDL.LU.64 R12, [R1+0x1d70] ;  /* 0x001d7000010c7983 */ /* 0x002ea20000300a00 */
[----:B------:R-:W-:-:S03]  /*46980*/  IMAD.WIDE R168, R2, 0x4, R168 ;  /* 0x0000000402a87825 */ /* 0x000fc600078e02a8 */
[----:B------:R-:W-:Y:S01]  /*46990*/  LDGSTS.E [R15+0x1880], desc[UR8][R72.64], P0 ;  /* 0x01880000480f7fae */ /* 0x000fe20008121848 */
[----:B------:R-:W-:-:S03]  /*469a0*/  IMAD.WIDE R184, R2, 0x4, R184 ;  /* 0x0000000402b87825 */ /* 0x000fc600078e02b8 */
[----:B------:R-:W-:Y:S01]  /*469b0*/  LDGSTS.E [R15+0x1c80], desc[UR8][R88.64], P0 ;  /* 0x01c80000580f7fae */ /* 0x000fe20008121848 */
[----:B------:R-:W-:-:S03]  /*469c0*/  IMAD.WIDE R200, R2, 0x4, R200 ;  /* 0x0000000402c87825 */ /* 0x000fc600078e02c8 */
[----:B------:R-:W-:Y:S01]  /*469d0*/  LDGSTS.E [R15+0x2080], desc[UR8][R104.64], P0 ;  /* 0x02080000680f7fae */ /* 0x000fe20008121848 */
[----:B------:R-:W-:-:S03]  /*469e0*/  IMAD.WIDE R216, R2, 0x4, R216 ;  /* 0x0000000402d87825 */ /* 0x000fc600078e02d8 */
[----:B------:R-:W-:Y:S01]  /*469f0*/  LDGSTS.E [R15+0x2480], desc[UR8][R120.64], P0 ;  /* 0x02480000780f7fae */ /* 0x000fe20008121848 */
[----:B------:R-:W-:-:S03]  /*46a00*/  IMAD.WIDE R242, R2, 0x4, R242 ;  /* 0x0000000402f27825 */ /* 0x000fc600078e02f2 */
[----:B------:R-:W-:Y:S04]  /*46a10*/  LDGSTS.E [R15+0x2880], desc[UR8][R136.64], P0 ;  /* 0x02880000880f7fae */ /* 0x000fe80008121848 */
[----:B------:R-:W-:Y:S04]  /*46a20*/  LDGSTS.E [R15+0x2c80], desc[UR8][R152.64], P0 ;  /* 0x02c80000980f7fae */ /* 0x000fe80008121848 */
[----:B------:R-:W-:Y:S01]  /*46a30*/  LDGSTS.E [R15+0x3080], desc[UR8][R168.64], P0 ;  /* 0x03080000a80f7fae */ /* 0x000fe20008121848 */
[----:B------:R-:W-:-:S03]  /*46a40*/  IMAD.WIDE R58, R2, 0x4, R58 ;  /* 0x00000004023a7825 */ /* 0x000fc600078e023a */
[----:B------:R-:W-:Y:S04]  /*46a50*/  LDGSTS.E [R15+0x3480], desc[UR8][R184.64], P0 ;  /* 0x03480000b80f7fae */ /* 0x000fe80008121848 */
[----:B------:R-:W-:Y:S04]  /*46a60*/  LDGSTS.E [R15+0x3880], desc[UR8][R200.64], P0 ;  /* 0x03880000c80f7fae */ /* 0x000fe80008121848 */
[----:B------:R-:W-:Y:S01]  /*46a70*/  LDGSTS.E [R15+0x3c80], desc[UR8][R216.64], P0 ;  /* 0x03c80000d80f7fae */ /* 0x000fe20008121848 */
[----:B------:R-:W-:-:S04]  /*46a80*/  IMAD.WIDE R122, R2, 0x4, R122 ;  /* 0x00000004027a7825 */ /* 0x000fc800078e027a */
[----:B------:R-:W-:-:S04]  /*46a90*/  IMAD.WIDE R170, R2, 0x4, R170 ;  /* 0x0000000402aa7825 */ /* 0x000fc800078e02aa */
[----:B------:R-:W-:-:S04]  /*46aa0*/  IMAD.WIDE R186, R2, 0x4, R186 ;  /* 0x0000000402ba7825 */ /* 0x000fc800078e02ba */
[----:B------:R-:W-:-:S04]  /*46ab0*/  IMAD.WIDE R202, R2, 0x4, R202 ;  /* 0x0000000402ca7825 */ /* 0x000fc800078e02ca */
[C---:B------:R-:W-:Y:S01]  /*46ac0*/  IMAD.WIDE R218, R2.reuse, 0x4, R218 ;  /* 0x0000000402da7825 */ /* 0x040fe200078e02da */
[----:B--2---:R1:W-:Y:S04]  /*46ad0*/  LDGSTS.E [R14+0x100], desc[UR8][R12.64], P0 ;  /* 0x001000000c0e7fae */ /* 0x0043e80008121848 */
[----:B------:R-:W-:Y:S04]  /*46ae0*/  LDGSTS.E [R14+0x500], desc[UR8][R18.64], P0 ;  /* 0x00500000120e7fae */ /* 0x000fe80008121848 */
[----:B------:R-:W-:Y:S04]  /*46af0*/  LDGSTS.E [R14+0x900], desc[UR8][R242.64], P0 ;  /* 0x00900000f20e7fae */ /* 0x000fe80008121848 */
[----:B------:R-:W-:Y:S04]  /*46b00*/  LDGSTS.E [R14+0xd00], desc[UR8][R26.64], P0 ;  /* 0x00d000001a0e7fae */ /* 0x000fe80008121848 */
[----:B------:R-:W-:Y:S01]  /*46b10*/  LDGSTS.E [R14+0x1100], desc[UR8][R42.64], P0 ;  /* 0x011000002a0e7fae */ /* 0x000fe20008121848 */
[----:B-1----:R-:W-:-:S03]  /*46b20*/  IMAD.WIDE R12, R2, 0x4, R12 ;  /* 0x00000004020c7825 */ /* 0x002fc600078e020c */
        /* <DEDUP_REMOVED lines=8> */
[----:B------:R1:W-:Y:S04]  /*46bb0*/  STL.64 [R1+0x1c08], R12 ;  /* 0x001c080c01007387 */ /* 0x0003e80000100a00 */
[----:B------:R-:W-:Y:S04]  /*46bc0*/  LDGSTS.E [R14+0x3500], desc[UR8][R186.64], P0 ;  /* 0x03500000ba0e7fae */ /* 0x000fe80008121848 */
[----:B------:R-:W-:Y:S04]  /*46bd0*/  LDGSTS.E [R14+0x3900], desc[UR8][R202.64], P0 ;  /* 0x03900000ca0e7fae */ /* 0x000fe80008121848 */
[----:B-1----:R-:W2:Y:S04]  /*46be0*/  LDL.LU.64 R12, [R1+0x1d68] ;  /* 0x001d6800010c7983 */ /* 0x002ea80000300a00 */
[----:B------:R-:W-:Y:S04]  /*46bf0*/  LDGSTS.E [R14+0x3d00], desc[UR8][R218.64], P0 ;  /* 0x03d00000da0e7fae */ /* 0x000fe80008121848 */
[----:B------:R1:W-:Y:S04]  /*46c00*/  STL.64 [R1+0x1d20], R14 ;  /* 0x001d200e01007387 */ /* 0x0003e80000100a00 */
[----:B-1----:R-:W2:Y:S01]  /*46c10*/  LDL.LU.64 R14, [R1+0x50] ;  /* 0x00005000010e7983 */ /* 0x002ea20000300a00 */
        /* <DEDUP_REMOVED lines=26> */
[----:B------:R-:W-:Y:S01]  /*46dc0*/  LDGSTS.E [R12+0x200], desc[UR8][R6.64], P0 ;  /* 0x00200000060c7fae */ /* 0x000fe20008121848 */
[----:B-1----:R-:W-:-:S03]  /*46dd0*/  IMAD.WIDE R14, R2, 0x4, R6 ;  /* 0x00000004020e7825 */ /* 0x002fc600078e0206 */
[----:B------:R-:W2:Y:S01]  /*46de0*/  LDL.LU.64 R6, [R1+0x1d60] ;  /* 0x001d600001067983 */ /* 0x000ea20000300a00 */
[----:B------:R-:W-:-:S04]  /*46df0*/  IMAD.WIDE R10, R2, 0x4, R10 ;  /* 0x00000004020a7825 */ /* 0x000fc800078e020a */
[C---:B------:R-:W-:Y:S01]  /*46e00*/  IMAD.WIDE R238, R2.reuse, 0x4, R238 ;  /* 0x0000000402ee7825 */ /* 0x040fe200078e02ee */
[----:B------:R-:W-:Y:S03]  /*46e10*/  LDGSTS.E [R12+0x600], desc[UR8][R10.64], P0 ;  /* 0x006000000a0c7fae */ /* 0x000fe60008121848 */
[C---:B------:R-:W-:Y:S01]  /*46e20*/  IMAD.WIDE R62, R2.reuse, 0x4, R62 ;  /* 0x00000004023e7825 */ /* 0x040fe200078e023e */
[----:B------:R-:W-:Y:S03]  /*46e30*/  LDGSTS.E [R12+0xa00], desc[UR8][R238.64], P0 ;  /* 0x00a00000ee0c7fae */ /* 0x000fe60008121848 */
[C---:B------:R-:W-:Y:S01]  /*46e40*/  IMAD.WIDE R110, R2.reuse, 0x4, R110 ;  /* 0x00000004026e7825 */ /* 0x040fe200078e026e */
[----:B------:R-:W-:Y:S03]  /*46e50*/  LDGSTS.E [R12+0xe00], desc[UR8][R30.64], P0 ;  /* 0x00e000001e0c7fae */ /* 0x000fe60008121848 */
[C---:B------:R-:W-:Y:S01]  /*46e60*/  IMAD.WIDE R126, R2.reuse, 0x4, R126 ;  /* 0x00000004027e7825 */ /* 0x040fe200078e027e */
[----:B------:R-:W-:Y:S04]  /*46e70*/  LDGSTS.E [R12+0x1200], desc[UR8][R46.64], P0 ;  /* 0x012000002e0c7fae */ /* 0x000fe80008121848 */
        /* <DEDUP_REMOVED lines=12> */
[----:B------:R-:W-:Y:S04]  /*46f40*/  LDGSTS.E [R12+0x3200], desc[UR8][R174.64], P0 ;  /* 0x03200000ae0c7fae */ /* 0x000fe80008121848 */
[----:B------:R-:W-:Y:S04]  /*46f50*/  LDGSTS.E [R12+0x3600], desc[UR8][R190.64], P0 ;  /* 0x03600000be0c7fae */ /* 0x000fe80008121848 */
[----:B------:R1:W-:Y:S04]  /*46f60*/  STL.64 [R1+0x1bf8], R14 ;  /* 0x001bf80e01007387 */ /* 0x0003e80000100a00 */
[----:B------:R-:W-:Y:S04]  /*46f70*/  LDGSTS.E [R12+0x3a00], desc[UR8][R206.64], P0 ;  /* 0x03a00000ce0c7fae */ /* 0x000fe80008121848 */
[----:B------:R-:W-:Y:S04]  /*46f80*/  LDGSTS.E [R12+0x3e00], desc[UR8][R222.64], P0 ;  /* 0x03e00000de0c7fae */ /* 0x000fe80008121848 */
[----:B------:R3:W-:Y:S01]  /*46f90*/  STL.64 [R1+0x1d18], R12 ;  /* 0x001d180c01007387 */ /* 0x0007e20000100a00 */
[----:B-1----:R-:W-:-:S03]  /*46fa0*/  IMAD.WIDE R14, R2, 0x4, R4 ;  /* 0x00000004020e7825 */ /* 0x002fc600078e0204 */
[----:B---3--:R-:W3:Y:S04]  /*46fb0*/  LDL.LU.64 R12, [R1+0x38] ;  /* 0x00003800010c7983 */ /* 0x008ee80000300a00 */
[----:B--2---:R-:W-:Y:S04]  /*46fc0*/  LDGSTS.E [R7+0x280], desc[UR8][R4.64], P0 ;  /* 0x0028000004077fae */ /* 0x004fe80008121848 */
[----:B------:R-:W2:Y:S01]  /*46fd0*/  LDL.LU.64 R4, [R1+0x1d58] ;  /* 0x001d580001047983 */ /* 0x000ea20000300a00 */
[----:B------:R-:W-:-:S04]  /*46fe0*/  IMAD.WIDE R8, R2, 0x4, R8 ;  /* 0x0000000402087825 */ /* 0x000fc800078e0208 */
[C---:B------:R-:W-:Y:S01]  /*46ff0*/  IMAD.WIDE R236, R2.reuse, 0x4, R236 ;  /* 0x0000000402ec7825 */ /* 0x040fe200078e02ec */
[----:B------:R1:W-:Y:S03]  /*47000*/  STL.64 [R1+0x1bf0], R14 ;  /* 0x001bf00e01007387 */ /* 0x0003e60000100a00 */
[C---:B------:R-:W-:Y:S01]  /*47010*/  IMAD.WIDE R48, R2.reuse, 0x4, R48 ;  /* 0x0000000402307825 */ /* 0x040fe200078e0230 */
[----:B------:R-:W-:Y:S04]  /*47020*/  LDGSTS.E [R7+0x680], desc[UR8][R8.64], P0 ;  /* 0x0068000008077fae */ /* 0x000fe80008121848 */
[----:B------:R-:W-:Y:S04]  /*47030*/  LDGSTS.E [R7+0xa80], desc[UR8][R236.64], P0 ;  /* 0x00a80000ec077fae */ /* 0x000fe80008121848 */
[----:B-1----:R-:W4:Y:S01]  /*47040*/  LDL.LU.64 R14, [R1+0x30] ;  /* 0x00003000010e7983 */ /* 0x002f220000300a00 */
        /* <DEDUP_REMOVED lines=17> */
[----:B------:R3:W-:Y:S04]  /*47160*/  LDGSTS.E [R7+0x3e80], desc[UR8][R224.64], P0 ;  /* 0x03e80000e0077fae */ /* 0x0007e80008121848 */
[----:B------:R3:W-:Y:S02]  /*47170*/  STL.64 [R1+0x1d10], R6 ;  /* 0x001d100601007387 */ /* 0x0007e40000100a00 */
[----:B---3--:R-:W-:-:S05]  /*47180*/  IMAD.WIDE R6, R2, 0x4, R12 ;  /* 0x0000000402067825 */ /* 0x008fca00078e020c */
[----:B------:R4:W-:Y:S04]  /*47190*/  STL.64 [R1+0x1be8], R6 ;  /* 0x001be80601007387 */ /* 0x0009e80000100a00 */
[----:B--2---:R1:W-:Y:S02]  /*471a0*/  LDGSTS.E [R5+0x300], desc[UR8][R12.64], P0 ;  /* 0x003000000c057fae */ /* 0x0043e40008121848 */
[C---:B-1----:R-:W-:Y:S02]  /*471b0*/  IMAD.WIDE R12, R2.reuse, 0x4, R248 ;  /* 0x00000004020c7825 */ /* 0x042fe400078e02f8 */
[----:B------:R-:W2:Y:S02]  /*471c0*/  LDL.LU.64 R248, [R1+0x1d50] ;  /* 0x001d500001f87983 */ /* 0x000ea40000300a00 */
[----:B----4-:R-:W-:-:S05]  /*471d0*/  IMAD.WIDE R6, R2, 0x4, R14 ;  /* 0x0000000402067825 */ /* 0x010fca00078e020e */
[----:B------:R1:W-:Y:S01]  /*471e0*/  STL.64 [R1+0x1be0], R6 ;  /* 0x001be00601007387 */ /* 0x0003e20000100a00 */
[----:B------:R-:W-:-:S04]  /*471f0*/  IMAD.WIDE R250, R2, 0x4, R250 ;  /* 0x0000000402fa7825 */ /* 0x000fc800078e02fa */
[C---:B------:R-:W-:Y:S01]  /*47200*/  IMAD.WIDE R10, R2.reuse, 0x4, R10 ;  /* 0x00000004020a7825 */ /* 0x040fe200078e020a */
[----:B------:R-:W-:Y:S03]  /*47210*/  LDGSTS.E [R5+0x700], desc[UR8][R250.64], P0 ;  /* 0x00700000fa057fae */ /* 0x000fe60008121848 */
[C---:B-1----:R-:W-:Y:S02]  /*47220*/  IMAD.WIDE R6, R2.reuse, 0x4, R22 ;  /* 0x0000000402067825 */ /* 0x042fe400078e0216 */
[----:B------:R-:W3:Y:S04]  /*47230*/  LDL.LU.64 R22, [R1+0x1d48] ;  /* 0x001d480001167983 */ /* 0x000ee80000300a00 */
[----:B------:R1:W-:Y:S01]  /*47240*/  STL.64 [R1+0x1bd8], R12 ;  /* 0x001bd80c01007387 */ /* 0x0003e20000100a00 */
[----:B------:R-:W-:-:S04]  /*47250*/  IMAD.WIDE R8, R2, 0x4, R8 ;  /* 0x0000000402087825 */ /* 0x000fc800078e0208 */
[C---:B-1----:R-:W-:Y:S02]  /*47260*/  IMAD.WIDE R12, R2.reuse, 0x4, R18 ;  /* 0x00000004020c7825 */ /* 0x042fe400078e0212 */
[----:B------:R-:W4:Y:S04]  /*47270*/  LDL.LU.64 R18, [R1+0x1d40] ;  /* 0x001d400001127983 */ /* 0x000f280000300a00 */
[----:B------:R1:W-:Y:S02]  /*47280*/  STL.64 [R1+0x1bd0], R6 ;  /* 0x001bd00601007387 */ /* 0x0003e40000100a00 */
[C---:B-1----:R-:W-:Y:S02]  /*47290*/  IMAD.WIDE R6, R2.reuse, 0x4, R20 ;  /* 0x0000000402067825 */ /* 0x042fe400078e0214 */
[----:B------:R-:W4:Y:S04]  /*472a0*/  LDL.LU.64 R20, [R1+0x1d38] ;  /* 0x001d380001147983 */ /* 0x000f280000300a00 */
[----:B------:R-:W-:Y:S04]  /*472b0*/  STL.64 [R1+0x1bc8], R12 ;  /* 0x001bc80c01007387 */ /* 0x000fe80000100a00 */
[----:B------:R1:W-:Y:S04]  /*472c0*/  STL.64 [R1+0x1bc0], R6 ;  /* 0x001bc00601007387 */ /* 0x0003e80000100a00 */
[----:B------:R1:W-:Y:S04]  /*472d0*/  STL.64 [R1+0x1bb8], R10 ;  /* 0x001bb80a01007387 */ /* 0x0003e80000100a00 */
[----:B------:R-:W-:Y:S01]  /*472e0*/  STL.64 [R1+0x1bb0], R8 ;  /* 0x001bb00801007387 */ /* 0x000fe20000100a00 */
[----:B-1----:R-:W-:-:S05]  /*472f0*/  IMAD.WIDE R6, R2, 0x4, R250 ;  /* 0x0000000402067825 */ /* 0x002fca00078e02fa */
[----:B------:R1:W-:Y:S01]  /*47300*/  STL.64 [R1+0x1ba8], R6 ;  /* 0x001ba80601007387 */ /* 0x0003e20000100a00 */
[----:B------:R-:W-:-:S04]  /*47310*/  IMAD.WIDE R10, R2, 0x4, R244 ;  /* 0x00000004020a7825 */ /* 0x000fc800078e02f4 */
[----:B------:R-:W-:-:S04]  /*47320*/  IMAD.WIDE R234, R2, 0x4, R234 ;  /* 0x0000000402ea7825 */ /* 0x000fc800078e02ea */
[C---:B------:R-:W-:Y:S01]  /*47330*/  IMAD.WIDE R232, R2.reuse, 0x4, R232 ;  /* 0x0000000402e87825 */ /* 0x040fe200078e02e8 */
[----:B------:R-:W-:Y:S03]  /*47340*/  LDGSTS.E [R5+0xb00], desc[UR8][R234.64], P0 ;  /* 0x00b00000ea057fae */ /* 0x000fe60008121848 */
[C---:B-1----:R-:W-:Y:S01]  /*47350*/  IMAD.WIDE R6, R2.reuse, 0x4, R246 ;  /* 0x0000000402067825 */ /* 0x042fe200078e02f6 */
[----:B------:R-:W-:Y:S03]  /*47360*/  LDGSTS.E [R5+0xf00], desc[UR8][R34.64], P0 ;  /* 0x00f0000022057fae */ /* 0x000fe60008121848 */
[C---:B------:R-:W-:Y:S01]  /*47370*/  IMAD.WIDE R12, R2.reuse, 0x4, R230 ;  /* 0x00000004020c7825 */ /* 0x040fe200078e02e6 */
        /* <DEDUP_REMOVED lines=17> */
[----:B------:R-:W-:Y:S04]  /*47490*/  LDGSTS.E [R5+0x3700], desc[UR8][R194.64], P0 ;  /* 0x03700000c2057fae */ /* 0x000fe80008121848 */
[----:B------:R-:W-:Y:S04]  /*474a0*/  LDGSTS.E [R5+0x3b00], desc[UR8][R210.64], P0 ;  /* 0x03b00000d2057fae */ /* 0x000fe80008121848 */
[----:B------:R-:W-:Y:S04]  /*474b0*/  LDGSTS.E [R5+0x3f00], desc[UR8][R226.64], P0 ;  /* 0x03f00000e2057fae */ /* 0x000fe80008121848 */
[----:B------:R1:W-:Y:S01]  /*474c0*/  LDGSTS.E [R0+0x380], desc[UR8][R14.64], P0 ;  /* 0x003800000e007fae */ /* 0x0003e20008121848 */
[----:B------:R-:W-:-:S04]  /*474d0*/  IMAD.WIDE R58, R2, 0x4, R58 ;  /* 0x00000004023a7825 */ /* 0x000fc800078e023a */
[----:B------:R-:W-:-:S04]  /*474e0*/  IMAD.WIDE R60, R2, 0x4, R60 ;  /* 0x00000004023c7825 */ /* 0x000fc800078e023c */
[----:B-1----:R-:W-:-:S04]  /*474f0*/  IMAD.WIDE R14, R2, 0x4, R54 ;  /* 0x00000004020e7825 */ /* 0x002fc800078e0236 */
        /* <DEDUP_REMOVED lines=16> */
[C---:B--2---:R-:W-:Y:S01]  /*47600*/  IMAD.WIDE R8, R2.reuse, 0x4, R248 ;  /* 0x0000000402087825 */ /* 0x044fe200078e02f8 */
[----:B------:R-:W-:Y:S04]  /*47610*/  LDGSTS.E [R0+0x780], desc[UR8][R248.64], P0 ;  /* 0x00780000f8007fae */ /* 0x000fe80008121848 */
[----:B------:R1:W-:Y:S04]  /*47620*/  STL.64 [R1+0x1ba0], R8 ;  /* 0x001ba00801007387 */ /* 0x0003e80000100a00 */
[----:B------:R2:W-:Y:S04]  /*47630*/  STL.64 [R1+0x1b98], R6 ;  /* 0x001b980601007387 */ /* 0x0005e80000100a00 */
[----:B------:R3:W-:Y:S01]  /*47640*/  STL.64 [R1+0x1b90], R10 ;  /* 0x001b900a01007387 */ /* 0x0007e20000100a00 */
[----:B-1----:R-:W-:-:S03]  /*47650*/  IMAD.WIDE R8, R2, 0x4, R242 ;  /* 0x0000000402087825 */ /* 0x002fc600078e02f2 */
[----:B------:R-:W-:Y:S01]  /*47660*/  LDGSTS.E [R0+0xb80], desc[UR8][R232.64], P0 ;  /* 0x00b80000e8007fae */ /* 0x000fe20008121848 */
[----:B--2---:R-:W-:-:S03]  /*47670*/  IMAD.WIDE R6, R2, 0x4, R240 ;  /* 0x0000000402067825 */ /* 0x004fc600078e02f0 */
[----:B------:R1:W-:Y:S01]  /*47680*/  STL.64 [R1+0x1b88], R8 ;  /* 0x001b880801007387 */ /* 0x0003e20000100a00 */
[----:B---3--:R-:W-:-:S03]  /*47690*/  IMAD.WIDE R10, R2, 0x4, R238 ;  /* 0x00000004020a7825 */ /* 0x008fc600078e02ee */
        /* <DEDUP_REMOVED lines=8> */
[----:B------:R-:W-:Y:S01]  /*47720*/  STL.64 [R1+0x1b58], R12 ;  /* 0x001b580c01007387 */ /* 0x000fe20000100a00 */
[----:B-1----:R-:W-:-:S03]  /*47730*/  IMAD.WIDE R8, R2, 0x4, R24 ;  /* 0x0000000402087825 */ /* 0x002fc600078e0218 */
[----:B------:R-:W-:Y:S01]  /*47740*/  STL.64 [R1+0x1b60], R10 ;  /* 0x001b600a01007387 */ /* 0x000fe20000100a00 */
[----:B--2---:R-:W-:-:S03]  /*47750*/  IMAD.WIDE R6, R2, 0x4, R26 ;  /* 0x0000000402067825 */ /* 0x004fc600078e021a */
[----:B------:R1:W-:Y:S04]  /*47760*/  STL.64 [R1+0x1b50], R8 ;  /* 0x001b500801007387 */ /* 0x0003e80000100a00 */
[----:B------:R2:W-:Y:S04]  /*47770*/  STL.64 [R1+0x1d08], R10 ;  /* 0x001d080a01007387 */ /* 0x0005e80000100a00 */
[----:B------:R3:W-:Y:S01]  /*47780*/  STL.64 [R1+0x1b48], R6 ;  /* 0x001b480601007387 */ /* 0x0007e20000100a00 */
[----:B-1----:R-:W-:-:S03]  /*47790*/  IMAD.WIDE R8, R2, 0x4, R32 ;  /* 0x0000000402087825 */ /* 0x002fc600078e0220 */
[----:B------:R1:W-:Y:S01]  /*477a0*/  LDGSTS.E [R0+0x1380], desc[UR8][R52.64], P0 ;  /* 0x0138000034007fae */ /* 0x0003e20008121848 */
[----:B--2---:R-:W-:-:S03]  /*477b0*/  IMAD.WIDE R10, R2, 0x4, R30 ;  /* 0x00000004020a7825 */ /* 0x004fc600078e021e */
[----:B------:R-:W-:Y:S01]  /*477c0*/  LDGSTS.E [R0+0x1780], desc[UR8][R68.64], P0 ;  /* 0x0178000044007fae */ /* 0x000fe20008121848 */
[----:B---3--:R-:W-:-:S03]  /*477d0*/  IMAD.WIDE R6, R2, 0x4, R28 ;  /* 0x0000000402067825 */ /* 0x008fc600078e021c */
[----:B------:R-:W-:Y:S04]  /*477e0*/  LDGSTS.E [R0+0x1b80], desc[UR8][R84.64], P0 ;  /* 0x01b8000054007fae */ /* 0x000fe80008121848 */
[----:B------:R2:W-:Y:S04]  /*477f0*/  STL.64 [R1+0x1b40], R6 ;  /* 0x001b400601007387 */ /* 0x0005e80000100a00 */
[----:B------:R3:W-:Y:S01]  /*47800*/  STL.64 [R1+0x1b38], R10 ;  /* 0x001b380a01007387 */ /* 0x0007e20000100a00 */
[----:B------:R-:W-:-:S03]  /*47810*/  IMAD.WIDE R12, R2, 0x4, R42 ;  /* 0x00000004020c7825 */ /* 0x000fc600078e022a */
[----:B------:R4:W-:Y:S01]  /*47820*/  STL.64 [R1+0x1b30], R8 ;  /* 0x001b300801007387 */ /* 0x0009e20000100a00 */
[----:B--2---:R-:W-:-:S03]  /*47830*/  IMAD.WIDE R6, R2, 0x4, R34 ;  /* 0x0000000402067825 */ /* 0x004fc600078e0222 */
[----:B------:R-:W-:Y:S01]  /*47840*/  LDGSTS.E [R0+0x1f80], desc[UR8][R100.64], P0 ;  /* 0x01f8000064007fae */ /* 0x000fe20008121848 */
[----:B---3--:R-:W-:-:S03]  /*47850*/  IMAD.WIDE R10, R2, 0x4, R38 ;  /* 0x00000004020a7825 */ /* 0x008fc600078e0226 */
[----:B------:R2:W-:Y:S01]  /*47860*/  STL.64 [R1+0x1b28], R6 ;  /* 0x001b280601007387 */ /* 0x0005e20000100a00 */
[----:B----4-:R-:W-:-:S03]  /*47870*/  IMAD.WIDE R8, R2, 0x4, R36 ;  /* 0x0000000402087825 */ /* 0x010fc600078e0224 */
[----:B------:R3:W-:Y:S04]  /*47880*/  STL.64 [R1+0x1b18], R10 ;  /* 0x001b180a01007387 */ /* 0x0007e80000100a00 */
[----:B------:R-:W-:Y:S01]  /*47890*/  STL.64 [R1+0x1b20], R8 ;  /* 0x001b200801007387 */ /* 0x000fe20000100a00 */
[----:B--2---:R-:W-:-:S04]  /*478a0*/  IMAD.WIDE R6, R2, 0x4, R40 ;  /* 0x0000000402067825 */ /* 0x004fc800078e0228 */
[C---:B---3--:R-:W-:Y:S01]  /*478b0*/  IMAD.WIDE R10, R2.reuse, 0x4, R44 ;  /* 0x00000004020a7825 */ /* 0x048fe200078e022c */
[----:B------:R2:W-:Y:S04]  /*478c0*/  STL.64 [R1+0x1b10], R6 ;  /* 0x001b100601007387 */ /* 0x0005e80000100a00 */
[----:B------:R-:W-:Y:S04]  /*478d0*/  STL.64 [R1+0x1b08], R12 ;  /* 0x001b080c01007387 */ /* 0x000fe80000100a00 */
[----:B------:R3:W-:Y:S01]  /*478e0*/  STL.64 [R1+0x1b00], R10 ;  /* 0x001b000a01007387 */ /* 0x0007e20000100a00 */
[----:B--2---:R-:W-:-:S04]  /*478f0*/  IMAD.WIDE R6, R2, 0x4, R46 ;  /* 0x0000000402067825 */ /* 0x004fc800078e022e */
[C---:B------:R-:W-:Y:S01]  /*47900*/  IMAD.WIDE R46, R2.reuse, 0x4, R52 ;  /* 0x00000004022e7825 */ /* 0x040fe200078e0234 */
[----:B------:R-:W-:Y:S03]  /*47910*/  STL.64 [R1+0x1af8], R6 ;  /* 0x001af80601007387 */ /* 0x000fe60000100a00 */
[C---:B---3--:R-:W-:Y:S01]  /*47920*/  IMAD.WIDE R10, R2.reuse, 0x4, R50 ;  /* 0x00000004020a7825 */ /* 0x048fe200078e0232 */
[----:B------:R-:W-:Y:S03]  /*47930*/  STL.64 [R1+0x1af0], R48 ;  /* 0x001af03001007387 */ /* 0x000fe60000100a00 */
[C---:B------:R-:W-:Y:S01]  /*47940*/  IMAD.WIDE R50, R2.reuse, 0x4, R56 ;  /* 0x0000000402327825 */ /* 0x040fe200078e0238 */
[----:B------:R-:W-:Y:S03]  /*47950*/  STL.64 [R1+0x1ae8], R10 ;  /* 0x001ae80a01007387 */ /* 0x000fe60000100a00 */
[C---:B-1----:R-:W-:Y:S01]  /*47960*/  IMAD.WIDE R52, R2.reuse, 0x4, R62 ;  /* 0x0000000402347825 */ /* 0x042fe200078e023e */
[----:B------:R-:W-:Y:S04]  /*47970*/  STL.64 [R1+0x1ad8], R14 ;  /* 0x001ad80e01007387 */ /* 0x000fe80000100a00 */
[----:B------:R-:W-:Y:S01]  /*47980*/  STL.64 [R1+0x1ae0], R46 ;  /* 0x001ae02e01007387 */ /* 0x000fe20000100a00 */
[----:B------:R-:W-:-:S03]  /*47990*/  IMAD.WIDE R44, R2, 0x4, R68 ;  /* 0x00000004022c7825 */ /* 0x000fc600078e0244 */
[----:B------:R-:W-:Y:S04]  /*479a0*/  STL.64 [R1+0x1ad0], R50 ;  /* 0x001ad03201007387 */ /* 0x000fe80000100a00 */
[----:B------:R-:W-:Y:S04]  /*479b0*/  STL.64 [R1+0x1ac8], R58 ;  /* 0x001ac83a01007387 */ /* 0x000fe80000100a00 */
[----:B------:R-:W-:Y:S04]  /*479c0*/  STL.64 [R1+0x1ac0], R60 ;  /* 0x001ac03c01007387 */ /* 0x000fe80000100a00 */
[----:B------:R-:W-:Y:S04]  /*479d0*/  STL.64 [R1+0x1ab8], R52 ;  /* 0x001ab83401007387 */ /* 0x000fe80000100a00 */
[----:B------:R-:W-:Y:S04]  /*479e0*/  STL.64 [R1+0x1ab0], R64 ;  /* 0x001ab04001007387 */ /* 0x000fe80000100a00 */
        /* <DEDUP_REMOVED lines=97> */
[----:B------:R-:W2:Y:S01]  /*48000*/  LDL.64 R24, [R1+0x560] ;  /* 0x0005600001187983 */ /* 0x000ea20000100a00 */
[----:B------:R-:W-:-:S03]  /*48010*/  IMAD.WIDE R180, R2, 0x4, R180 ;  /* 0x0000000402b47825 */ /* 0x000fc600078e02b4 */
[----:B------:R-:W-:Y:S01]  /*48020*/  LDGSTS.E [R0+0x2380], desc[UR8][R116.64], P0 ;  /* 0x0238000074007fae */ /* 0x000fe20008121848 */
[----:B------:R-:W-:-:S03]  /*48030*/  IMAD.WIDE R176, R2, 0x4, R176 ;  /* 0x0000000402b07825 */ /* 0x000fc600078e02b0 */
[----:B------:R-:W-:Y:S01]  /*48040*/  LDGSTS.E [R0+0x2780], desc[UR8][R132.64], P0 ;  /* 0x0278000084007fae */ /* 0x000fe20008121848 */
        /* <DEDUP_REMOVED lines=9> */
[----:B------:R-:W3:Y:S01]  /*480e0*/  LDL.64 R100, [R1+0x578] ;  /* 0x0005780001647983 */ /* 0x000ee20000100a00 */
[----:B-1----:R-:W-:-:S03]  /*480f0*/  IMAD.WIDE R26, R2, 0x4, R206 ;  /* 0x00000004021a7825 */ /* 0x002fc600078e02ce */
[----:B------:R-:W-:Y:S04]  /*48100*/  LDGSTS.E [R0+0x2b80], desc[UR8][R148.64], P0 ;  /* 0x02b8000094007fae */ /* 0x000fe80008121848 */
[----:B------:R1:W-:Y:S04]  /*48110*/  STL.64 [R1+0x18d0], R26 ;  /* 0x0018d01a01007387 */ /* 0x0003e80000100a00 */
[----:B------:R4:W-:Y:S04]  /*48120*/  STL.64 [R1+0x18c8], R28 ;  /* 0x0018c81c01007387 */ /* 0x0009e80000100a00 */
[----:B------:R-:W3:Y:S01]  /*48130*/  LDL.64 R68, [R1+0x590] ;  /* 0x0005900001447983 */ /* 0x000ee20000100a00 */
[----:B-1----:R-:W-:-:S03]  /*48140*/  IMAD.WIDE R26, R2, 0x4, R210 ;  /* 0x00000004021a7825 */ /* 0x002fc600078e02d2 */
[----:B------:R-:W-:Y:S01]  /*48150*/  LDGSTS.E [R0+0x2f80], desc[UR8][R164.64], P0 ;  /* 0x02f80000a4007fae */ /* 0x000fe20008121848 */
[----:B----4-:R-:W-:-:S03]  /*48160*/  IMAD.WIDE R28, R2, 0x4, R212 ;  /* 0x00000004021c7825 */ /* 0x010fc600078e02d4 */
[----:B------:R1:W-:Y:S04]  /*48170*/  STL.64 [R1+0x18c0], R26 ;  /* 0x0018c01a01007387 */ /* 0x0003e80000100a00 */
[----:B------:R-:W4:Y:S04]  /*48180*/  LDL.64 R132, [R1+0x5a8] ;  /* 0x0005a80001847983 */ /* 0x000f280000100a00 */
[----:B------:R1:W-:Y:S04]  /*48190*/  STL.64 [R1+0x18b8], R28 ;  /* 0x0018b81c01007387 */ /* 0x0003e80000100a00 */
[----:B------:R-:W4:Y:S01]  /*481a0*/  LDL.64 R62, [R1+0x5c0] ;  /* 0x0005c000013e7983 */ /* 0x000f220000100a00 */
[----:B-1----:R-:W-:-:S03]  /*481b0*/  IMAD.WIDE R26, R2, 0x4, R214 ;  /* 0x00000004021a7825 */ /* 0x002fc600078e02d6 */
[----:B------:R-:W-:Y:S01]  /*481c0*/  LDGSTS.E [R0+0x3380], desc[UR8][R180.64], P0 ;  /* 0x03380000b4007fae */ /* 0x000fe20008121848 */
[----:B------:R-:W-:-:S03]  /*481d0*/  IMAD.WIDE R30, R2, 0x4, R220 ;  /* 0x00000004021e7825 */ /* 0x000fc600078e02dc */
[----:B------:R1:W-:Y:S01]  /*481e0*/  STL.64 [R1+0x18b0], R26 ;  /* 0x0018b01a01007387 */ /* 0x0003e20000100a00 */
[----:B------:R-:W-:-:S04]  /*481f0*/  IMAD.WIDE R28, R2, 0x4, R222 ;  /* 0x00000004021c7825 */ /* 0x000fc800078e02de */
[----:B------:R-:W-:-:S04]  /*48200*/  IMAD.WIDE R74, R2, 0x4, R224 ;  /* 0x00000004024a7825 */ /* 0x000fc800078e02e0 */
[----:B-1----:R-:W-:-:S05]  /*48210*/  IMAD.WIDE R26, R2, 0x4, R218 ;  /* 0x00000004021a7825 */ /* 0x002fca00078e02da */
[----:B------:R1:W-:Y:S04]  /*48220*/  STL.64 [R1+0x18a8], R26 ;  /* 0x0018a81a01007387 */ /* 0x0003e80000100a00 */
[----:B------:R1:W-:Y:S04]  /*48230*/  STL.64 [R1+0x18a0], R30 ;  /* 0x0018a01e01007387 */ /* 0x0003e80000100a00 */
[----:B------:R1:W-:Y:S04]  /*48240*/  STL.64 [R1+0x1898], R28 ;  /* 0x0018981c01007387 */ /* 0x0003e80000100a00 */
[----:B------:R1:W-:Y:S01]  /*48250*/  STL.64 [R1+0x1890], R74 ;  /* 0x0018904a01007387 */ /* 0x0003e20000100a00 */
[C---:B------:R-:W-:Y:S01]  /*48260*/  IMAD.WIDE R196, R2.reuse, 0x4, R196 ;  /* 0x0000000402c47825 */ /* 0x040fe200078e02c4 */
[----:B-1----:R-:W1:Y:S03]  /*48270*/  LDC R27, c[0x0][0x230] ;  /* 0x00008c00ff1b7b82 */ /* 0x002e660000000800 */
[C---:B------:R-:W-:Y:S01]  /*48280*/  IMAD.WIDE R30, R2.reuse, 0x4, R226 ;  /* 0x00000004021e7825 */ /* 0x040fe200078e02e2 */
[----:B------:R-:W-:Y:S04]  /*48290*/  LDGSTS.E [R0+0x3780], desc[UR8][R196.64], P0 ;  /* 0x03780000c4007fae */ /* 0x000fe80008121848 */
[----:B------:R1:W-:Y:S04]  /*482a0*/  STL.64 [R1+0x1888], R30 ;  /* 0x0018881e01007387 */ /* 0x0003e80000100a00 */
[----:B------:R-:W4:Y:S01]  /*482b0*/  LDL.64 R84, [R1+0x5d8] ;  /* 0x0005d80001547983 */ /* 0x000f220000100a00 */
[----:B------:R-:W-:-:S03]  /*482c0*/  IMAD.WIDE R228, R2, 0x4, R228 ;  /* 0x0000000402e47825 */ /* 0x000fc600078e02e4 */
[----:B------:R-:W-:Y:S04]  /*482d0*/  LDGSTS.E [R0+0x3b80], desc[UR8][R212.64], P0 ;  /* 0x03b80000d4007fae */ /* 0x000fe80008121848 */
[----:B------:R-:W-:Y:S04]  /*482e0*/  LDGSTS.E [R0+0x3f80], desc[UR8][R228.64], P0 ;  /* 0x03f80000e4007fae */ /* 0x000fe80008121848 */
[----:B------:R-:W0:Y:S01]  /*482f0*/  LDGDEPBAR ;  /* 0x00000000000079af */ /* 0x000e220000000000 */
[----:B------:R-:W-:Y:S01]  /*48300*/  BAR.SYNC.DEFER_BLOCKING 0x0 ;  /* 0x0000000000007b1d */ /* 0x000fe20000010000 */
[----:B-1----:R-:W-:-:S04]  /*48310*/  IADD3 R27, R27, -0x282, RZ ;  /* 0xfffffd7e1b1b7810 */ /* 0x002fc80007ffe0ff */
[----:B------:R-:W-:Y:S01]  /*48320*/  ISETP.GE.U32.AND P0, PT, R27, 0x7ffffcff, PT ;  /* 0x7ffffcff1b00780c */ /* 0x000fe20003f06070 */
[----:B------:R-:W-:Y:S02]  /*48330*/  VIADD R26, R23, 0x100000 ;  /* 0x00100000171a7836 */ /* 0x000fe40000000000 */
        /* <DEDUP_REMOVED lines=13> */
[C---:B------:R-:W-:Y:S01]  /*48410*/  VIADD R2, R23.reuse, 0x100000 ;  /* 0x0010000017027836 */ /* 0x040fe20000000000 */
[----:B------:R1:W-:Y:S04]  /*48420*/  STL.64 [R1+0x1880], R28 ;  /* 0x0018801c01007387 */ /* 0x0003e80000100a00 */
[----:B------:R-:W4:Y:S04]  /*48430*/  LDL.64 R116, [R1+0x5f0] ;  /* 0x0005f00001747983 */ /* 0x000f280000100a00 */
[----:B------:R-:W4:Y:S04]  /*48440*/  LDL.64 R74, [R1+0x608] ;  /* 0x00060800014a7983 */ /* 0x000f280000100a00 */
[----:B------:R-:W4:Y:S01]  /*48450*/  LDL.64 R30, [R1+0x620] ;  /* 0x00062000011e7983 */ /* 0x000f220000100a00 */
[----:B-1----:R-:W1:Y:S03]  /*48460*/  LDC R28, c[0x0][0x230] ;  /* 0x00008c00ff1c7b82 */ /* 0x002e660000000800 */
[----:B------:R-:W4:Y:S04]  /*48470*/  LDL.64 R102, [R1+0x638] ;  /* 0x0006380001667983 */ /* 0x000f280000100a00 */
[----:B------:R-:W4:Y:S01]  /*48480*/  LDL.64 R148, [R1+0x680] ;  /* 0x0006800001947983 */ /* 0x000f220000100a00 */
[----:B------:R-:W1:Y:S03]  /*48490*/  LDC R29, c[0x0][0x230] ;  /* 0x00008c00ff1d7b82 */ /* 0x000e660000000800 */
[----:B------:R-:W4:Y:S04]  /*484a0*/  LDL.64 R164, [R1+0x1240] ;  /* 0x0012400001a47983 */ /* 0x000f280000100a00 */
[----:B------:R-:W-:Y:S01]  /*484b0*/  @!PT LDS RZ, [RZ] ;  /* 0x00000000fffff984 */ /* 0x000fe20000000800 */
[----:B------:R-:W-:Y:S01]  /*484c0*/  @!PT LDS RZ, [RZ] ;  /* 0x00000000fffff984 */ /* 0x000fe20000000800 */
[----:B------:R-:W-:Y:S01]  /*484d0*/  @!PT LDS RZ, [RZ] ;  /* 0x00000000fffff984 */ /* 0x000fe20000000800 */
[----:B--2---:R2:W-:Y:S02]  /*484e0*/  LDGSTS.E [R252+0x40000], desc[UR8][R24.64], !P2 ;  /* 0x4000000018fc7fae */ /* 0x0045e4000d121848 */
[----:B--2---:R-:W2:Y:S01]  /*484f0*/  LDC R24, c[0x0][0x230] ;  /* 0x00008c00ff187b82 */ /* 0x004ea20000000800 */
[C---:B------:R-:W-:Y:S01]  /*48500*/  IADD3 R25, R23.reuse, 0x100000, RZ ;  /* 0x0010000017197810 */ /* 0x040fe20007ffe0ff */
[----:B---3--:R-:W-:Y:S01]  /*48510*/  LDGSTS.E [R26+0x44000], desc[UR8][R100.64], !P2 ;  /* 0x44000000641a7fae */ /* 0x008fe2000d121848 */
[----:B--2---:R-:W-:Y:S01]  /*48520*/  VIADD R27, R24, 0xfffffd7d ;  /* 0xfffffd7d181b7836 */ /* 0x004fe20000000000 */
[----:B------:R-:W-:-:S02]  /*48530*/  IADD3 R24, R23, 0x100000, RZ ;  /* 0x0010000017187810 */ /* 0x000fc40007ffe0ff */
[----:B------:R-:W2:Y:S04]  /*48540*/  LDL.64 R100, [R1+0x650] ;  /* 0x0006500001647983 */ /* 0x000ea80000100a00 */
[----:B------:R-:W-:Y:S01]  /*48550*/  LDGSTS.E [R25+0x48000], desc[UR8][R68.64], !P2 ;  /* 0x4800000044197fae */ /* 0x000fe2000d121848 */
[----:B------:R-:W-:-:S03]  /*48560*/  ISETP.GE.U32.AND P3, PT, R27, 0x7ffffcfe, PT ;  /* 0x7ffffcfe1b00780c */ /* 0x000fc60003f66070 */
[----:B------:R-:W3:Y:S04]  /*48570*/  LDL.64 R68, [R1+0x668] ;  /* 0x0006680001447983 */ /* 0x000ee80000100a00 */
[----:B----4-:R-:W-:Y:S04]  /*48580*/  LDGSTS.E [R24+0x4c000], desc[UR8][R132.64], !P2 ;  /* 0x4c00000084187fae */ /* 0x010fe8000d121848 */
[----:B------:R4:W-:Y:S04]  /*48590*/  LDGSTS.E [R2+0x40004], desc[UR8][R62.64], !P0 ;  /* 0x400040003e027fae */ /* 0x0009e8000c121848 */
[----:B------:R-:W3:Y:S01]  /*485a0*/  LDL.64 R132, [R1+0xd50] ;  /* 0x000d500001847983 */ /* 0x000ee20000100a00 */
[----:B----4-:R-:W4:Y:S02]  /*485b0*/  LDC R63, c[0x0][0x230] ;  /* 0x00008c00ff3f7b82 */ /* 0x010f240000000800 */
[----:B----4-:R-:W-:-:S02]  /*485c0*/  IADD3 R27, R63, -0x284, RZ ;  /* 0xfffffd7c3f1b7810 */ /* 0x010fc40007ffe0ff */
[----:B------:R-:W4:Y:S04]  /*485d0*/  LDL.64 R62, [R1+0x698] ;  /* 0x00069800013e7983 */ /* 0x000f280000100a00 */
[----:B------:R-:W-:Y:S04]  /*485e0*/  LDGSTS.E [R26+0x44004], desc[UR8][R84.64], !P0 ;  /* 0x44004000541a7fae */ /* 0x000fe8000c121848 */
[----:B------:R-:W4:Y:S01]  /*485f0*/  LDL.64 R84, [R1+0x6b0] ;  /* 0x0006b00001547983 */ /* 0x000f220000100a00 */
[----:B------:R-:W-:-:S03]  /*48600*/  ISETP.GE.U32.AND P2, PT, R27, 0x7ffffcfd, PT ;  /* 0x7ffffcfd1b00780c */ /* 0x000fc60003f46070 */
[----:B------:R-:W-:Y:S04]  /*48610*/  LDGSTS.E [R25+0x48004], desc[UR8][R116.64], !P0 ;  /* 0x4800400074197fae */ /* 0x000fe8000c121848 */
[----:B------:R-:W-:Y:S04]  /*48620*/  LDGSTS.E [R24+0x4c004], desc[UR8][R74.64], !P0 ;  /* 0x4c0040004a187fae */ /* 0x000fe8000c121848 */
[----:B------:R1:W-:Y:S04]  /*48630*/  LDGSTS.E [R2+0x40008], desc[UR8][R30.64], !P3 ;  /* 0x400080001e027fae */ /* 0x0003e8000d921848 */
[----:B------:R-:W4:Y:S04]  /*48640*/  LDL.64 R116, [R1+0x6c8] ;  /* 0x0006c80001747983 */ /* 0x000f280000100a00 */
[----:B------:R-:W4:Y:S04]  /*48650*/  LDL.64 R74, [R1+0xd48] ;  /* 0x000d4800014a7983 */ /* 0x000f280000100a00 */
[----:B------:R-:W-:Y:S01]  /*48660*/  LDGSTS.E [R26+0x44008], desc[UR8][R102.64], !P3 ;  /* 0x44008000661a7fae */ /* 0x000fe2000d921848 */
[----:B-1----:R-:W-:Y:S01]  /*48670*/  VIADD R27, R28, 0xfffffd5f ;  /* 0xfffffd5f1c1b7836 */ /* 0x002fe20000000000 */
[----:B------:R-:W1:Y:S08]  /*48680*/  LDC R31, c[0x0][0x230] ;  /* 0x00008c00ff1f7b82 */ /* 0x000e700000000800 */
[----:B------:R-:W1:Y:S01]  /*48690*/  LDC R30, c[0x0][0x230] ;  /* 0x00008c00ff1e7b82 */ /* 0x000e620000000800 */
[----:B------:R-:W4:Y:S04]  /*486a0*/  LDL.64 R102, [R1+0xd58] ;  /* 0x000d580001667983 */ /* 0x000f280000100a00 */
[----:B--2---:R-:W-:Y:S03]  /*486b0*/  LDGSTS.E [R25+0x48008], desc[UR8][R100.64], !P3 ;  /* 0x4800800064197fae */ /* 0x004fe6000d921848 */
[----:B------:R-:W2:Y:S01]  /*486c0*/  LDC R28, c[0x0][0x230] ;  /* 0x00008c00ff1c7b82 */ /* 0x000ea20000000800 */
[----:B------:R-:W2:Y:S04]  /*486d0*/  LDL.64 R100, [R1+0xd60] ;  /* 0x000d600001647983 */ /* 0x000ea80000100a00 */
[----:B---3--:R-:W-:Y:S04]  /*486e0*/  LDGSTS.E [R24+0x4c008], desc[UR8][R68.64], !P3 ;  /* 0x4c00800044187fae */ /* 0x008fe8000d921848 */
[----:B------:R-:W-:Y:S04]  /*486f0*/  LDGSTS.E [R2+0x4000c], desc[UR8][R148.64], !P2 ;  /* 0x4000c00094027fae */ /* 0x000fe8000d121848 */
[----:B------:R-:W3:Y:S04]  /*48700*/  LDL.64 R68, [R1+0xd68] ;  /* 0x000d680001447983 */ /* 0x000ee80000100a00 */
[----:B------:R-:W3:Y:S04]  /*48710*/  LDL.64 R148, [R1+0xd70] ;  /* 0x000d700001947983 */ /* 0x000ee80000100a00 */
[----:B----4-:R-:W-:Y:S04]  /*48720*/  LDGSTS.E [R26+0x4400c], desc[UR8][R62.64], !P2 ;  /* 0x4400c0003e1a7fae */ /* 0x010fe8000d121848 */
[----:B------:R-:W4:Y:S04]  /*48730*/  LDL.64 R62, [R1+0xd78] ;  /* 0x000d7800013e7983 */ /* 0x000f280000100a00 */
[----:B------:R-:W-:Y:S04]  /*48740*/  LDGSTS.E [R25+0x4800c], desc[UR8][R84.64], !P2 ;  /* 0x4800c00054197fae */ /* 0x000fe8000d121848 */
[----:B------:R-:W4:Y:S01]  /*48750*/  LDL.64 R84, [R1+0xd80] ;  /* 0x000d800001547983 */ /* 0x000f220000100a00 */
[----:B------:R-:W-:-:S02]  /*48760*/  ISETP.GE.U32.AND P0, PT, R27, 0x7ffffce0, PT ;  /* 0x7ffffce01b00780c */ /* 0x000fc40003f06070 */
[----:B------:R-:W-:Y:S02]  /*48770*/  IADD3 R27, R29, -0x2a2, RZ ;  /* 0xfffffd5e1d1b7810 */ /* 0x000fe40007ffe0ff */
[----:B------:R-:W1:Y:S02]  /*48780*/  LDC R29, c[0x0][0x230] ;  /* 0x00008c00ff1d7b82 */ /* 0x000e640000000800 */
[----:B------:R-:W-:Y:S01]  /*48790*/  ISETP.GE.U32.AND P3, PT, R27, 0x7ffffcdf, PT ;  /* 0x7ffffcdf1b00780c */ /* 0x000fe20003f66070 */
[----:B------:R-:W-:Y:S06]  /*487a0*/  LDGSTS.E [R24+0x4c00c], desc[UR8][R116.64], !P2 ;  /* 0x4c00c00074187fae */ /* 0x000fec000d121848 */
[----:B------:R-:W-:Y:S04]  /*487b0*/  LDGSTS.E [R2+0x50000], desc[UR8][R74.64], !P0 ;  /* 0x500000004a027fae */ /* 0x000fe8000c121848 */
[----:B------:R-:W-:Y:S04]  /*487c0*/  LDGSTS.E [R26+0x54000], desc[UR8][R132.64], !P0 ;  /* 0x54000000841a7fae */ /* 0x000fe8000c121848 */
[----:B------:R-:W4:Y:S04]  /*487d0*/  LDL.64 R116, [R1+0xd88] ;  /* 0x000d880001747983 */ /* 0x000f280000100a00 */
[----:B------:R-:W4:Y:S04]  /*487e0*/  LDL.64 R74, [R1+0xd90] ;  /* 0x000d9000014a7983 */ /* 0x000f280000100a00 */
[----:B------:R-:W4:Y:S04]  /*487f0*/  LDL.64 R132, [R1+0xd98] ;  /* 0x000d980001847983 */ /* 0x000f280000100a00 */
[----:B------:R-:W-:Y:S04]  /*48800*/  LDGSTS.E [R25+0x58000], desc[UR8][R102.64], !P0 ;  /* 0x5800000066197fae */ /* 0x000fe8000c121848 */
[----:B------:R-:W4:Y:S04]  /*48810*/  LDL.64 R102, [R1+0xda0] ;  /* 0x000da00001667983 */ /* 0x000f280000100a00 */
[----:B--2---:R-:W-:Y:S04]  /*48820*/  LDGSTS.E [R24+0x5c000], desc[UR8][R100.64], !P0 ;  /* 0x5c00000064187fae */ /* 0x004fe8000c121848 */
        /* <DEDUP_REMOVED lines=9> */
[----:B-1----:R-:W-:-:S02]  /*488c0*/  VIADD R27, R31, 0xfffffd5d ;  /* 0xfffffd5d1f1b7836 */ /* 0x002fc40000000000 */
[----:B------:R-:W1:Y:S03]  /*488d0*/  LDC R31, c[0x0][0x230] ;  /* 0x00008c00ff1f7b82 */ /* 0x000e660000000800 */
[----:B------:R-:W-:Y:S02]  /*488e0*/  ISETP.GE.U32.AND P2, PT, R27, 0x7ffffcde, PT ;  /* 0x7ffffcde1b00780c */ /* 0x000fe40003f46070 */
[----:B------:R-:W-:-:S03]  /*488f0*/  IADD3 R27, R28, -0x2a4, RZ ;  /* 0xfffffd5c1c1b7810 */ /* 0x000fc60007ffe0ff */
[----:B------:R-:W1:Y:S01]  /*48900*/  LDC R28, c[0x0][0x230] ;  /* 0x00008c00ff1c7b82 */ /* 0x000e620000000800 */
[----:B------:R-:W-:Y:S01]  /*48910*/  ISETP.GE.U32.AND P0, PT, R27, 0x7ffffcdd, PT ;  /* 0x7ffffcdd1b00780c */ /* 0x000fe20003f06070 */
[----:B------:R-:W-:-:S05]  /*48920*/  VIADD R27, R30, 0xfffffd3f ;  /* 0xfffffd3f1e1b7836 */ /* 0x000fca0000000000 */
[----:B------:R-:W-:Y:S01]  /*48930*/  ISETP.GE.U32.AND P3, PT, R27, 0x7ffffcc0, PT ;  /* 0x7ffffcc01b00780c */ /* 0x000fe20003f66070 */
[----:B------:R-:W1:Y:S01]  /*48940*/  LDC R30, c[0x0][0x230] ;  /* 0x00008c00ff1e7b82 */ /* 0x000e620000000800 */
[----:B------:R-:W-:Y:S04]  /*48950*/  LDGSTS.E [R2+0x50008], desc[UR8][R116.64], !P2 ;  /* 0x5000800074027fae */ /* 0x000fe8000d121848 */
        /* <DEDUP_REMOVED lines=17> */
[----:B-1----:R-:W-:-:S02]  /*48a70*/  IADD3 R27, R31, -0x2c2, RZ ;  /* 0xfffffd3e1f1b7810 */ /* 0x002fc40007ffe0ff */
[----:B------:R-:W1:Y:S02]  /*48a80*/  LDC R31, c[0x0][0x230] ;  /* 0x00008c00ff1f7b82 */ /* 0x000e640000000800 */
        /* <DEDUP_REMOVED lines=22> */
[----:B------:R-:W-:-:S02]  /*48bf0*/  IADD3 R27, R28, -0x2c4, RZ ;  /* 0xfffffd3c1c1b7810 */ /* 0x000fc40007ffe0ff */
[----:B------:R-:W4:Y:S02]  /*48c00*/  LDC R28, c[0x0][0x230] ;  /* 0x00008c00ff1c7b82 */ /* 0x000f240000000800 */
[----:B------:R-:W-:Y:S01]  /*48c10*/  ISETP.GE.U32.AND P3, PT, R27, 0x7ffffcbd, PT ;  /* 0x7ffffcbd1b00780c */ /* 0x000fe20003f66070 */
[----:B-1----:R-:W-:-:S05]  /*48c20*/  VIADD R27, R31, 0xfffffd1f ;  /* 0xfffffd1f1f1b7836 */ /* 0x002fca0000000000 */
[----:B------:R-:W-:Y:S01]  /*48c30*/  ISETP.GE.U32.AND P2, PT, R27, 0x7ffffca0, PT ;  /* 0x7ffffca01b00780c */ /* 0x000fe20003f46070 */
        /* <DEDUP_REMOVED lines=19> */
[----:B------:R-:W1:Y:S02]  /*48d70*/  LDC R30, c[0x0][0x230] ;  /* 0x00008c00ff1e7b82 */ /* 0x000e640000000800 */
[----:B------:R-:W-:Y:S01]  /*48d80*/  ISETP.GE.U32.AND P0, PT, R27, 0x7ffffc9f, PT ;  /* 0x7ffffc9f1b00780c */ /* 0x000fe20003f06070 */
[----:B------:R-:W-:-:S05]  /*48d90*/  VIADD R27, R29, 0xfffffd1d ;  /* 0xfffffd1d1d1b7836 */ /* 0x000fca0000000000 */
[----:B------:R-:W-:Y:S01]  /*48da0*/  ISETP.GE.U32.AND P3, PT, R27, 0x7ffffc9e, PT ;  /* 0x7ffffc9e1b00780c */ /* 0x000fe20003f66070 */
[----:B------:R-:W1:Y:S01]  /*48db0*/  LDC R29, c[0x0][0x230] ;  /* 0x00008c00ff1d7b82 */ /* 0x000e620000000800 */
[----:B------:R-:W-:Y:S05]  /*48dc0*/  LDGSTS.E [R24+0x7c000], desc[UR8][R116.64], !P2 ;  /* 0x7c00000074187fae */ /* 0x000fea000d121848 */
        /* <DEDUP_REMOVED lines=10> */
[----:B------:R1:W-:Y:S04]  /*48e70*/  LDGSTS.E [R26+0x74008], desc[UR8][R148.64], !P3 ;  /* 0x74008000941a7fae */ /* 0x0003e8000d921848 */
[----:B------:R-:W3:Y:S04]  /*48e80*/  LDL.64 R68, [R1+0x6f8] ;  /* 0x0006f80001447983 */ /* 0x000ee80000100a00 */
[----:B------:R-:W3:Y:S04]  /*48e90*/  LDL.64 R148, [R1+0x710] ;  /* 0x0007100001947983 */ /* 0x000ee80000100a00 */
[----:B----4-:R-:W-:Y:S04]  /*48ea0*/  LDGSTS.E [R25+0x78008], desc[UR8][R62.64], !P3 ;  /* 0x780080003e197fae */ /* 0x010fe8000d921848 */
[----:B------:R-:W4:Y:S04]  /*48eb0*/  LDL.64 R62, [R1+0x728] ;  /* 0x00072800013e7983 */ /* 0x000f280000100a00 */
[----:B------:R-:W-:Y:S04]  /*48ec0*/  LDGSTS.E [R24+0x7c008], desc[UR8][R84.64], !P3 ;  /* 0x7c00800054187fae */ /* 0x000fe8000d921848 */
[----:B------:R-:W4:Y:S01]  /*48ed0*/  LDL.64 R84, [R1+0x740] ;  /* 0x0007400001547983 */ /* 0x000f220000100a00 */
[----:B------:R-:W-:Y:S01]  /*48ee0*/  IADD3 R27, R28, -0x2e4, RZ ;  /* 0xfffffd1c1c1b7810 */ /* 0x000fe20007ffe0ff */
[----:B------:R-:W-:Y:S01]  /*48ef0*/  VIADD R23, R23, 0x100000 ;  /* 0x0010000017177836 */ /* 0x000fe20000000000 */
[----:B-1----:R-:W-:Y:S01]  /*48f00*/  IADD3 R26, R29, -0x286, RZ ;  /* 0xfffffd7a1d1a7810 */ /* 0x002fe20007ffe0ff */
[----:B------:R-:W1:Y:S01]  /*48f10*/  LDC R28, c[0x0][0x230] ;  /* 0x00008c00ff1c7b82 */ /* 0x000e620000000800 */
[----:B------:R-:W-:Y:S01]  /*48f20*/  ISETP.GE.U32.AND P4, PT, R27, 0x7ffffc9d, PT ;  /* 0x7ffffc9d1b00780c */ /* 0x000fe20003f86070 */
[----:B------:R-:W-:-:S05]  /*48f30*/  VIADD R27, R30, 0xfffffd7b ;  /* 0xfffffd7b1e1b7836 */ /* 0x000fca0000000000 */
[----:B------:R-:W-:Y:S01]  /*48f40*/  ISETP.GE.U32.AND P0, PT, R27, 0x7ffffcfc, PT ;  /* 0x7ffffcfc1b00780c */ /* 0x000fe20003f06070 */
[----:B------:R-:W1:Y:S01]  /*48f50*/  LDC R30, c[0x0][0x230] ;  /* 0x00008c00ff1e7b82 */ /* 0x000e620000000800 */
[----:B------:R-:W-:-:S07]  /*48f60*/  ISETP.GE.U32.AND P2, PT, R26, 0x7ffffcfb, PT ;  /* 0x7ffffcfb1a00780c */ /* 0x000fce0003f46070 */
[----:B------:R-:W1:Y:S08]  /*48f70*/  LDC R27, c[0x0][0x230] ;  /* 0x00008c00ff1b7b82 */ /* 0x000e700000000800 */
[----:B------:R-:W1:Y:S01]  /*48f80*/  LDC R29, c[0x0][0x230] ;  /* 0x00008c00ff1d7b82 */ /* 0x000e620000000800 */
[----:B------:R1:W-:Y:S04]  /*48f90*/  LDGSTS.E [R2+0x7000c], desc[UR8][R116.64], !P4 ;  /* 0x7000c00074027fae */ /* 0x0003e8000e121848 */
[----:B------:R1:W-:Y:S04]  /*48fa0*/  LDGSTS.E [R25+0x7400c], desc[UR8][R74.64], !P4 ;  /* 0x7400c0004a197fae */ /* 0x0003e8000e121848 */
[----:B------:R1:W-:Y:S02]  /*48fb0*/  LDGSTS.E [R24+0x7800c], desc[UR8][R132.64], !P4 ;  /* 0x7800c00084187fae */ /* 0x0003e4000e121848 */
[----:B-1----:R-:W-:-:S02]  /*48fc0*/  IADD3 R2, R22, 0x100000, RZ ;  /* 0x0010000016027810 */ /* 0x002fc40007ffe0ff */
[----:B------:R-:W4:Y:S01]  /*48fd0*/  LDL.64 R116, [R1+0x758] ;  /* 0x0007580001747983 */ /* 0x000f220000100a00 */
[----:B------:R-:W-:-:S03]  /*48fe0*/  VIADD R25, R22, 0x100000 ;  /* 0x0010000016197836 */ /* 0x000fc60000000000 */
[----:B------:R-:W4:Y:S01]  /*48ff0*/  LDL.64 R74, [R1+0x770] ;  /* 0x00077000014a7983 */ /* 0x000f220000100a00 */
[----:B------:R-:W-:-:S03]  /*49000*/  IADD3 R24, R22, 0x100000, RZ ;  /* 0x0010000016187810 */ /* 0x000fc60007ffe0ff */
[----:B------:R-:W4:Y:S04]  /*49010*/  LDL.64 R132, [R1+0x788] ;  /* 0x0007880001847983 */ /* 0x000f280000100a00 */
[----:B------:R1:W-:Y:S02]  /*49020*/  LDGSTS.E [R23+0x7c00c], desc[UR8][R102.64], !P4 ;  /* 0x7c00c00066177fae */ /* 0x0003e4000e121848 */
[----:B-1----:R-:W-:Y:S02]  /*49030*/  IADD3 R23, R22, 0x100000, RZ ;  /* 0x0010000016177810 */ /* 0x002fe40007ffe0ff */
        /* <DEDUP_REMOVED lines=11> */
[----:B------:R-:W-:-:S02]  /*490f0*/  VIADD R26, R28, 0xfffffd79 ;  /* 0xfffffd791c1a7836 */ /* 0x000fc40000000000 */
[----:B------:R-:W1:Y:S03]  /*49100*/  LDC R28, c[0x0][0x230] ;  /* 0x00008c00ff1c7b82 */ /* 0x000e660000000800 */
[----:B------:R-:W-:Y:S01]  /*49110*/  ISETP.GE.U32.AND P3, PT, R26, 0x7ffffcfa, PT ;  /* 0x7ffffcfa1a00780c */ /* 0x000fe20003f66070 */
[----:B------:R-:W-:-:S04]  /*49120*/  VIADD R26, R30, 0xfffffd78 ;  /* 0xfffffd781e1a7836 */ /* 0x000fc80000000000 */
[----:B------:R-:W1:Y:S01]  /*49130*/  LDC R30, c[0x0][0x230] ;  /* 0x00008c00ff1e7b82 */ /* 0x000e620000000800 */
        /* <DEDUP_REMOVED lines=73> */
[----:B------:R-:W-:-:S04]  /*495d0*/  IADD3 R26, R28, -0x2c7, RZ ;  /* 0xfffffd391c1a7810 */ /* 0x000fc80007ffe0ff */
[----:B------:R-:W-:Y:S01]  /*495e0*/  ISETP.GE.U32.AND P2, PT, R26, 0x7ffffcba, PT ;  /* 0x7ffffcba1a00780c */ /* 0x000fe20003f46070 */
[----:B------:R-:W-:Y:S02]  /*495f0*/  LDGSTS.E [R2+0x60000], desc[UR8][R116.64], !P3 ;  /* 0x6000000074027fae */ /* 0x000fe4000d921848 */
[----:B------:R-:W1:Y:S02]  /*49600*/  LDC R28, c[0x0][0x230] ;  /* 0x00008c00ff1c7b82 */ /* 0x000e640000000800 */
        /* <DEDUP_REMOVED lines=18> */
[----:B------:R-:W4:Y:S03]  /*49730*/  LDC R27, c[0x0][0x230] ;  /* 0x00008c00ff1b7b82 */ /* 0x000f260000000800 */
[----:B------:R-:W-:Y:S02]  /*49740*/  ISETP.GE.U32.AND P3, PT, R26, 0x7ffffcb9, PT ;  /* 0x7ffffcb91a00780c */ /* 0x000fe40003f66070 */
[----:B-1----:R-:W-:-:S04]  /*49750*/  IADD3 R26, R30, -0x2e5, RZ ;  /* 0xfffffd1b1e1a7810 */ /* 0x002fc80007ffe0ff */
        /* <DEDUP_REMOVED lines=14> */
[----:B----4-:R-:W-:Y:S04]  /*49840*/  LDGSTS.E [R2+0x70000], desc[UR8][R62.64], !P0 ;  /* 0x700000003e027fae */ /* 0x010fe8000c121848 */
[----:B------:R-:W-:Y:S04]  /*49850*/  LDGSTS.E [R25+0x74000], desc[UR8][R148.64], !P0 ;  /* 0x7400000094197fae */ /* 0x000fe8000c121848 */
[----:B------:R-:W4:Y:S04]  /*49860*/  LDL.64 R62, [R1+0x1618] ;  /* 0x00161800013e7983 */ /* 0x000f280000100a00 */
[----:B------:R-:W-:Y:S04]  /*49870*/  LDGSTS.E [R24+0x78000], desc[UR8][R84.64], !P0 ;  /* 0x7800000054187fae */ /* 0x000fe8000c121848 */
[----:B------:R-:W4:Y:S01]  /*49880*/  LDL.64 R84, [R1+0x1638] ;  /* 0x0016380001547983 */ /* 0x000f220000100a00 */
[----:B------:R-:W-:-:S02]  /*49890*/  VIADD R26, R29, 0xfffffd1a ;  /* 0xfffffd1a1d1a7836 */ /* 0x000fc40000000000 */
[----:B------:R-:W1:Y:S03]  /*498a0*/  LDC R29, c[0x0][0x230] ;  /* 0x00008c00ff1d7b82 */ /* 0x000e660000000800 */
[----:B------:R-:W-:Y:S02]  /*498b0*/  ISETP.GE.U32.AND P2, PT, R26, 0x7ffffc9b, PT ;  /* 0x7ffffc9b1a00780c */ /* 0x000fe40003f46070 */
[----:B------:R-:W-:-:S03]  /*498c0*/  IADD3 R26, R28, -0x2e7, RZ ;  /* 0xfffffd191c1a7810 */ /* 0x000fc60007ffe0ff */
[----:B------:R-:W1:Y:S01]  /*498d0*/  LDC R28, c[0x0][0x230] ;  /* 0x00008c00ff1c7b82 */ /* 0x000e620000000800 */
[----:B------:R-:W-:Y:S01]  /*498e0*/  ISETP.GE.U32.AND P3, PT, R26, 0x7ffffc9a, PT ;  /* 0x7ffffc9a1a00780c */ /* 0x000fe20003f66070 */
[----:B------:R-:W-:Y:S06]  /*498f0*/  LDGSTS.E [R23+0x7c000], desc[UR8][R74.64], !P0 ;  /* 0x7c0000004a177fae */ /* 0x000fec000c121848 */
[----:B------:R-:W-:Y:S04]  /*49900*/  LDGSTS.E [R2+0x70004], desc[UR8][R116.64], !P2 ;  /* 0x7000400074027fae */ /* 0x000fe8000d121848 */
[----:B------:R-:W4:Y:S04]  /*49910*/  LDL.64 R74, [R1+0x1640] ;  /* 0x00164000014a7983 */ /* 0x000f280000100a00 */
[----:B------:R-:W4:Y:S04]  /*49920*/  LDL.64 R116, [R1+0x1648] ;  /* 0x0016480001747983 */ /* 0x000f280000100a00 */
[----:B------:R-:W-:Y:S04]  /*49930*/  LDGSTS.E [R25+0x74004], desc[UR8][R102.64], !P2 ;  /* 0x7400400066197fae */ /* 0x000fe8000d121848 */
[----:B------:R-:W-:Y:S04]  /*49940*/  LDGSTS.E [R24+0x78004], desc[UR8][R132.64], !P2 ;  /* 0x7800400084187fae */ /* 0x000fe8000d121848 */
[----:B------:R-:W4:Y:S04]  /*49950*/  LDL.64 R102, [R1+0x1650] ;  /* 0x0016500001667983 */ /* 0x000f280000100a00 */
[----:B------:R-:W4:Y:S04]  /*49960*/  LDL.64 R132, [R1+0x1658] ;  /* 0x0016580001847983 */ /* 0x000f280000100a00 */
[----:B---3--:R-:W-:Y:S04]  /*49970*/  LDGSTS.E [R23+0x7c004], desc[UR8][R68.64], !P2 ;  /* 0x7c00400044177fae */ /* 0x008fe8000d121848 */
[----:B--2---:R-:W-:Y:S04]  /*49980*/  LDGSTS.E [R2+0x70008], desc[UR8][R100.64], !P3 ;  /* 0x7000800064027fae */ /* 0x004fe8000d921848 */
[----:B------:R-:W2:Y:S04]  /*49990*/  LDL.64 R68, [R1+0x8e0] ;  /* 0x0008e00001447983 */ /* 0x000ea80000100a00 */
[----:B------:R-:W3:Y:S04]  /*499a0*/  LDL.64 R100, [R1+0x8f8] ;  /* 0x0008f80001647983 */ /* 0x000ee80000100a00 */
[----:B----4-:R1:W-:Y:S04]  /*499b0*/  LDGSTS.E [R25+0x74008], desc[UR8][R62.64], !P3 ;  /* 0x740080003e197fae */ /* 0x0103e8000d921848 */
[----:B------:R-:W-:Y:S04]  /*499c0*/  LDGSTS.E [R24+0x78008], desc[UR8][R20.64], !P3 ;  /* 0x7800800014187fae */ /* 0x000fe8000d921848 */
[----:B------:R-:W4:Y:S04]  /*499d0*/  LDL.64 R62, [R1+0x910] ;  /* 0x00091000013e7983 */ /* 0x000f280000100a00 */
[----:B------:R-:W2:Y:S04]  /*499e0*/  LDL.LU.64 R20, [R1+0x1d30] ;  /* 0x001d300001147983 */ /* 0x000ea80000300a00 */
[----:B------:R-:W4:Y:S01]  /*499f0*/  LDL.64 R148, [R1+0x928] ;  /* 0x0009280001947983 */ /* 0x000f220000100a00 */
[----:B------:R-:W-:-:S02]  /*49a00*/  VIADD R26, R27, 0xfffffd18 ;  /* 0xfffffd181b1a7836 */ /* 0x000fc40000000000 */
[----:B-1----:R-:W-:Y:S01]  /*49a10*/  VIADD R25, R28, 0xfffffd76 ;  /* 0xfffffd761c197836 */ /* 0x002fe20000000000 */
[----:B------:R-:W-:Y:S01]  /*49a20*/  IADD3 R22, R22, 0x100000, RZ ;  /* 0x0010000016167810 */ /* 0x000fe20007ffe0ff */
[----:B------:R-:W-:Y:S01]  /*49a30*/  LDGSTS.E [R23+0x7c008], desc[UR8][R84.64], !P3 ;  /* 0x7c00800054177fae */ /* 0x000fe2000d921848 */
[----:B------:R-:W-:Y:S01]  /*49a40*/  ISETP.GE.U32.AND P4, PT, R26, 0x7ffffc99, PT ;  /* 0x7ffffc991a00780c */ /* 0x000fe20003f86070 */
[----:B------:R-:W1:Y:S02]  /*49a50*/  LDC R27, c[0x0][0x230] ;  /* 0x00008c00ff1b7b82 */ /* 0x000e640000000800 */
[----:B------:R-:W4:Y:S06]  /*49a60*/  LDL.64 R164, [R1+0x1340] ;  /* 0x0013400001a47983 */ /* 0x000f2c0000100a00 */
[----:B------:R-:W1:Y:S01]  /*49a70*/  LDC R28, c[0x0][0x230] ;  /* 0x00008c00ff1c7b82 */ /* 0x000e620000000800 */
[----:B------:R-:W4:Y:S01]  /*49a80*/  LDL.64 R84, [R1+0xa68] ;  /* 0x000a680001547983 */ /* 0x000f220000100a00 */
[----:B------:R-:W-:-:S04]  /*49a90*/  IADD3 R26, R29, -0x289, RZ ;  /* 0xfffffd771d1a7810 */ /* 0x000fc80007ffe0ff */
[----:B------:R-:W-:Y:S02]  /*49aa0*/  ISETP.GE.U32.AND P0, PT, R26, 0x7ffffcf8, PT ;  /* 0x7ffffcf81a00780c */ /* 0x000fe40003f06070 */
[----:B------:R-:W1:Y:S01]  /*49ab0*/  LDC R29, c[0x0][0x230] ;  /* 0x00008c00ff1d7b82 */ /* 0x000e620000000800 */
[----:B------:R-:W-:Y:S01]  /*49ac0*/  ISETP.GE.U32.AND P2, PT, R25, 0x7ffffcf7, PT ;  /* 0x7ffffcf71900780c */ /* 0x000fe20003f46070 */
[----:B------:R2:W-:Y:S06]  /*49ad0*/  LDGSTS.E [R2+0x7000c], desc[UR8][R74.64], !P4 ;  /* 0x7000c0004a027fae */ /* 0x0005ec000e121848 */
[----:B------:R-:W1:Y:S01]  /*49ae0*/  LDC R26, c[0x0][0x230] ;  /* 0x00008c00ff1a7b82 */ /* 0x000e620000000800 */
[----:B------:R2:W-:Y:S04]  /*49af0*/  LDGSTS.E [R24+0x7400c], desc[UR8][R116.64], !P4 ;  /* 0x7400c00074187fae */ /* 0x0005e8000e121848 */
[----:B------:R-:W4:Y:S04]  /*49b00*/  LDL.64 R74, [R1+0xa70] ;  /* 0x000a7000014a7983 */ /* 0x000f280000100a00 */
[----:B------:R-:W4:Y:S04]  /*49b10*/  LDL.64 R116, [R1+0xa78] ;  /* 0x000a780001747983 */ /* 0x000f280000100a00 */
[----:B------:R2:W-:Y:S04]  /*49b20*/  LDGSTS.E [R23+0x7800c], desc[UR8][R102.64], !P4 ;  /* 0x7800c00066177fae */ /* 0x0005e8000e121848 */
[----:B------:R2:W-:Y:S04]  /*49b30*/  LDGSTS.E [R22+0x7c00c], desc[UR8][R132.64], !P4 ;  /* 0x7c00c00084167fae */ /* 0x0005e8000e121848 */
[----:B------:R-:W4:Y:S04]  /*49b40*/  LDL.64 R102, [R1+0xa80] ;  /* 0x000a800001667983 */ /* 0x000f280000100a00 */
[----:B------:R-:W4:Y:S01]  /*49b50*/  LDL.64 R132, [R1+0xa88] ;  /* 0x000a880001847983 */ /* 0x000f220000100a00 */
[C---:B--2---:R-:W-:Y:S01]  /*49b60*/  VIADD R2, R21.reuse, 0x100000 ;  /* 0x0010000015027836 */ /* 0x044fe20000000000 */
[C---:B------:R-:W-:Y:S01]  /*49b70*/  IADD3 R24, R21.reuse, 0x100000, RZ ;  /* 0x0010000015187810 */ /* 0x040fe20007ffe0ff */
[----:B------:R-:W-:-:S02]  /*49b80*/  VIADD R23, R21, 0x100000 ;  /* 0x0010000015177836 */ /* 0x000fc40000000000 */
[----:B------:R-:W-:Y:S01]  /*49b90*/  VIADD R22, R21, 0x100000 ;  /* 0x0010000015167836 */ /* 0x000fe20000000000 */
[----:B------:R-:W-:Y:S04]  /*49ba0*/  LDGSTS.E [R2+0x40000], desc[UR8][R68.64], !P0 ;  /* 0x4000000044027fae */ /* 0x000fe8000c121848 */
[----:B---3--:R-:W-:Y:S04]  /*49bb0*/  LDGSTS.E [R24+0x44000], desc[UR8][R100.64], !P0 ;  /* 0x4400000064187fae */ /* 0x008fe8000c121848 */
[----:B----4-:R-:W-:Y:S04]  /*49bc0*/  LDGSTS.E [R23+0x48000], desc[UR8][R62.64], !P0 ;  /* 0x480000003e177fae */ /* 0x010fe8000c121848 */
[----:B------:R-:W2:Y:S04]  /*49bd0*/  LDL.64 R68, [R1+0xa90] ;  /* 0x000a900001447983 */ /* 0x000ea80000100a00 */
[----:B------:R-:W3:Y:S04]  /*49be0*/  LDL.64 R100, [R1+0xa98] ;  /* 0x000a980001647983 */ /* 0x000ee80000100a00 */
[----:B------:R-:W4:Y:S04]  /*49bf0*/  LDL.64 R62, [R1+0x938] ;  /* 0x00093800013e7983 */ /* 0x000f280000100a00 */
[----:B------:R-:W-:Y:S04]  /*49c00*/  LDGSTS.E [R22+0x4c000], desc[UR8][R148.64], !P0 ;  /* 0x4c00000094167fae */ /* 0x000fe8000c121848 */
[----:B------:R-:W-:Y:S04]  /*49c10*/  LDGSTS.E [R2+0x40004], desc[UR8][R84.64], !P2 ;  /* 0x4000400054027fae */ /* 0x000fe8000d121848 */
[----:B------:R-:W4:Y:S04]  /*49c20*/  LDL.64 R148, [R1+0x930] ;  /* 0x0009300001947983 */ /* 0x000f280000100a00 */
[----:B------:R-:W4:Y:S01]  /*49c30*/  LDL.64 R84, [R1+0x920] ;  /* 0x0009200001547983 */ /* 0x000f220000100a00 */
[----:B-1----:R-:W-:-:S02]  /*49c40*/  IADD3 R25, R27, -0x28b, RZ ;  /* 0xfffffd751b197810 */ /* 0x002fc40007ffe0ff */
[----:B------:R-:W1:Y:S02]  /*49c50*/  LDC R27, c[0x0][0x230] ;  /* 0x00008c00ff1b7b82 */ /* 0x000e640000000800 */
[----:B------:R-:W-:Y:S02]  /*49c60*/  ISETP.GE.U32.AND P3, PT, R25, 0x7ffffcf6, PT ;  /* 0x7ffffcf61900780c */ /* 0x000fe40003f66070 */
[----:B------:R-:W-:-:S04]  /*49c70*/  IADD3 R25, R29, -0x28c, RZ ;  /* 0xfffffd741d197810 */ /* 0x000fc80007ffe0ff */
[----:B------:R-:W-:Y:S01]  /*49c80*/  ISETP.GE.U32.AND P0, PT, R25, 0x7ffffcf5, PT ;  /* 0x7ffffcf51900780c */ /* 0x000fe20003f06070 */
[----:B------:R-:W-:Y:S01]  /*49c90*/  LDGSTS.E [R24+0x44004], desc[UR8][R74.64], !P2 ;  /* 0x440040004a187fae */ /* 0x000fe2000d121848 */
[----:B------:R-:W1:Y:S03]  /*49ca0*/  LDC R29, c[0x0][0x230] ;  /* 0x00008c00ff1d7b82 */ /* 0x000e660000000800 */
[----:B------:R-:W-:Y:S04]  /*49cb0*/  LDGSTS.E [R23+0x48004], desc[UR8][R116.64], !P2 ;  /* 0x4800400074177fae */ /* 0x000fe8000d121848 */
[----:B------:R-:W4:Y:S04]  /*49cc0*/  LDL.64 R74, [R1+0x918] ;  /* 0x00091800014a7983 */ /* 0x000f280000100a00 */
[----:B------:R-:W4:Y:S04]  /*49cd0*/  LDL.64 R116, [R1+0x908] ;  /* 0x0009080001747983 */ /* 0x000f280000100a00 */
[----:B------:R-:W-:Y:S04]  /*49ce0*/  LDGSTS.E [R22+0x4c004], desc[UR8][R102.64], !P2 ;  /* 0x4c00400066167fae */ /* 0x000fe8000d121848 */
[----:B------:R-:W-:Y:S04]  /*49cf0*/  LDGSTS.E [R2+0x40008], desc[UR8][R132.64], !P3 ;  /* 0x4000800084027fae */ /* 0x000fe8000d921848 */
[----:B------:R-:W4:Y:S04]  /*49d00*/  LDL.64 R102, [R1+0x900] ;  /* 0x0009000001667983 */ /* 0x000f280000100a00 */
[----:B------:R-:W4:Y:S04]  /*49d10*/  LDL.64 R132, [R1+0x8f0] ;  /* 0x0008f00001847983 */ /* 0x000f280000100a00 */
[----:B--2---:R-:W-:Y:S04]  /*49d20*/  LDGSTS.E [R24+0x44008], desc[UR8][R68.64], !P3 ;  /* 0x4400800044187fae */ /* 0x004fe8000d921848 */
        /* <DEDUP_REMOVED lines=9> */
[----:B------:R-:W-:-:S02]  /*49dc0*/  VIADD R25, R26, 0xfffffd57 ;  /* 0xfffffd571a197836 */ /* 0x000fc40000000000 */
[----:B------:R-:W4:Y:S03]  /*49dd0*/  LDC R26, c[0x0][0x230] ;  /* 0x00008c00ff1a7b82 */ /* 0x000f260000000800 */
[----:B------:R-:W-:Y:S02]  /*49de0*/  ISETP.GE.U32.AND P2, PT, R25, 0x7ffffcd8, PT ;  /* 0x7ffffcd81900780c */ /* 0x000fe40003f46070 */
[----:B-1----:R-:W-:-:S03]  /*49df0*/  IADD3 R25, R27, -0x2aa, RZ ;  /* 0xfffffd561b197810 */ /* 0x002fc60007ffe0ff */
[----:B------:R-:W1:Y:S01]  /*49e00*/  LDC R27, c[0x0][0x230] ;  /* 0x00008c00ff1b7b82 */ /* 0x000e620000000800 */
[----:B------:R-:W-:Y:S01]  /*49e10*/  ISETP.GE.U32.AND P3, PT, R25, 0x7ffffcd7, PT ;  /* 0x7ffffcd71900780c */ /* 0x000fe20003f66070 */
[----:B------:R-:W-:Y:S04]  /*49e20*/  LDGSTS.E [R23+0x4800c], desc[UR8][R74.64], !P0 ;  /* 0x4800c0004a177fae */ /* 0x000fe8000c121848 */
        /* <DEDUP_REMOVED lines=47> */
[----:B------:R-:W-:-:S05]  /*4a120*/  VIADD R25, R27, 0xfffffd35 ;  /* 0xfffffd351b197836 */ /* 0x000fca0000000000 */
[----:B------:R-:W-:Y:S01]  /*4a130*/  ISETP.GE.U32.AND P2, PT, R25, 0x7ffffcb6, PT ;  /* 0x7ffffcb61900780c */ /* 0x000fe20003f46070 */
[----:B------:R-:W1:Y:S01]  /*4a140*/  LDC R27, c[0x0][0x230] ;  /* 0x00008c00ff1b7b82 */ /* 0x000e620000000800 */
        /* <DEDUP_REMOVED lines=42> */
[----:B------:R-:W1:Y:S02]  /*4a3f0*/  LDC R28, c[0x0][0x230] ;  /* 0x00008c00ff1c7b82 */ /* 0x000e640000000800 */
[----:B------:R-:W-:Y:S01]  /*4a400*/  ISETP.GE.U32.AND P2, PT, R25, 0x7ffffc97, PT ;  /* 0x7ffffc971900780c */ /* 0x000fe20003f46070 */
[----:B------:R-:W-:-:S05]  /*4a410*/  VIADD R25, R27, 0xfffffd15 ;  /* 0xfffffd151b197836 */ /* 0x000fca0000000000 */
[----:B------:R-:W-:Y:S01]  /*4a420*/  ISETP.GE.U32.AND P3, PT, R25, 0x7ffffc96, PT ;  /* 0x7ffffc961900780c */ /* 0x000fe20003f66070 */
[----:B------:R-:W-:Y:S01]  /*4a430*/  VIADD R21, R21, 0x100000 ;  /* 0x0010000015157836 */ /* 0x000fe20000000000 */
        /* <DEDUP_REMOVED lines=15> */
[----:B------:R1:W-:Y:S04]  /*4a530*/  LDGSTS.E [R24+0x74008], desc[UR8][R148.64], !P3 ;  /* 0x7400800094187fae */ /* 0x0003e8000d921848 */
        /* <DEDUP_REMOVED lines=8> */
[----:B------:R-:W1:Y:S01]  /*4a5c0*/  LDC R28, c[0x0][0x230] ;  /* 0x00008c00ff1c7b82 */ /* 0x000e620000000800 */
[----:B------:R-:W-:Y:S01]  /*4a5d0*/  IADD3 R24, R27, -0x28e, RZ ;  /* 0xfffffd721b187810 */ /* 0x000fe20007ffe0ff */
[----:B------:R-:W-:Y:S06]  /*4a5e0*/  LDGSTS.E [R22+0x7c008], desc[UR8][R74.64], !P3 ;  /* 0x7c0080004a167fae */ /* 0x000fec000d921848 */
[----:B------:R-:W1:Y:S01]  /*4a5f0*/  LDC R25, c[0x0][0x230] ;  /* 0x00008c00ff197b82 */ /* 0x000e620000000800 */
[----:B------:R1:W-:Y:S07]  /*4a600*/  LDGSTS.E [R2+0x7000c], desc[UR8][R116.64], !P4 ;  /* 0x7000c00074027fae */ /* 0x0003ee000e121848 */
[----:B------:R-:W4:Y:S01]  /*4a610*/  LDC R27, c[0x0][0x230] ;  /* 0x00008c00ff1b7b82 */ /* 0x000f220000000800 */
[----:B------:R-:W4:Y:S01]  /*4a620*/  LDL.64 R74, [R1+0x6d0] ;  /* 0x0006d000014a7983 */ /* 0x000f220000100a00 */
[----:B-1----:R-:W-:-:S03]  /*4a630*/  IADD3 R2, R20, 0x100000, RZ ;  /* 0x0010000014027810 */ /* 0x002fc60007ffe0ff */
[----:B------:R-:W4:Y:S04]  /*4a640*/  LDL.64 R116, [R1+0x6c0] ;  /* 0x0006c00001747983 */ /* 0x000f280000100a00 */
[----:B------:R1:W-:Y:S04]  /*4a650*/  LDGSTS.E [R23+0x7400c], desc[UR8][R102.64], !P4 ;  /* 0x7400c00066177fae */ /* 0x0003e8000e121848 */
[----:B------:R1:W-:Y:S02]  /*4a660*/  LDGSTS.E [R22+0x7800c], desc[UR8][R132.64], !P4 ;  /* 0x7800c00084167fae */ /* 0x0003e4000e121848 */
[----:B-1----:R-:W-:-:S02]  /*4a670*/  VIADD R23, R20, 0x100000 ;  /* 0x0010000014177836 */ /* 0x002fc40000000000 */
[----:B------:R-:W4:Y:S01]  /*4a680*/  LDL.64 R102, [R1+0x6b8] ;  /* 0x0006b80001667983 */ /* 0x000f220000100a00 */
[----:B------:R-:W-:-:S03]  /*4a690*/  IADD3 R22, R20, 0x100000, RZ ;  /* 0x0010000014167810 */ /* 0x000fc60007ffe0ff */
[----:B------:R-:W4:Y:S04]  /*4a6a0*/  LDL.64 R132, [R1+0x6a8] ;  /* 0x0006a80001847983 */ /* 0x000f280000100a00 */
[----:B--2---:R1:W-:Y:S04]  /*4a6b0*/  LDGSTS.E [R21+0x7c00c], desc[UR8][R68.64], !P4 ;  /* 0x7c00c00044157fae */ /* 0x0043e8000e121848 */
[----:B---3--:R-:W-:Y:S04]  /*4a6c0*/  LDGSTS.E [R2+0x40000], desc[UR8][R100.64], !P0 ;  /* 0x4000000064027fae */ /* 0x008fe8000c121848 */
[----:B----4-:R-:W-:Y:S01]  /*4a6d0*/  LDGSTS.E [R23+0x44000], desc[UR8][R62.64], !P0 ;  /* 0x440000003e177fae */ /* 0x010fe2000c121848 */
[----:B-1----:R-:W-:-:S03]  /*4a6e0*/  IADD3 R21, R20, 0x100000, RZ ;  /* 0x0010000014157810 */ /* 0x002fc60007ffe0ff */
[----:B------:R-:W2:Y:S04]  /*4a6f0*/  LDL.64 R68, [R1+0x6a0] ;  /* 0x0006a00001447983 */ /* 0x000ea80000100a00 */
[----:B------:R-:W3:Y:S04]  /*4a700*/  LDL.64 R100, [R1+0x690] ;  /* 0x0006900001647983 */ /* 0x000ee80000100a00 */
[----:B------:R-:W4:Y:S04]  /*4a710*/  LDL.64 R62, [R1+0x688] ;  /* 0x00068800013e7983 */ /* 0x000f280000100a00 */
[----:B------:R-:W-:Y:S04]  /*4a720*/  LDGSTS.E [R22+0x48000], desc[UR8][R148.64], !P0 ;  /* 0x4800000094167fae */ /* 0x000fe8000c121848 */
[----:B------:R-:W-:Y:S04]  /*4a730*/  LDGSTS.E [R21+0x4c000], desc[UR8][R84.64], !P0 ;  /* 0x4c00000054157fae */ /* 0x000fe8000c121848 */
[----:B------:R-:W4:Y:S04]  /*4a740*/  LDL.64 R148, [R1+0x678] ;  /* 0x0006780001947983 */ /* 0x000f280000100a00 */
[----:B------:R-:W4:Y:S01]  /*4a750*/  LDL.64 R84, [R1+0x670] ;  /* 0x0006700001547983 */ /* 0x000f220000100a00 */
[----:B------:R-:W-:Y:S01]  /*4a760*/  ISETP.GE.U32.AND P2, PT, R24, 0x7ffffcf3, PT ;  /* 0x7ffffcf31800780c */ /* 0x000fe20003f46070 */
        /* <DEDUP_REMOVED lines=78> */
[----:B------:R-:W-:Y:S05]  /*4ac50*/  LDGSTS.E [R21+0x5c00c], desc[UR8][R74.64], !P2 ;  /* 0x5c00c0004a157fae */ /* 0x000fea000d121848 */
        /* <DEDUP_REMOVED lines=14> */
[----:B------:R-:W-:Y:S01]  /*4ad40*/  LDGSTS.E [R21+0x6c004], desc[UR8][R84.64], !P0 ;  /* 0x6c00400054157fae */ /* 0x000fe2000c121848 */
[----:B------:R-:W-:-:S02]  /*4ad50*/  IADD3 R24, R26, -0x2cf, RZ ;  /* 0xfffffd311a187810 */ /* 0x000fc40007ffe0ff */
[----:B------:R-:W4:Y:S01]  /*4ad60*/  LDC R26, c[0x0][0x230] ;  /* 0x00008c00ff1a7b82 */ /* 0x000f220000000800 */
[----:B------:R-:W4:Y:S04]  /*4ad70*/  LDL.64 R148, [R1+0x16d0] ;  /* 0x0016d00001947983 */ /* 0x000f280000100a00 */
[----:B------:R-:W4:Y:S01]  /*4ad80*/  LDL.64 R84, [R1+0x16c8] ;  /* 0x0016c80001547983 */ /* 0x000f220000100a00 */
[----:B------:R-:W-:Y:S01]  /*4ad90*/  ISETP.GE.U32.AND P2, PT, R24, 0x7ffffcb2, PT ;  /* 0x7ffffcb21800780c */ /* 0x000fe20003f46070 */
[----:B------:R-:W-:Y:S02]  /*4ada0*/  VIADD R24, R25, 0xfffffd30 ;  /* 0xfffffd3019187836 */ /* 0x000fe40000000000 */
[----:B------:R-:W4:Y:S03]  /*4adb0*/  LDC R25, c[0x0][0x230] ;  /* 0x00008c00ff197b82 */ /* 0x000f260000000800 */
[----:B------:R-:W-:-:S02]  /*4adc0*/  ISETP.GE.U32.AND P3, PT, R24, 0x7ffffcb1, PT ;  /* 0x7ffffcb11800780c */ /* 0x000fc40003f66070 */
[----:B-1----:R-:W-:-:S04]  /*4add0*/  IADD3 R24, R28, -0x2ed, RZ ;  /* 0xfffffd131c187810 */ /* 0x002fc80007ffe0ff */
        /* <DEDUP_REMOVED lines=14> */
[----:B------:R-:W-:Y:S04]  /*4aec0*/  LDGSTS.E [R21+0x6c00c], desc[UR8][R164.64], !P3 ;  /* 0x6c00c000a4157fae */ /* 0x000fe8000d921848 */
[----:B------:R-:W4:Y:S04]  /*4aed0*/  LDL.64 R62, [R1+0x1708] ;  /* 0x00170800013e7983 */ /* 0x000f280000100a00 */
[----:B------:R-:W-:Y:S01]  /*4aee0*/  LDGSTS.E [R2+0x70000], desc[UR8][R84.64], !P0 ;  /* 0x7000000054027fae */ /* 0x000fe2000c121848 */
[----:B------:R-:W-:-:S02]  /*4aef0*/  VIADD R24, R27, 0xfffffd12 ;  /* 0xfffffd121b187836 */ /* 0x000fc40000000000 */
[----:B------:R-:W1:Y:S01]  /*4af00*/  LDC R27, c[0x0][0x230] ;  /* 0x00008c00ff1b7b82 */ /* 0x000e620000000800 */
[----:B------:R-:W-:Y:S04]  /*4af10*/  LDGSTS.E [R23+0x74000], desc[UR8][R148.64], !P0 ;  /* 0x7400000094177fae */ /* 0x000fe8000c121848 */
[----:B------:R-:W4:Y:S01]  /*4af20*/  LDL.64 R84, [R1+0x1710] ;  /* 0x0017100001547983 */ /* 0x000f220000100a00 */
[----:B------:R-:W-:Y:S02]  /*4af30*/  ISETP.GE.U32.AND P2, PT, R24, 0x7ffffc93, PT ;  /* 0x7ffffc931800780c */ /* 0x000fe40003f46070 */
[----:B------:R-:W-:Y:S01]  /*4af40*/  IADD3 R24, R26, -0x2ef, RZ ;  /* 0xfffffd111a187810 */ /* 0x000fe20007ffe0ff */
[----:B------:R-:W4:Y:S01]  /*4af50*/  LDL.64 R148, [R1+0x1740] ;  /* 0x0017400001947983 */ /* 0x000f220000100a00 */
[----:B------:R-:W-:Y:S01]  /*4af60*/  IADD3 R20, R20, 0x100000, RZ ;  /* 0x0010000014147810 */ /* 0x000fe20007ffe0ff */
[----:B------:R-:W1:Y:S01]  /*4af70*/  LDC R26, c[0x0][0x230] ;  /* 0x00008c00ff1a7b82 */ /* 0x000e620000000800 */
[----:B------:R-:W-:Y:S01]  /*4af80*/  ISETP.GE.U32.AND P3, PT, R24, 0x7ffffc92, PT ;  /* 0x7ffffc921800780c */ /* 0x000fe20003f66070 */
[----:B------:R-:W-:Y:S04]  /*4af90*/  LDGSTS.E [R22+0x78000], desc[UR8][R74.64], !P0 ;  /* 0x780000004a167fae */ /* 0x000fe8000c121848 */
[----:B------:R-:W-:Y:S04]  /*4afa0*/  LDGSTS.E [R21+0x7c000], desc[UR8][R116.64], !P0 ;  /* 0x7c00000074157fae */ /* 0x000fe8000c121848 */
[----:B------:R-:W4:Y:S04]  /*4afb0*/  LDL.64 R74, [R1+0x1720] ;  /* 0x00172000014a7983 */ /* 0x000f280000100a00 */
[----:B------:R-:W4:Y:S04]  /*4afc0*/  LDL.64 R116, [R1+0x1728] ;  /* 0x0017280001747983 */ /* 0x000f280000100a00 */
[----:B------:R-:W-:Y:S04]  /*4afd0*/  LDGSTS.E [R2+0x70004], desc[UR8][R102.64], !P2 ;  /* 0x7000400066027fae */ /* 0x000fe8000d121848 */
[----:B------:R-:W4:Y:S04]  /*4afe0*/  LDL.64 R102, [R1+0x1730] ;  /* 0x0017300001667983 */ /* 0x000f280000100a00 */
[----:B--2---:R-:W-:Y:S04]  /*4aff0*/  LDGSTS.E [R23+0x74004], desc[UR8][R68.64], !P2 ;  /* 0x7400400044177fae */ /* 0x004fe8000d121848 */
[----:B------:R-:W-:Y:S04]  /*4b000*/  LDGSTS.E [R22+0x78004], desc[UR8][R132.64], !P2 ;  /* 0x7800400084167fae */ /* 0x000fe8000d121848 */
[----:B---3--:R-:W-:Y:S04]  /*4b010*/  LDGSTS.E [R21+0x7c004], desc[UR8][R100.64], !P2 ;  /* 0x7c00400064157fae */ /* 0x008fe8000d121848 */
[----:B----4-:R-:W-:Y:S04]  /*4b020*/  LDGSTS.E [R2+0x70008], desc[UR8][R62.64], !P3 ;  /* 0x700080003e027fae */ /* 0x010fe8000d921848 */
[----:B------:R-:W2:Y:S04]  /*4b030*/  LDL.64 R68, [R1+0x1738] ;  /* 0x0017380001447983 */ /* 0x000ea80000100a00 */
[----:B------:R-:W3:Y:S04]  /*4b040*/  LDL.64 R132, [R1+0x548] ;  /* 0x0005480001847983 */ /* 0x000ee80000100a00 */
[----:B------:R-:W4:Y:S04]  /*4b050*/  LDL.64 R62, [R1+0x540] ;  /* 0x00054000013e7983 */ /* 0x000f280000100a00 */
[----:B------:R1:W-:Y:S04]  /*4b060*/  LDGSTS.E [R23+0x74008], desc[UR8][R84.64], !P3 ;  /* 0x7400800054177fae */ /* 0x0003e8000d921848 */
[----:B------:R-:W4:Y:S04]  /*4b070*/  LDL.64 R100, [R1+0x538] ;  /* 0x0005380001647983 */ /* 0x000f280000100a00 */
[----:B------:R-:W-:Y:S04]  /*4b080*/  LDGSTS.E [R22+0x78008], desc[UR8][R18.64], !P3 ;  /* 0x7800800012167fae */ /* 0x000fe8000d921848 */
[----:B------:R-:W3:Y:S04]  /*4b090*/  LDL.LU.64 R18, [R1+0x1d28] ;  /* 0x001d280001127983 */ /* 0x000ee80000300a00 */
[----:B------:R-:W4:Y:S01]  /*4b0a0*/  LDL.64 R84, [R1+0x530] ;  /* 0x0005300001547983 */ /* 0x000f220000100a00 */
[----:B------:R-:W-:-:S02]  /*4b0b0*/  VIADD R24, R25, 0xfffffd10 ;  /* 0xfffffd1019187836 */ /* 0x000fc40000000000 */
[----:B------:R-:W4:Y:S01]  /*4b0c0*/  LDC R25, c[0x0][0x230] ;  /* 0x00008c00ff197b82 */ /* 0x000f220000000800 */
[----:B-1----:R-:W-:Y:S01]  /*4b0d0*/  VIADD R23, R26, 0xfffffd6e ;  /* 0xfffffd6e1a177836 */ /* 0x002fe20000000000 */
[----:B------:R-:W4:Y:S01]  /*4b0e0*/  LDL.64 R164, [R1+0xd20] ;  /* 0x000d200001a47983 */ /* 0x000f220000100a00 */
[----:B------:R-:W-:Y:S02]  /*4b0f0*/  ISETP.GE.U32.AND P4, PT, R24, 0x7ffffc91, PT ;  /* 0x7ffffc911800780c */ /* 0x000fe40003f86070 */
[----:B------:R-:W-:Y:S01]  /*4b100*/  IADD3 R24, R27, -0x291, RZ ;  /* 0xfffffd6f1b187810 */ /* 0x000fe20007ffe0ff */
[----:B------:R-:W4:Y:S02]  /*4b110*/  LDL.64 R180, [R1+0x10f8] ;  /* 0x0010f80001b47983 */ /* 0x000f240000100a00 */
[----:B------:R-:W1:Y:S01]  /*4b120*/  LDC R27, c[0x0][0x230] ;  /* 0x00008c00ff1b7b82 */ /* 0x000e620000000800 */
[----:B------:R-:W-:Y:S01]  /*4b130*/  ISETP.GE.U32.AND P0, PT, R24, 0x7ffffcf0, PT ;  /* 0x7ffffcf01800780c */ /* 0x000fe20003f06070 */
[----:B------:R-:W4:Y:S04]  /*4b140*/  LDL.64 R184, [R1+0x1500] ;  /* 0x0015000001b87983 */ /* 0x000f280000100a00 */
[----:B------:R-:W-:Y:S01]  /*4b150*/  LDGSTS.E [R21+0x7c008], desc[UR8][R74.64], !P3 ;  /* 0x7c0080004a157fae */ /* 0x000fe2000d921848 */
[----:B------:R-:W-:Y:S01]  /*4b160*/  ISETP.GE.U32.AND P2, PT, R23, 0x7ffffcef, PT ;  /* 0x7ffffcef1700780c */ /* 0x000fe20003f46070 */
[----:B------:R-:W1:Y:S02]  /*4b170*/  LDC R24, c[0x0][0x230] ;  /* 0x00008c00ff187b82 */ /* 0x000e640000000800 */
[----:B------:R-:W4:Y:S04]  /*4b180*/  LDL.64 R182, [R1+0x1508] ;  /* 0x0015080001b67983 */ /* 0x000f280000100a00 */
[----:B------:R3:W-:Y:S02]  /*4b190*/  LDGSTS.E [R2+0x7000c], desc[UR8][R116.64], !P4 ;  /* 0x7000c00074027fae */ /* 0x0007e4000e121848 */
[----:B------:R-:W1:Y:S02]  /*4b1a0*/  LDC R26, c[0x0][0x230] ;  /* 0x00008c00ff1a7b82 */ /* 0x000e640000000800 */
[----:B------:R-:W4:Y:S04]  /*4b1b0*/  LDL.64 R74, [R1+0x528] ;  /* 0x00052800014a7983 */ /* 0x000f280000100a00 */
[----:B------:R-:W4:Y:S04]  /*4b1c0*/  LDL.64 R116, [R1+0x520] ;  /* 0x0005200001747983 */ /* 0x000f280000100a00 */
[----:B------:R3:W-:Y:S04]  /*4b1d0*/  LDGSTS.E [R22+0x7400c], desc[UR8][R102.64], !P4 ;  /* 0x7400c00066167fae */ /* 0x0007e8000e121848 */
[----:B------:R-:W4:Y:S04]  /*4b1e0*/  LDL.64 R102, [R1+0x518] ;  /* 0x0005180001667983 */ /* 0x000f280000100a00 */
[----:B--2---:R2:W-:Y:S04]  /*4b1f0*/  LDGSTS.E [R21+0x7800c], desc[UR8][R68.64], !P4 ;  /* 0x7800c00044157fae */ /* 0x0045e8000e121848 */
[----:B------:R1:W-:Y:S04]  /*4b200*/  LDGSTS.E [R20+0x7c00c], desc[UR8][R148.64], !P4 ;  /* 0x7c00c00094147fae */ /* 0x0003e8000e121848 */
[----:B------:R-:W2:Y:S04]  /*4b210*/  LDL.64 R68, [R1+0x510] ;  /* 0x0005100001447983 */ /* 0x000ea80000100a00 */
[----:B------:R-:W2:Y:S01]  /*4b220*/  LDL.64 R148, [R1+0x508] ;  /* 0x0005080001947983 */ /* 0x000ea20000100a00 */
[C---:B---3--:R-:W-:Y:S01]  /*4b230*/  VIADD R2, R19.reuse, 0x100000 ;  /* 0x0010000013027836 */ /* 0x048fe20000000000 */
[----:B------:R-:W-:-:S04]  /*4b240*/  IADD3 R22, R19, 0x100000, RZ ;  /* 0x0010000013167810 */ /* 0x000fc80007ffe0ff */
[----:B------:R-:W-:Y:S04]  /*4b250*/  LDGSTS.E [R2+0x40000], desc[UR8][R132.64], !P0 ;  /* 0x4000000084027fae */ /* 0x000fe8000c121848 */
[----:B----4-:R-:W-:Y:S04]  /*4b260*/  LDGSTS.E [R22+0x44000], desc[UR8][R62.64], !P0 ;  /* 0x440000003e167fae */ /* 0x010fe8000c121848 */
[----:B------:R-:W3:Y:S04]  /*4b270*/  LDL.64 R132, [R1+0x500] ;  /* 0x0005000001847983 */ /* 0x000ee80000100a00 */
[----:B------:R-:W4:Y:S01]  /*4b280*/  LDL.64 R62, [R1+0xb98] ;  /* 0x000b9800013e7983 */ /* 0x000f220000100a00 */
[----:B--2---:R-:W-:-:S02]  /*4b290*/  VIADD R21, R19, 0x100000 ;  /* 0x0010000013157836 */ /* 0x004fc40000000000 */
[----:B-1----:R-:W-:-:S03]  /*4b2a0*/  VIADD R20, R19, 0x100000 ;  /* 0x0010000013147836 */ /* 0x002fc60000000000 */
[----:B------:R-:W-:Y:S04]  /*4b2b0*/  LDGSTS.E [R21+0x48000], desc[UR8][R100.64], !P0 ;  /* 0x4800000064157fae */ /* 0x000fe8000c121848 */
[----:B------:R-:W-:Y:S04]  /*4b2c0*/  LDGSTS.E [R20+0x4c000], desc[UR8][R84.64], !P0 ;  /* 0x4c00000054147fae */ /* 0x000fe8000c121848 */
[----:B------:R-:W2:Y:S04]  /*4b2d0*/  LDL.64 R100, [R1+0xba0] ;  /* 0x000ba00001647983 */ /* 0x000ea80000100a00 */
[----:B------:R-:W2:Y:S01]  /*4b2e0*/  LDL.64 R84, [R1+0xba8] ;  /* 0x000ba80001547983 */ /* 0x000ea20000100a00 */
[----:B------:R-:W-:-:S02]  /*4b2f0*/  IADD3 R23, R25, -0x293, RZ ;  /* 0xfffffd6d19177810 */ /* 0x000fc40007ffe0ff */
[----:B------:R-:W1:Y:S02]  /*4b300*/  LDC R25, c[0x0][0x230] ;  /* 0x00008c00ff197b82 */ /* 0x000e640000000800 */
[----:B------:R-:W-:Y:S02]  /*4b310*/  ISETP.GE.U32.AND P3, PT, R23, 0x7ffffcee, PT ;  /* 0x7ffffcee1700780c */ /* 0x000fe40003f66070 */
[----:B------:R-:W-:Y:S01]  /*4b320*/  IADD3 R23, R27, -0x294, RZ ;  /* 0xfffffd6c1b177810 */ /* 0x000fe20007ffe0ff */
[----:B------:R-:W-:Y:S03]  /*4b330*/  LDGSTS.E [R2+0x40004], desc[UR8][R74.64], !P2 ;  /* 0x400040004a027fae */ /* 0x000fe6000d121848 */
[----:B------:R-:W1:Y:S01]  /*4b340*/  LDC R27, c[0x0][0x230] ;  /* 0x00008c00ff1b7b82 */ /* 0x000e620000000800 */
[----:B------:R-:W-:Y:S04]  /*4b350*/  LDGSTS.E [R22+0x44004], desc[UR8][R116.64], !P2 ;  /* 0x4400400074167fae */ /* 0x000fe8000d121848 */
[----:B------:R-:W2:Y:S04]  /*4b360*/  LDL.64 R74, [R1+0xbb0] ;  /* 0x000bb000014a7983 */ /* 0x000ea80000100a00 */
[----:B------:R-:W2:Y:S04]  /*4b370*/  LDL.64 R116, [R1+0xbb8] ;  /* 0x000bb80001747983 */ /* 0x000ea80000100a00 */
[----:B------:R-:W-:Y:S01]  /*4b380*/  LDGSTS.E [R21+0x48004], desc[UR8][R102.64], !P2 ;  /* 0x4800400066157fae */ /* 0x000fe2000d121848 */
[----:B------:R-:W-:-:S03]  /*4b390*/  ISETP.GE.U32.AND P0, PT, R23, 0x7ffffced, PT ;  /* 0x7ffffced1700780c */ /* 0x000fc60003f06070 */
[----:B------:R-:W2:Y:S04]  /*4b3a0*/  LDL.64 R102, [R1+0xbc0] ;  /* 0x000bc00001667983 */ /* 0x000ea80000100a00 */
[----:B------:R-:W-:Y:S04]  /*4b3b0*/  LDGSTS.E [R20+0x4c004], desc[UR8][R68.64], !P2 ;  /* 0x4c00400044147fae */ /* 0x000fe8000d121848 */
[----:B------:R-:W-:Y:S04]  /*4b3c0*/  LDGSTS.E [R2+0x40008], desc[UR8][R148.64], !P3 ;  /* 0x4000800094027fae */ /* 0x000fe8000d921848 */
[----:B------:R-:W2:Y:S04]  /*4b3d0*/  LDL.64 R68, [R1+0xf48] ;  /* 0x000f480001447983 */ /* 0x000ea80000100a00 */
[----:B------:R-:W2:Y:S04]  /*4b3e0*/  LDL.64 R148, [R1+0xf50] ;  /* 0x000f500001947983 */ /* 0x000ea80000100a00 */
[----:B---3--:R-:W-:Y:S04]  /*4b3f0*/  LDGSTS.E [R22+0x44008], desc[UR8][R132.64], !P3 ;  /* 0x4400800084167fae */ /* 0x008fe8000d921848 */
[----:B----4-:R-:W-:Y:S04]  /*4b400*/  LDGSTS.E [R21+0x48008], desc[UR8][R62.64], !P3 ;  /* 0x480080003e157fae */ /* 0x010fe8000d921848 */
[----:B------:R-:W3:Y:S04]  /*4b410*/  LDL.64 R132, [R1+0xf58] ;  /* 0x000f580001847983 */ /* 0x000ee80000100a00 */
[----:B------:R-:W4:Y:S04]  /*4b420*/  LDL.64 R62, [R1+0xf60] ;  /* 0x000f6000013e7983 */ /* 0x000f280000100a00 */
[----:B--2---:R-:W-:Y:S04]  /*4b430*/  LDGSTS.E [R20+0x4c008], desc[UR8][R100.64], !P3 ;  /* 0x4c00800064147fae */ /* 0x004fe8000d921848 */
[----:B------:R-:W-:Y:S04]  /*4b440*/  LDGSTS.E [R2+0x4000c], desc[UR8][R84.64], !P0 ;  /* 0x4000c00054027fae */ /* 0x000fe8000c121848 */
[----:B------:R-:W2:Y:S04]  /*4b450*/  LDL.64 R100, [R1+0xf68] ;  /* 0x000f680001647983 */ /* 0x000ea80000100a00 */
[----:B------:R-:W2:Y:S01]  /*4b460*/  LDL.64 R84, [R1+0xf70] ;  /* 0x000f700001547983 */ /* 0x000ea20000100a00 */
[----:B------:R-:W-:-:S02]  /*4b470*/  VIADD R23, R24, 0xfffffd4f ;  /* 0xfffffd4f18177836 */ /* 0x000fc40000000000 */
[----:B------:R-:W2:Y:S03]  /*4b480*/  LDC R24, c[0x0][0x230] ;  /* 0x00008c00ff187b82 */ /* 0x000ea60000000800 */
[----:B------:R-:W-:Y:S02]  /*4b490*/  ISETP.GE.U32.AND P2, PT, R23, 0x7ffffcd0, PT ;  /* 0x7ffffcd01700780c */ /* 0x000fe40003f46070 */
[----:B-1----:R-:W-:-:S03]  /*4b4a0*/  IADD3 R23, R25, -0x2b2, RZ ;  /* 0xfffffd4e19177810 */ /* 0x002fc60007ffe0ff */
[----:B------:R-:W1:Y:S01]  /*4b4b0*/  LDC R25, c[0x0][0x230] ;  /* 0x00008c00ff197b82 */ /* 0x000e620000000800 */
[----:B------:R-:W-:Y:S04]  /*4b4c0*/  LDGSTS.E [R22+0x4400c], desc[UR8][R74.64], !P0 ;  /* 0x4400c0004a167fae */ /* 0x000fe8000c121848 */
        /* <DEDUP_REMOVED lines=19> */
[----:B------:R-:W1:Y:S03]  /*4b600*/  LDC R27, c[0x0][0x230] ;  /* 0x00008c00ff1b7b82 */ /* 0x000e660000000800 */
[----:B------:R-:W-:Y:S02]  /*4b610*/  ISETP.GE.U32.AND P0, PT, R23, 0x7ffffcce, PT ;  /* 0x7ffffcce1700780c */ /* 0x000fe40003f06070 */
[----:B------:R-:W-:-:S03]  /*4b620*/  IADD3 R23, R24, -0x2b4, RZ ;  /* 0xfffffd4c18177810 */ /* 0x000fc60007ffe0ff */
[----:B------:R-:W1:Y:S01]  /*4b630*/  LDC R24, c[0x0][0x230] ;  /* 0x00008c00ff187b82 */ /* 0x000e620000000800 */
[----:B------:R-:W-:Y:S01]  /*4b640*/  ISETP.GE.U32.AND P2, PT, R23, 0x7ffffccd, PT ;  /* 0x7ffffccd1700780c */ /* 0x000fe20003f46070 */
[----:B------:R-:W-:Y:S04]  /*4b650*/  LDGSTS.E [R21+0x58004], desc[UR8][R74.64], !P3 ;  /* 0x580040004a157fae */ /* 0x000fe8000d921848 */
[----:B------:R-:W-:Y:S04]  /*4b660*/  LDGSTS.E [R20+0x5c004], desc[UR8][R116.64], !P3 ;  /* 0x5c00400074147fae */ /* 0x000fe8000d921848 */
[----:B------:R-:W2:Y:S04]  /*4b670*/  LDL.64 R74, [R1+0xfc0] ;  /* 0x000fc000014a7983 */ /* 0x000ea80000100a00 */
[----:B------:R-:W2:Y:S04]  /*4b680*/  LDL.64 R116, [R1+0x1348] ;  /* 0x0013480001747983 */ /* 0x000ea80000100a00 */
[----:B------:R-:W-:Y:S04]  /*4b690*/  LDGSTS.E [R2+0x50008], desc[UR8][R102.64], !P0 ;  /* 0x5000800066027fae */ /* 0x000fe8000c121848 */
        /* <DEDUP_REMOVED lines=18> */
[----:B------:R-:W-:Y:S01]  /*4b7c0*/  ISETP.GE.U32.AND P0, PT, R23, 0x7ffffcaf, PT ;  /* 0x7ffffcaf1700780c */ /* 0x000fe20003f06070 */
[----:B------:R-:W-:Y:S06]  /*4b7d0*/  LDGSTS.E [R20+0x5c00c], desc[UR8][R74.64], !P2 ;  /* 0x5c00c0004a147fae */ /* 0x000fec000d121848 */
        /* <DEDUP_REMOVED lines=20> */
[----:B------:R-:W-:-:S03]  /*4b920*/  IADD3 R23, R24, -0x2d4, RZ ;  /* 0xfffffd2c18177810 */ /* 0x000fc60007ffe0ff */
[----:B------:R-:W2:Y:S01]  /*4b930*/  LDC R24, c[0x0][0x230] ;  /* 0x00008c00ff187b82 */ /* 0x000ea20000000800 */
[----:B------:R-:W-:Y:S01]  /*4b940*/  ISETP.GE.U32.AND P3, PT, R23, 0x7ffffcad, PT ;  /* 0x7ffffcad1700780c */ /* 0x000fe20003f66070 */
[----:B-1----:R-:W-:-:S06]  /*4b950*/  VIADD R23, R27, 0xfffffd0f ;  /* 0xfffffd0f1b177836 */ /* 0x002fcc0000000000 */
        /* <DEDUP_REMOVED lines=41> */
[----:B------:R2:W-:Y:S04]  /*4bbf0*/  LDGSTS.E [R22+0x74008], desc[UR8][R84.64], !P3 ;  /* 0x7400800054167fae */ /* 0x0005e8000d921848 */
        /* <DEDUP_REMOVED lines=8> */
[----:B--2---:R-:W-:Y:S01]  /*4bc80*/  IADD3 R22, R25, -0x296, RZ ;  /* 0xfffffd6a19167810 */ /* 0x004fe20007ffe0ff */
[----:B------:R-:W-:Y:S06]  /*4bc90*/  LDGSTS.E [R21+0x78008], desc[UR8][R74.64], !P3 ;  /* 0x780080004a157fae */ /* 0x000fec000d921848 */
[----:B------:R-:W2:Y:S01]  /*4bca0*/  LDC R23, c[0x0][0x230] ;  /* 0x00008c00ff177b82 */ /* 0x000ea20000000800 */
[----:B------:R-:W-:Y:S07]  /*4bcb0*/  LDGSTS.E [R20+0x7c008], desc[UR8][R116.64], !P3 ;  /* 0x7c00800074147fae */ /* 0x000fee000d921848 */
[----:B------:R-:W2:Y:S01]  /*4bcc0*/  LDC R25, c[0x0][0x230] ;  /* 0x00008c00ff197b82 */ /* 0x000ea20000000800 */
[----:B------:R-:W2:Y:S04]  /*4bcd0*/  LDL.64 R74, [R1+0xbe0] ;  /* 0x000be000014a7983 */ /* 0x000ea80000100a00 */
[----:B------:R-:W2:Y:S04]  /*4bce0*/  LDL.64 R116, [R1+0xbe8] ;  /* 0x000be80001747983 */ /* 0x000ea80000100a00 */
[----:B------:R1:W-:Y:S02]  /*4bcf0*/  LDGSTS.E [R2+0x7000c], desc[UR8][R102.64], !P4 ;  /* 0x7000c00066027fae */ /* 0x0003e4000e121848 */
[----:B-1----:R-:W-:-:S02]  /*4bd00*/  IADD3 R2, R18, 0x100000, RZ ;  /* 0x0010000012027810 */ /* 0x002fc40007ffe0ff */
[----:B------:R-:W2:Y:S04]  /*4bd10*/  LDL.64 R102, [R1+0xbf0] ;  /* 0x000bf00001667983 */ /* 0x000ea80000100a00 */
[----:B------:R1:W-:Y:S04]  /*4bd20*/  LDGSTS.E [R21+0x7400c], desc[UR8][R68.64], !P4 ;  /* 0x7400c00044157fae */ /* 0x0003e8000e121848 */
[----:B------:R1:W-:Y:S04]  /*4bd30*/  LDGSTS.E [R20+0x7800c], desc[UR8][R148.64], !P4 ;  /* 0x7800c00094147fae */ /* 0x0003e8000e121848 */
[----:B------:R-:W2:Y:S04]  /*4bd40*/  LDL.64 R68, [R1+0xbf8] ;  /* 0x000bf80001447983 */ /* 0x000ea80000100a00 */
[----:B------:R-:W2:Y:S01]  /*4bd50*/  LDL.64 R148, [R1+0xc00] ;  /* 0x000c000001947983 */ /* 0x000ea20000100a00 */
[C---:B-1----:R-:W-:Y:S01]  /*4bd60*/  VIADD R21, R18.reuse, 0x100000 ;  /* 0x0010000012157836 */ /* 0x042fe20000000000 */
[----:B------:R-:W-:-:S02]  /*4bd70*/  IADD3 R20, R18, 0x100000, RZ ;  /* 0x0010000012147810 */ /* 0x000fc40007ffe0ff */
[----:B---3--:R1:W-:Y:S04]  /*4bd80*/  LDGSTS.E [R19+0x7c00c], desc[UR8][R132.64], !P4 ;  /* 0x7c00c00084137fae */ /* 0x0083e8000e121848 */
[----:B----4-:R-:W-:Y:S04]  /*4bd90*/  LDGSTS.E [R2+0x40000], desc[UR8][R62.64], !P0 ;  /* 0x400000003e027fae */ /* 0x010fe8000c121848 */
[----:B------:R-:W3:Y:S04]  /*4bda0*/  LDL.64 R132, [R1+0xc08] ;  /* 0x000c080001847983 */ /* 0x000ee80000100a00 */
[----:B------:R-:W4:Y:S04]  /*4bdb0*/  LDL.64 R62, [R1+0xc10] ;  /* 0x000c1000013e7983 */ /* 0x000f280000100a00 */
[----:B------:R-:W-:Y:S04]  /*4bdc0*/  LDGSTS.E [R21+0x44000], desc[UR8][R100.64], !P0 ;  /* 0x4400000064157fae */ /* 0x000fe8000c121848 */
[----:B------:R-:W-:Y:S04]  /*4bdd0*/  LDGSTS.E [R20+0x48000], desc[UR8][R84.64], !P0 ;  /* 0x4800000054147fae */ /* 0x000fe8000c121848 */
[----:B------:R-:W4:Y:S04]  /*4bde0*/  LDL.64 R100, [R1+0xc18] ;  /* 0x000c180001647983 */ /* 0x000f280000100a00 */
[----:B------:R-:W4:Y:S01]  /*4bdf0*/  LDL.64 R84, [R1+0xc20] ;  /* 0x000c200001547983 */ /* 0x000f220000100a00 */
[----:B------:R-:W-:Y:S01]  /*4be00*/  ISETP.GE.U32.AND P2, PT, R22, 0x7ffffceb, PT ;  /* 0x7ffffceb1600780c */ /* 0x000fe20003f46070 */
[----:B------:R-:W-:Y:S01]  /*4be10*/  VIADD R22, R24, 0xfffffd69 ;  /* 0xfffffd6918167836 */ /* 0x000fe20000000000 */
[----:B-1----:R-:W-:Y:S01]  /*4be20*/  IADD3 R19, R18, 0x100000, RZ ;  /* 0x0010000012137810 */ /* 0x002fe20007ffe0ff */
[----:B------:R-:W1:Y:S03]  /*4be30*/  LDC R24, c[0x0][0x230] ;  /* 0x00008c00ff187b82 */ /* 0x000e660000000800 */
[----:B------:R-:W-:Y:S01]  /*4be40*/  ISETP.GE.U32.AND P3, PT, R22, 0x7ffffcea, PT ;  /* 0x7ffffcea1600780c */ /* 0x000fe20003f66070 */
[----:B--2---:R-:W-:Y:S06]  /*4be50*/  LDGSTS.E [R19+0x4c000], desc[UR8][R74.64], !P0 ;  /* 0x4c0000004a137fae */ /* 0x004fec000c121848 */
        /* <DEDUP_REMOVED lines=20> */
[----:B------:R-:W-:-:S03]  /*4bfa0*/  IADD3 R22, R23, -0x2b5, RZ ;  /* 0xfffffd4b17167810 */ /* 0x000fc60007ffe0ff */
[----:B------:R-:W4:Y:S01]  /*4bfb0*/  LDC R23, c[0x0][0x230] ;  /* 0x00008c00ff177b82 */ /* 0x000f220000000800 */
[----:B------:R-:W-:Y:S01]  /*4bfc0*/  ISETP.GE.U32.AND P2, PT, R22, 0x7ffffccc, PT ;  /* 0x7ffffccc1600780c */ /* 0x000fe20003f46070 */
[----:B-1----:R-:W-:-:S06]  /*4bfd0*/  VIADD R22, R24, 0xfffffd4a ;  /* 0xfffffd4a18167836 */ /* 0x002fcc0000000000 */
[----:B--2---:R-:W-:Y:S01]  /*4bfe0*/  LDGSTS.E [R2+0x4000c], desc[UR8][R74.64], !P0 ;  /* 0x4000c0004a027fae */ /* 0x004fe2000c121848 */
[----:B------:R-:W1:Y:S03]  /*4bff0*/  LDC R24, c[0x0][0x230] ;  /* 0x00008c00ff187b82 */ /* 0x000e660000000800 */
        /* <DEDUP_REMOVED lines=24> */
[----:B--2---:R-:W-:Y:S04]  /*4c180*/  LDGSTS.E [R21+0x54004], desc[UR8][R74.64], !P3 ;  /* 0x540040004a157fae */ /* 0x004fe8000d921848 */
        /* <DEDUP_REMOVED lines=47> */
[----:B--2---:R-:W-:Y:S05]  /*4c480*/  LDGSTS.E [R19+0x6c004], desc[UR8][R74.64], !P0 ;  /* 0x6c0040004a137fae */ /* 0x004fea000c121848 */
        /* <DEDUP_REMOVED lines=17> */
[----:B-1----:R-:W-:-:S04]  /*4c5a0*/  IADD3 R22, R26, -0x2f5, RZ ;  /* 0xfffffd0b1a167810 */ /* 0x002fc80007ffe0ff */
[----:B------:R-:W-:Y:S01]  /*4c5b0*/  ISETP.GE.U32.AND P0, PT, R22, 0x7ffffc8c, PT ;  /* 0x7ffffc8c1600780c */ /* 0x000fe20003f06070 */
[----:B------:R-:W-:Y:S02]  /*4c5c0*/  VIADD R22, R25, 0xfffffd0a ;  /* 0xfffffd0a19167836 */ /* 0x000fe40000000000 */
[----:B------:R-:W1:Y:S03]  /*4c5d0*/  LDC R25, c[0x0][0x230] ;  /* 0x00008c00ff197b82 */ /* 0x000e660000000800 */
[----:B------:R-:W-:Y:S02]  /*4c5e0*/  ISETP.GE.U32.AND P2, PT, R22, 0x7ffffc8b, PT ;  /* 0x7ffffc8b1600780c */ /* 0x000fe40003f46070 */
[----:B------:R-:W-:Y:S02]  /*4c5f0*/  IADD3 R22, R24, -0x2f7, RZ ;  /* 0xfffffd0918167810 */ /* 0x000fe40007ffe0ff */
[----:B------:R-:W-:Y:S01]  /*4c600*/  IADD3 R18, R18, 0x100000, RZ ;  /* 0x0010000012127810 */ /* 0x000fe20007ffe0ff */
[----:B------:R-:W1:Y:S02]  /*4c610*/  LDC R24, c[0x0][0x230] ;  /* 0x00008c00ff187b82 */ /* 0x000e640000000800 */
[----:B--2---:R-:W-:Y:S04]  /*4c620*/  LDGSTS.E [R2+0x70000], desc[UR8][R74.64], !P0 ;  /* 0x700000004a027fae */ /* 0x004fe8000c121848 */
        /* <DEDUP_REMOVED lines=23> */
[----:B------:R-:W-:-:S07]  /*4c7a0*/  ISETP.GE.U32.AND P0, PT, R22, 0x7ffffce8, PT ;  /* 0x7ffffce81600780c */ /* 0x000fce0003f06070 */
[----:B------:R-:W1:Y:S01]  /*4c7b0*/  LDC R22, c[0x0][0x230] ;  /* 0x00008c00ff167b82 */ /* 0x000e620000000800 */
[----:B--2---:R-:W-:Y:S04]  /*4c7c0*/  LDGSTS.E [R21+0x74008], desc[UR8][R74.64], !P3 ;  /* 0x740080004a157fae */ /* 0x004fe8000d921848 */
[----:B------:R-:W-:Y:S04]  /*4c7d0*/  LDGSTS.E [R20+0x78008], desc[UR8][R116.64], !P3 ;  /* 0x7800800074147fae */ /* 0x000fe8000d921848 */
[----:B------:R-:W2:Y:S04]  /*4c7e0*/  LDL.64 R74, [R1+0xc58] ;  /* 0x000c5800014a7983 */ /* 0x000ea80000100a00 */
[----:B------:R-:W2:Y:S04]  /*4c7f0*/  LDL.64 R116, [R1+0xc60] ;  /* 0x000c600001747983 */ /* 0x000ea80000100a00 */
[----:B------:R-:W-:Y:S04]  /*4c800*/  LDGSTS.E [R19+0x7c008], desc[UR8][R102.64], !P3 ;  /* 0x7c00800066137fae */ /* 0x000fe8000d921848 */
        /* <DEDUP_REMOVED lines=8> */
[----:B----4-:R3:W-:Y:S04]  /*4c890*/  LDGSTS.E [R18+0x7c00c], desc[UR8][R62.64], !P4 ;  /* 0x7c00c0003e127fae */ /* 0x0107e8000e121848 */
[----:B------:R-:W4:Y:S04]  /*4c8a0*/  LDL.64 R132, [R1+0xc80] ;  /* 0x000c800001847983 */ /* 0x000f280000100a00 */
[----:B------:R-:W4:Y:S04]  /*4c8b0*/  LDL.64 R62, [R1+0xc88] ;  /* 0x000c8800013e7983 */ /* 0x000f280000100a00 */
[----:B------:R-:W-:Y:S04]  /*4c8c0*/  LDGSTS.E [R2+0x40000], desc[UR8][R100.64], !P0 ;  /* 0x4000000064027fae */ /* 0x000fe8000c121848 */
[----:B------:R-:W-:Y:S04]  /*4c8d0*/  LDGSTS.E [R20+0x44000], desc[UR8][R84.64], !P0 ;  /* 0x4400000054147fae */ /* 0x000fe8000c121848 */
[----:B------:R-:W4:Y:S04]  /*4c8e0*/  LDL.64 R100, [R1+0xc90] ;  /* 0x000c900001647983 */ /* 0x000f280000100a00 */
[----:B------:R-:W4:Y:S01]  /*4c8f0*/  LDL.64 R84, [R1+0xc98] ;  /* 0x000c980001547983 */ /* 0x000f220000100a00 */
[----:B------:R-:W-:-:S02]  /*4c900*/  VIADD R21, R24, 0xfffffd66 ;  /* 0xfffffd6618157836 */ /* 0x000fc40000000000 */
[----:B-1----:R-:W-:Y:S01]  /*4c910*/  VIADD R19, R17, 0x100000 ;  /* 0x0010000011137836 */ /* 0x002fe20000000000 */
[----:B------:R-:W1:Y:S02]  /*4c920*/  LDC R24, c[0x0][0x230] ;  /* 0x00008c00ff187b82 */ /* 0x000e640000000800 */
[----:B------:R-:W-:Y:S02]  /*4c930*/  ISETP.GE.U32.AND P2, PT, R21, 0x7ffffce7, PT ;  /* 0x7ffffce71500780c */ /* 0x000fe40003f46070 */
[----:B------:R-:W-:Y:S01]  /*4c940*/  IADD3 R21, R23, -0x29b, RZ ;  /* 0xfffffd6517157810 */ /* 0x000fe20007ffe0ff */
[----:B---3--:R-:W-:-:S03]  /*4c950*/  VIADD R18, R17, 0x100000 ;  /* 0x0010000011127836 */ /* 0x008fc60000000000 */
[----:B------:R-:W-:Y:S01]  /*4c960*/  ISETP.GE.U32.AND P3, PT, R21, 0x7ffffce6, PT ;  /* 0x7ffffce61500780c */ /* 0x000fe20003f66070 */
[----:B------:R-:W3:Y:S01]  /*4c970*/  LDC R23, c[0x0][0x230] ;  /* 0x00008c00ff177b82 */ /* 0x000ee20000000800 */
[----:B--2---:R-:W-:Y:S04]  /*4c980*/  LDGSTS.E [R19+0x48000], desc[UR8][R74.64], !P0 ;  /* 0x480000004a137fae */ /* 0x004fe8000c121848 */
[----:B------:R-:W-:Y:S04]  /*4c990*/  LDGSTS.E [R18+0x4c000], desc[UR8][R116.64], !P0 ;  /* 0x4c00000074127fae */ /* 0x000fe8000c121848 */
[----:B------:R-:W2:Y:S04]  /*4c9a0*/  LDL.64 R74, [R1+0xca0] ;  /* 0x000ca000014a7983 */ /* 0x000ea80000100a00 */
[----:B------:R-:W3:Y:S04]  /*4c9b0*/  LDL.64 R116, [R1+0xca8] ;  /* 0x000ca80001747983 */ /* 0x000ee80000100a00 */
[----:B------:R-:W-:Y:S04]  /*4c9c0*/  LDGSTS.E [R2+0x40004], desc[UR8][R102.64], !P2 ;  /* 0x4000400066027fae */ /* 0x000fe8000d121848 */
[----:B------:R-:W3:Y:S04]  /*4c9d0*/  LDL.64 R102, [R1+0xcb0] ;  /* 0x000cb00001667983 */ /* 0x000ee80000100a00 */
[----:B------:R-:W-:Y:S04]  /*4c9e0*/  LDGSTS.E [R20+0x44004], desc[UR8][R68.64], !P2 ;  /* 0x4400400044147fae */ /* 0x000fe8000d121848 */
[----:B------:R-:W-:Y:S04]  /*4c9f0*/  LDGSTS.E [R19+0x48004], desc[UR8][R148.64], !P2 ;  /* 0x4800400094137fae */ /* 0x000fe8000d121848 */
[----:B------:R-:W3:Y:S04]  /*4ca00*/  LDL.64 R68, [R1+0xcb8] ;  /* 0x000cb80001447983 */ /* 0x000ee80000100a00 */
[----:B------:R-:W3:Y:S04]  /*4ca10*/  LDL.64 R148, [R1+0xcc0] ;  /* 0x000cc00001947983 */ /* 0x000ee80000100a00 */
[----:B----4-:R-:W-:Y:S04]  /*4ca20*/  LDGSTS.E [R18+0x4c004], desc[UR8][R132.64], !P2 ;  /* 0x4c00400084127fae */ /* 0x010fe8000d121848 */
[----:B------:R-:W-:Y:S04]  /*4ca30*/  LDGSTS.E [R2+0x40008], desc[UR8][R62.64], !P3 ;  /* 0x400080003e027fae */ /* 0x000fe8000d921848 */
[----:B------:R-:W4:Y:S04]  /*4ca40*/  LDL.64 R132, [R1+0x1048] ;  /* 0x0010480001847983 */ /* 0x000f280000100a00 */
        /* <DEDUP_REMOVED lines=12> */
[----:B---3--:R-:W-:Y:S04]  /*4cb10*/  LDGSTS.E [R2+0x4000c], desc[UR8][R116.64], !P0 ;  /* 0x4000c00074027fae */ /* 0x008fe8000c121848 */
        /* <DEDUP_REMOVED lines=22> */
[----:B------:R-:W-:-:S05]  /*4cc80*/  IADD3 R21, R22, -0x2bc, RZ ;  /* 0xfffffd4416157810 */ /* 0x000fca0007ffe0ff */
[----:B--2---:R-:W-:Y:S02]  /*4cc90*/  LDGSTS.E [R2+0x50004], desc[UR8][R74.64], !P3 ;  /* 0x500040004a027fae */ /* 0x004fe4000d921848 */
[----:B------:R-:W2:Y:S02]  /*4cca0*/  LDC R22, c[0x0][0x230] ;  /* 0x00008c00ff167b82 */ /* 0x000ea40000000800 */
[----:B---3--:R-:W-:Y:S04]  /*4ccb0*/  LDGSTS.E [R20+0x54004], desc[UR8][R116.64], !P3 ;  /* 0x5400400074147fae */ /* 0x008fe8000d921848 */
[----:B------:R-:W3:Y:S04]  /*4ccc0*/  LDL.64 R74, [R1+0x10b0] ;  /* 0x0010b000014a7983 */ /* 0x000ee80000100a00 */
        /* <DEDUP_REMOVED lines=22> */
[----:B---3--:R-:W-:Y:S04]  /*4ce30*/  LDGSTS.E [R20+0x5400c], desc[UR8][R74.64], !P2 ;  /* 0x5400c0004a147fae */ /* 0x008fe8000d121848 */
[----:B--2---:R-:W-:Y:S04]  /*4ce40*/  LDGSTS.E [R19+0x5800c], desc[UR8][R116.64], !P2 ;  /* 0x5800c00074137fae */ /* 0x004fe8000d121848 */
        /* <DEDUP_REMOVED lines=22> */
[----:B--2---:R-:W-:Y:S04]  /*4cfb0*/  LDGSTS.E [R19+0x68004], desc[UR8][R74.64], !P0 ;  /* 0x680040004a137fae */ /* 0x004fe8000c121848 */
        /* <DEDUP_REMOVED lines=17> */
[----:B-1----:R-:W-:-:S05]  /*4d0d0*/  VIADD R21, R25, 0xfffffd07 ;  /* 0xfffffd0719157836 */ /* 0x002fca0000000000 */
[----:B------:R-:W-:Y:S02]  /*4d0e0*/  ISETP.GE.U32.AND P0, PT, R21, 0x7ffffc88, PT ;  /* 0x7ffffc881500780c */ /* 0x000fe40003f06070 */
[----:B------:R-:W-:Y:S02]  /*4d0f0*/  IADD3 R21, R24, -0x2fa, RZ ;  /* 0xfffffd0618157810 */ /* 0x000fe40007ffe0ff */
[----:B------:R-:W1:Y:S02]  /*4d100*/  LDC R24, c[0x0][0x230] ;  /* 0x00008c00ff187b82 */ /* 0x000e640000000800 */
[----:B------:R-:W-:Y:S01]  /*4d110*/  ISETP.GE.U32.AND P2, PT, R21, 0x7ffffc87, PT ;  /* 0x7ffffc871500780c */ /* 0x000fe20003f46070 */
[----:B--2---:R-:W-:Y:S06]  /*4d120*/  LDGSTS.E [R18+0x6c00c], desc[UR8][R74.64], !P3 ;  /* 0x6c00c0004a127fae */ /* 0x004fec000d921848 */
        /* <DEDUP_REMOVED lines=18> */
[----:B------:R-:W-:Y:S01]  /*4d250*/  VIADD R17, R17, 0x100000 ;  /* 0x0010000011117836 */ /* 0x000fe20000000000 */
[----:B------:R-:W3:Y:S02]  /*4d260*/  LDC R23, c[0x0][0x230] ;  /* 0x00008c00ff177b82 */ /* 0x000ee40000000800 */
[----:B------:R-:W-:Y:S02]  /*4d270*/  ISETP.GE.U32.AND P3, PT, R21, 0x7ffffc86, PT ;  /* 0x7ffffc861500780c */ /* 0x000fe40003f66070 */
[----:B------:R-:W-:-:S04]  /*4d280*/  IADD3 R21, R22, -0x2fc, RZ ;  /* 0xfffffd0416157810 */ /* 0x000fc80007ffe0ff */
[----:B------:R-:W-:Y:S01]  /*4d290*/  ISETP.GE.U32.AND P4, PT, R21, 0x7ffffc85, PT ;  /* 0x7ffffc851500780c */ /* 0x000fe20003f86070 */
[----:B-1----:R-:W-:Y:S01]  /*4d2a0*/  VIADD R21, R24, 0xfffffd63 ;  /* 0xfffffd6318157836 */ /* 0x002fe20000000000 */
[----:B------:R-:W1:Y:S05]  /*4d2b0*/  LDC R22, c[0x0][0x230] ;  /* 0x00008c00ff167b82 */ /* 0x000e6a0000000800 */
[----:B--2---:R-:W-:Y:S03]  /*4d2c0*/  LDGSTS.E [R2+0x70008], desc[UR8][R74.64], !P3 ;  /* 0x700080004a027fae */ /* 0x004fe6000d921848 */
[----:B------:R-:W2:Y:S01]  /*4d2d0*/  LDC R24, c[0x0][0x230] ;  /* 0x00008c00ff187b82 */ /* 0x000ea20000000800 */
[----:B---3--:R3:W-:Y:S04]  /*4d2e0*/  LDGSTS.E [R20+0x74008], desc[UR8][R116.64], !P3 ;  /* 0x7400800074147fae */ /* 0x0087e8000d921848 */
[----:B------:R-:W2:Y:S04]  /*4d2f0*/  LDL.64 R74, [R1+0xcd0] ;  /* 0x000cd000014a7983 */ /* 0x000ea80000100a00 */
[----:B------:R-:W2:Y:S04]  /*4d300*/  LDL.64 R116, [R1+0xcd8] ;  /* 0x000cd80001747983 */ /* 0x000ea80000100a00 */
[----:B------:R-:W-:Y:S01]  /*4d310*/  LDGSTS.E [R19+0x78008], desc[UR8][R102.64], !P3 ;  /* 0x7800800066137fae */ /* 0x000fe2000d921848 */
[----:B------:R-:W-:-:S02]  /*4d320*/  ISETP.GE.U32.AND P0, PT, R21, 0x7ffffce4, PT ;  /* 0x7ffffce41500780c */ /* 0x000fc40003f06070 */
[----:B---3--:R-:W-:Y:S01]  /*4d330*/  IADD3 R20, R23, -0x29e, RZ ;  /* 0xfffffd6217147810 */ /* 0x008fe20007ffe0ff */
[----:B------:R-:W3:Y:S01]  /*4d340*/  LDC R21, c[0x0][0x230] ;  /* 0x00008c00ff157b82 */ /* 0x000ee20000000800 */
[----:B------:R-:W3:Y:S04]  /*4d350*/  LDL.64 R102, [R1+0xce0] ;  /* 0x000ce00001667983 */ /* 0x000ee80000100a00 */
[----:B------:R-:W-:Y:S03]  /*4d360*/  LDGSTS.E [R18+0x7c008], desc[UR8][R68.64], !P3 ;  /* 0x7c00800044127fae */ /* 0x000fe6000d921848 */
[----:B------:R-:W3:Y:S01]  /*4d370*/  LDC R23, c[0x0][0x230] ;  /* 0x00008c00ff177b82 */ /* 0x000ee20000000800 */
[----:B------:R1:W-:Y:S04]  /*4d380*/  LDGSTS.E [R2+0x7000c], desc[UR8][R148.64], !P4 ;  /* 0x7000c00094027fae */ /* 0x0003e8000e121848 */
[----:B------:R-:W3:Y:S04]  /*4d390*/  LDL.64 R68, [R1+0xce8] ;  /* 0x000ce80001447983 */ /* 0x000ee80000100a00 */
[----:B------:R-:W3:Y:S01]  /*4d3a0*/  LDL.64 R148, [R1+0xcf0] ;  /* 0x000cf00001947983 */ /* 0x000ee20000100a00 */
[----:B-1----:R-:W-:-:S03]  /*4d3b0*/  IADD3 R2, R4, 0x100000, RZ ;  /* 0x0010000004027810 */ /* 0x002fc60007ffe0ff */
[----:B----4-:R1:W-:Y:S04]  /*4d3c0*/  LDGSTS.E [R19+0x7400c], desc[UR8][R132.64], !P4 ;  /* 0x7400c00084137fae */ /* 0x0103e8000e121848 */
[----:B------:R4:W-:Y:S04]  /*4d3d0*/  LDGSTS.E [R18+0x7800c], desc[UR8][R62.64], !P4 ;  /* 0x7800c0003e127fae */ /* 0x0009e8000e121848 */
[----:B------:R-:W3:Y:S04]  /*4d3e0*/  LDL.64 R132, [R1+0xcf8] ;  /* 0x000cf80001847983 */ /* 0x000ee80000100a00 */
[----:B------:R-:W3:Y:S04]  /*4d3f0*/  LDL.64 R62, [R1+0xd00] ;  /* 0x000d0000013e7983 */ /* 0x000ee80000100a00 */
[----:B------:R4:W-:Y:S04]  /*4d400*/  LDGSTS.E [R17+0x7c00c], desc[UR8][R100.64], !P4 ;  /* 0x7c00c00064117fae */ /* 0x0009e8000e121848 */
[----:B------:R-:W-:Y:S04]  /*4d410*/  LDGSTS.E [R2+0x40000], desc[UR8][R84.64], !P0 ;  /* 0x4000000054027fae */ /* 0x000fe8000c121848 */
[----:B------:R-:W3:Y:S04]  /*4d420*/  LDL.64 R100, [R1+0xd08] ;  /* 0x000d080001647983 */ /* 0x000ee80000100a00 */
[----:B------:R-:W3:Y:S01]  /*4d430*/  LDL.64 R84, [R1+0xd10] ;  /* 0x000d100001547983 */ /* 0x000ee20000100a00 */
[----:B------:R-:W-:Y:S01]  /*4d440*/  ISETP.GE.U32.AND P2, PT, R20, 0x7ffffce3, PT ;  /* 0x7ffffce31400780c */ /* 0x000fe20003f46070 */
[C---:B-1----:R-:W-:Y:S01]  /*4d450*/  VIADD R19, R4.reuse, 0x100000 ;  /* 0x0010000004137836 */ /* 0x042fe20000000000 */
[----:B----4-:R-:W-:-:S02]  /*4d460*/  IADD3 R18, R4, 0x100000, RZ ;  /* 0x0010000004127810 */ /* 0x010fc40007ffe0ff */
[----:B------:R-:W-:Y:S01]  /*4d470*/  IADD3 R17, R4, 0x100000, RZ ;  /* 0x0010000004117810 */ /* 0x000fe20007ffe0ff */
[----:B------:R-:W-:Y:S02]  /*4d480*/  VIADD R20, R22, 0xfffffd61 ;  /* 0xfffffd6116147836 */ /* 0x000fe40000000000 */
[----:B------:R-:W1:Y:S03]  /*4d490*/  LDC R22, c[0x0][0x230] ;  /* 0x00008c00ff167b82 */ /* 0x000e660000000800 */
[----:B------:R-:W-:Y:S01]  /*4d4a0*/  ISETP.GE.U32.AND P3, PT, R20, 0x7ffffce2, PT ;  /* 0x7ffffce21400780c */ /* 0x000fe20003f66070 */
[----:B--2---:R-:W-:Y:S04]  /*4d4b0*/  LDGSTS.E [R19+0x44000], desc[UR8][R74.64], !P0 ;  /* 0x440000004a137fae */ /* 0x004fe8000c121848 */
[----:B------:R-:W-:Y:S04]  /*4d4c0*/  LDGSTS.E [R18+0x48000], desc[UR8][R116.64], !P0 ;  /* 0x4800000074127fae */ /* 0x000fe8000c121848 */
[----:B------:R-:W2:Y:S04]  /*4d4d0*/  LDL.64 R74, [R1+0xd18] ;  /* 0x000d1800014a7983 */ /* 0x000ea80000100a00 */
[----:B------:R-:W4:Y:S04]  /*4d4e0*/  LDL.64 R116, [R1+0xd28] ;  /* 0x000d280001747983 */ /* 0x000f280000100a00 */
[----:B---3--:R-:W-:Y:S04]  /*4d4f0*/  LDGSTS.E [R17+0x4c000], desc[UR8][R102.64], !P0 ;  /* 0x4c00000066117fae */ /* 0x008fe8000c121848 */
[----:B------:R-:W3:Y:S04]  /*4d500*/  LDL.64 R102, [R1+0xd30] ;  /* 0x000d300001667983 */ /* 0x000ee80000100a00 */
[----:B------:R-:W-:Y:S04]  /*4d510*/  LDGSTS.E [R2+0x40004], desc[UR8][R68.64], !P2 ;  /* 0x4000400044027fae */ /* 0x000fe8000d121848 */
[----:B------:R-:W-:Y:S04]  /*4d520*/  LDGSTS.E [R19+0x44004], desc[UR8][R148.64], !P2 ;  /* 0x4400400094137fae */ /* 0x000fe8000d121848 */
[----:B------:R-:W3:Y:S04]  /*4d530*/  LDL.64 R68, [R1+0xd38] ;  /* 0x000d380001447983 */ /* 0x000ee80000100a00 */
        /* <DEDUP_REMOVED lines=8> */
[----:B------:R-:W3:Y:S01]  /*4d5c0*/  LDL.64 R84, [R1+0x10e0] ;  /* 0x0010e00001547983 */ /* 0x000ee20000100a00 */
[----:B------:R-:W-:-:S02]  /*4d5d0*/  VIADD R20, R24, 0xfffffd60 ;  /* 0xfffffd6018147836 */ /* 0x000fc40000000000 */
[----:B------:R-:W1:Y:S03]  /*4d5e0*/  LDC R24, c[0x0][0x230] ;  /* 0x00008c00ff187b82 */ /* 0x000e660000000800 */
[----:B------:R-:W-:Y:S02]  /*4d5f0*/  ISETP.GE.U32.AND P0, PT, R20, 0x7ffffce1, PT ;  /* 0x7ffffce11400780c */ /* 0x000fe40003f06070 */
[----:B------:R-:W-:-:S03]  /*4d600*/  IADD3 R20, R23, -0x2bd, RZ ;  /* 0xfffffd4317147810 */ /* 0x000fc60007ffe0ff */
[----:B------:R-:W1:Y:S01]  /*4d610*/  LDC R23, c[0x0][0x230] ;  /* 0x00008c00ff177b82 */ /* 0x000e620000000800 */
[----:B------:R-:W-:Y:S01]  /*4d620*/  ISETP.GE.U32.AND P2, PT, R20, 0x7ffffcc4, PT ;  /* 0x7ffffcc41400780c */ /* 0x000fe20003f46070 */
[----:B--2---:R-:W-:Y:S04]  /*4d630*/  LDGSTS.E [R18+0x48008], desc[UR8][R74.64], !P3 ;  /* 0x480080004a127fae */ /* 0x004fe8000d921848 */
[----:B------:R-:W-:Y:S04]  /*4d640*/  LDGSTS.E [R17+0x4c008], desc[UR8][R164.64], !P3 ;  /* 0x4c008000a4117fae */ /* 0x000fe8000d921848 */
[----:B----4-:R-:W-:Y:S04]  /*4d650*/  LDGSTS.E [R2+0x4000c], desc[UR8][R116.64], !P0 ;  /* 0x4000c00074027fae */ /* 0x010fe8000c121848 */
[----:B------:R-:W2:Y:S04]  /*4d660*/  LDL.64 R74, [R1+0x10e8] ;  /* 0x0010e800014a7983 */ /* 0x000ea80000100a00 */
[----:B------:R-:W4:Y:S04]  /*4d670*/  LDL.64 R164, [R1+0x1118] ;  /* 0x0011180001a47983 */ /* 0x000f280000100a00 */
[----:B------:R-:W4:Y:S04]  /*4d680*/  LDL.64 R116, [R1+0x10f0] ;  /* 0x0010f00001747983 */ /* 0x000f280000100a00 */
[----:B---3--:R-:W-:Y:S04]  /*4d690*/  LDGSTS.E [R19+0x4400c], desc[UR8][R102.64], !P0 ;  /* 0x4400c00066137fae */ /* 0x008fe8000c121848 */
[----:B------:R-:W3:Y:S04]  /*4d6a0*/  LDL.64 R102, [R1+0x1100] ;  /* 0x0011000001667983 */ /* 0x000ee80000100a00 */
[----:B------:R-:W-:Y:S04]  /*4d6b0*/  LDGSTS.E [R18+0x4800c], desc[UR8][R68.64], !P0 ;  /* 0x4800c00044127fae */ /* 0x000fe8000c121848 */
[----:B------:R-:W-:Y:S04]  /*4d6c0*/  LDGSTS.E [R17+0x4c00c], desc[UR8][R148.64], !P0 ;  /* 0x4c00c00094117fae */ /* 0x000fe8000c121848 */
[----:B------:R-:W3:Y:S01]  /*4d6d0*/  LDL.64 R68, [R1+0x1108] ;  /* 0x0011080001447983 */ /* 0x000ee20000100a00 */
[----:B------:R-:W-:-:S02]  /*4d6e0*/  VIADD R20, R21, 0xfffffd42 ;  /* 0xfffffd4215147836 */ /* 0x000fc40000000000 */
[----:B------:R-:W3:Y:S01]  /*4d6f0*/  LDC R21, c[0x0][0x230] ;  /* 0x00008c00ff157b82 */ /* 0x000ee20000000800 */
[----:B------:R-:W3:Y:S04]  /*4d700*/  LDL.64 R148, [R1+0x1138] ;  /* 0x0011380001947983 */ /* 0x000ee80000100a00 */
[----:B------:R-:W-:Y:S04]  /*4d710*/  LDGSTS.E [R2+0x50000], desc[UR8][R62.64], !P2 ;  /* 0x500000003e027fae */ /* 0x000fe8000d121848 */
[----:B------:R-:W-:Y:S04]  /*4d720*/  LDGSTS.E [R19+0x54000], desc[UR8][R132.64], !P2 ;  /* 0x5400000084137fae */ /* 0x000fe8000d121848 */
[----:B------:R-:W3:Y:S01]  /*4d730*/  LDL.64 R62, [R1+0x1110] ;  /* 0x00111000013e7983 */ /* 0x000ee20000100a00 */
[----:B------:R-:W-:-:S03]  /*4d740*/  ISETP.GE.U32.AND P3, PT, R20, 0x7ffffcc3, PT ;  /* 0x7ffffcc31400780c */ /* 0x000fc60003f66070 */
[----:B------:R-:W3:Y:S04]  /*4d750*/  LDL.64 R132, [R1+0x1140] ;  /* 0x0011400001847983 */ /* 0x000ee80000100a00 */
[----:B------:R-:W-:Y:S04]  /*4d760*/  LDGSTS.E [R18+0x58000], desc[UR8][R100.64], !P2 ;  /* 0x5800000064127fae */ /* 0x000fe8000d121848 */
[----:B------:R-:W-:Y:S04]  /*4d770*/  LDGSTS.E [R17+0x5c000], desc[UR8][R84.64], !P2 ;  /* 0x5c00000054117fae */ /* 0x000fe8000d121848 */
[----:B------:R-:W3:Y:S04]  /*4d780*/  LDL.64 R100, [R1+0x1120] ;  /* 0x0011200001647983 */ /* 0x000ee80000100a00 */
[----:B------:R-:W3:Y:S01]  /*4d790*/  LDL.64 R84, [R1+0x1128] ;  /* 0x0011280001547983 */ /* 0x000ee20000100a00 */
[----:B-1----:R-:W-:-:S02]  /*4d7a0*/  IADD3 R20, R22, -0x2bf, RZ ;  /* 0xfffffd4116147810 */ /* 0x002fc40007ffe0ff */
[----:B------:R-:W1:Y:S02]  /*4d7b0*/  LDC R22, c[0x0][0x230] ;  /* 0x00008c00ff167b82 */ /* 0x000e640000000800 */
[----:B------:R-:W-:-:S06]  /*4d7c0*/  ISETP.GE.U32.AND P0, PT, R20, 0x7ffffcc2, PT ;  /* 0x7ffffcc21400780c */ /* 0x000fcc0003f06070 */
[----:B------:R-:W1:Y:S01]  /*4d7d0*/  LDC R20, c[0x0][0x230] ;  /* 0x00008c00ff147b82 */ /* 0x000e620000000800 */
[----:B--2---:R-:W-:Y:S04]  /*4d7e0*/  LDGSTS.E [R2+0x50004], desc[UR8][R74.64], !P3 ;  /* 0x500040004a027fae */ /* 0x004fe8000d921848 */
[----:B----4-:R2:W-:Y:S04]  /*4d7f0*/  LDGSTS.E [R19+0x54004], desc[UR8][R116.64], !P3 ;  /* 0x5400400074137fae */ /* 0x0105e8000d921848 */
[----:B------:R-:W4:Y:S04]  /*4d800*/  LDL.64 R74, [R1+0x1130] ;  /* 0x00113000014a7983 */ /* 0x000f280000100a00 */
[----:B------:R-:W-:Y:S04]  /*4d810*/  LDGSTS.E [R18+0x58004], desc[UR8][R180.64], !P3 ;  /* 0x58004000b4127fae */ /* 0x000fe8000d921848 */
[----:B------:R-:W4:Y:S01]  /*4d820*/  LDL.64 R116, [R1+0x14c8] ;  /* 0x0014c80001747983 */ /* 0x000f220000100a00 */
[----:B--2---:R-:W-:-:S03]  /*4d830*/  VIADD R19, R24, 0xfffffd40 ;  /* 0xfffffd4018137836 */ /* 0x004fc60000000000 */
[----:B---3--:R-:W-:Y:S02]  /*4d840*/  LDGSTS.E [R17+0x5c004], desc[UR8][R102.64], !P3 ;  /* 0x5c00400066117fae */ /* 0x008fe4000d921848 */
[----:B------:R-:W-:Y:S02]  /*4d850*/  ISETP.GE.U32.AND P2, PT, R19, 0x7ffffcc1, PT ;  /* 0x7ffffcc11300780c */ /* 0x000fe40003f46070 */
[----:B------:R-:W2:Y:S04]  /*4d860*/  LDL.64 R180, [R1+0x1510] ;  /* 0x0015100001b47983 */ /* 0x000ea80000100a00 */
[----:B------:R-:W3:Y:S04]  /*4d870*/  LDL.64 R102, [R1+0x14e0] ;  /* 0x0014e00001667983 */ /* 0x000ee80000100a00 */
[----:B------:R-:W-:Y:S04]  /*4d880*/  LDGSTS.E [R2+0x50008], desc[UR8][R68.64], !P0 ;  /* 0x5000800044027fae */ /* 0x000fe8000c121848 */
[----:B------:R-:W2:Y:S04]  /*4d890*/  LDL.64 R68, [R1+0x14d0] ;  /* 0x0014d00001447983 */ /* 0x000ea80000100a00 */
[----:B------:R-:W-:Y:S04]  /*4d8a0*/  LDGSTS.E [R2+0x54008], desc[UR8][R62.64], !P0 ;  /* 0x540080003e027fae */ /* 0x000fe8000c121848 */
[----:B------:R-:W-:Y:S04]  /*4d8b0*/  LDGSTS.E [R18+0x58008], desc[UR8][R164.64], !P0 ;  /* 0x58008000a4127fae */ /* 0x000fe8000c121848 */
[----:B------:R-:W3:Y:S01]  /*4d8c0*/  LDL.64 R62, [R1+0x14d8] ;  /* 0x0014d800013e7983 */ /* 0x000ee20000100a00 */
[----:B------:R-:W-:-:S02]  /*4d8d0*/  IADD3 R19, R21, -0x2dd, RZ ;  /* 0xfffffd2315137810 */ /* 0x000fc40007ffe0ff */
[----:B------:R-:W1:Y:S01]  /*4d8e0*/  LDC R21, c[0x0][0x230] ;  /* 0x00008c00ff157b82 */ /* 0x000e620000000800 */
[----:B------:R-:W3:Y:S04]  /*4d8f0*/  LDL.64 R164, [R1+0x1528] ;  /* 0x0015280001a47983 */ /* 0x000ee80000100a00 */
[----:B------:R-:W-:Y:S04]  /*4d900*/  LDGSTS.E [R17+0x5c008], desc[UR8][R100.64], !P0 ;  /* 0x5c00800064117fae */ /* 0x000fe8000c121848 */
[----:B------:R-:W-:Y:S01]  /*4d910*/  LDGSTS.E [R2+0x5000c], desc[UR8][R84.64], !P2 ;  /* 0x5000c00054027fae */ /* 0x000fe2000d121848 */
[----:B------:R-:W-:-:S03]  /*4d920*/  ISETP.GE.U32.AND P3, PT, R19, 0x7ffffca4, PT ;  /* 0x7ffffca41300780c */ /* 0x000fc60003f66070 */
[----:B------:R-:W3:Y:S04]  /*4d930*/  LDL.64 R100, [R1+0x14f0] ;  /* 0x0014f00001647983 */ /* 0x000ee80000100a00 */
[----:B------:R-:W3:Y:S01]  /*4d940*/  LDL.64 R84, [R1+0x14e8] ;  /* 0x0014e80001547983 */ /* 0x000ee20000100a00 */
[----:B------:R-:W-:-:S05]  /*4d950*/  VIADD R19, R4, 0x100000 ;  /* 0x0010000004137836 */ /* 0x000fca0000000000 */
[----:B----4-:R4:W-:Y:S04]  /*4d960*/  LDGSTS.E [R19+0x5400c], desc[UR8][R74.64], !P2 ;  /* 0x5400c0004a137fae */ /* 0x0109e8000d121848 */
[----:B------:R-:W-:Y:S04]  /*4d970*/  LDGSTS.E [R18+0x5800c], desc[UR8][R148.64], !P2 ;  /* 0x5800c00094127fae */ /* 0x000fe8000d121848 */
[----:B------:R-:W-:Y:S04]  /*4d980*/  LDGSTS.E [R17+0x5c00c], desc[UR8][R132.64], !P2 ;  /* 0x5c00c00084117fae */ /* 0x000fe8000d121848 */
[----:B------:R-:W3:Y:S01]  /*4d990*/  LDL.64 R74, [R1+0x14f8] ;  /* 0x0014f800014a7983 */ /* 0x000ee20000100a00 */
[----:B----4-:R-:W-:-:S02]  /*4d9a0*/  IADD3 R19, R23, -0x2de, RZ ;  /* 0xfffffd2217137810 */ /* 0x010fc40007ffe0ff */
[----:B------:R-:W4:Y:S01]  /*4d9b0*/  LDC R23, c[0x0][0x230] ;  /* 0x00008c00ff177b82 */ /* 0x000f220000000800 */
[----:B------:R-:W-:Y:S01]  /*4d9c0*/  LDGSTS.E [R2+0x60000], desc[UR8][R116.64], !P3 ;  /* 0x6000000074027fae */ /* 0x000fe2000d921848 */
[----:B------:R-:W-:-:S03]  /*4d9d0*/  ISETP.GE.U32.AND P0, PT, R19, 0x7ffffca3, PT ;  /* 0x7ffffca31300780c */ /* 0x000fc60003f06070 */
[----:B------:R-:W4:Y:S04]  /*4d9e0*/  LDL.64 R148, [R1+0x1530] ;  /* 0x0015300001947983 */ /* 0x000f280000100a00 */
[----:B------:R-:W4:Y:S04]  /*4d9f0*/  LDL.64 R132, [R1+0x1c98] ;  /* 0x001c980001847983 */ /* 0x000f280000100a00 */
[----:B------:R-:W4:Y:S04]  /*4da00*/  LDL.64 R116, [R1+0x1538] ;  /* 0x0015380001747983 */ /* 0x000f280000100a00 */
[----:B--2---:R-:W-:Y:S04]  /*4da10*/  LDGSTS.E [R18+0x64000], desc[UR8][R68.64], !P3 ;  /* 0x6400000044127fae */ /* 0x004fe8000d921848 */
[----:B------:R-:W2:Y:S04]  /*4da20*/  LDL.64 R68, [R1+0x1518] ;  /* 0x0015180001447983 */ /* 0x000ea80000100a00 */
[----:B---3--:R-:W-:Y:S04]  /*4da30*/  LDGSTS.E [R17+0x68000], desc[UR8][R62.64], !P3 ;  /* 0x680000003e117fae */ /* 0x008fe8000d921848 */
[----:B------:R-:W-:Y:S04]  /*4da40*/  LDGSTS.E [R2+0x6c000], desc[UR8][R102.64], !P3 ;  /* 0x6c00000066027fae */ /* 0x000fe8000d921848 */
[----:B------:R-:W3:Y:S01]  /*4da50*/  LDL.64 R62, [R1+0x1520] ;  /* 0x00152000013e7983 */ /* 0x000ee20000100a00 */
[----:B-1----:R-:W-:-:S03]  /*4da60*/  VIADD R19, R22, 0xfffffd21 ;  /* 0xfffffd2116137836 */ /* 0x002fc60000000000 */
[----:B------:R-:W3:Y:S04]  /*4da70*/  LDL.64 R102, [R1+0x1c90] ;  /* 0x001c900001667983 */ /* 0x000ee80000100a00 */
[----:B------:R-:W-:Y:S01]  /*4da80*/  LDGSTS.E [R18+0x60004], desc[UR8][R84.64], !P0 ;  /* 0x6000400054127fae */ /* 0x000fe2000c121848 */
[----:B------:R-:W-:-:S03]  /*4da90*/  ISETP.GE.U32.AND P2, PT, R19, 0x7ffffca2, PT ;  /* 0x7ffffca21300780c */ /* 0x000fc60003f46070 */
[----:B------:R-:W3:Y:S01]  /*4daa0*/  LDL.64 R84, [R1+0x1540] ;  /* 0x0015400001547983 */ /* 0x000ee20000100a00 */
[----:B------:R-:W-:Y:S02]  /*4dab0*/  IADD3 R19, R20, -0x2e0, RZ ;  /* 0xfffffd2014137810 */ /* 0x000fe40007ffe0ff */
[----:B------:R-:W1:Y:S01]  /*4dac0*/  LDC R20, c[0x0][0x230] ;  /* 0x00008c00ff147b82 */ /* 0x000e620000000800 */
[----:B------:R-:W-:Y:S01]  /*4dad0*/  LDGSTS.E [R17+0x64004], desc[UR8][R100.64], !P0 ;  /* 0x6400400064117fae */ /* 0x000fe2000c121848 */
[----:B------:R-:W-:Y:S01]  /*4dae0*/  ISETP.GE.U32.AND P3, PT, R19, 0x7ffffca1, PT ;  /* 0x7ffffca11300780c */ /* 0x000fe20003f66070 */
[----:B------:R-:W-:Y:S02]  /*4daf0*/  VIADD R19, R4, 0x100000 ;  /* 0x0010000004137836 */ /* 0x000fe40000000000 */
[----:B------:R-:W3:Y:S04]  /*4db00*/  LDL.64 R100, [R1+0x1c88] ;  /* 0x001c880001647983 */ /* 0x000ee80000100a00 */
[----:B------:R-:W-:Y:S04]  /*4db10*/  LDGSTS.E [R2+0x68004], desc[UR8][R74.64], !P0 ;  /* 0x680040004a027fae */ /* 0x000fe8000c121848 */
[----:B------:R-:W-:Y:S04]  /*4db20*/  LDGSTS.E [R2+0x6c004], desc[UR8][R184.64], !P0 ;  /* 0x6c004000b8027fae */ /* 0x000fe8000c121848 */
[----:B------:R-:W-:Y:S04]  /*4db30*/  LDGSTS.E [R19+0x60008], desc[UR8][R182.64], !P2 ;  /* 0x60008000b6137fae */ /* 0x000fe8000d121848 */
[----:B------:R-:W-:Y:S04]  /*4db40*/  LDGSTS.E [R18+0x64008], desc[UR8][R180.64], !P2 ;  /* 0x64008000b4127fae */ /* 0x000fe8000d121848 */
[----:B------:R-:W3:Y:S04]  /*4db50*/  LDL.64 R74, [R1+0x1c80] ;  /* 0x001c8000014a7983 */ /* 0x000ee80000100a00 */
[----:B--2---:R4:W-:Y:S04]  /*4db60*/  LDGSTS.E [R17+0x68008], desc[UR8][R68.64], !P2 ;  /* 0x6800800044117fae */ /* 0x0049e8000d121848 */
[----:B------:R-:W2:Y:S01]  /*4db70*/  LDL.64 R68, [R1+0x1c78] ;  /* 0x001c780001447983 */ /* 0x000ea20000100a00 */
[----:B----4-:R-:W-:-:S04]  /*4db80*/  IADD3 R17, R23, -0x2fd, RZ ;  /* 0xfffffd0317117810 */ /* 0x010fc80007ffe0ff */
[----:B------:R-:W-:Y:S01]  /*4db90*/  ISETP.GE.U32.AND P0, PT, R17, 0x7ffffc84, PT ;  /* 0x7ffffc841100780c */ /* 0x000fe20003f06070 */
[----:B------:R-:W-:Y:S01]  /*4dba0*/  VIADD R17, R4, 0x100000 ;  /* 0x0010000004117836 */ /* 0x000fe20000000000 */
[----:B---3--:R-:W-:Y:S04]  /*4dbb0*/  LDGSTS.E [R2+0x6c008], desc[UR8][R62.64], !P2 ;  /* 0x6c0080003e027fae */ /* 0x008fe8000d121848 */
[----:B------:R-:W-:Y:S04]  /*4dbc0*/  LDGSTS.E [R19+0x6000c], desc[UR8][R164.64], !P3 ;  /* 0x6000c000a4137fae */ /* 0x000fe8000d921848 */
[----:B------:R3:W-:Y:S04]  /*4dbd0*/  LDGSTS.E [R18+0x6400c], desc[UR8][R148.64], !P3 ;  /* 0x6400c00094127fae */ /* 0x0007e8000d921848 */
[----:B------:R-:W4:Y:S04]  /*4dbe0*/  LDL.64 R62, [R1+0x1c70] ;  /* 0x001c7000013e7983 */ /* 0x000f280000100a00 */
[----:B------:R-:W-:Y:S04]  /*4dbf0*/  LDGSTS.E [R17+0x6800c], desc[UR8][R116.64], !P3 ;  /* 0x6800c00074117fae */ /* 0x000fe8000d921848 */
[----:B------:R-:W-:Y:S04]  /*4dc00*/  LDGSTS.E [R2+0x6c00c], desc[UR8][R84.64], !P3 ;  /* 0x6c00c00054027fae */ /* 0x000fe8000d921848 */
[----:B------:R-:W4:Y:S01]  /*4dc10*/  LDL.64 R116, [R1+0x1c68] ;  /* 0x001c680001747983 */ /* 0x000f220000100a00 */
[----:B---3--:R-:W-:Y:S01]  /*4dc20*/  IADD3 R18, R21, -0x2fe, RZ ;  /* 0xfffffd0215127810 */ /* 0x008fe20007ffe0ff */
[----:B------:R-:W-:-:S02]  /*4dc30*/  UIADD3 UR5, UR4, -0x300, URZ ;  /* 0xfffffd0004057890 */ /* 0x000fc4000fffe03f */
[----:B------:R1:W-:Y:S04]  /*4dc40*/  LDGSTS.E [R19+0x70000], desc[UR8][R132.64], !P0 ;  /* 0x7000000084137fae */ /* 0x0003e8000c121848 */
[----:B------:R-:W3:Y:S01]  /*4dc50*/  LDL.64 R84, [R1+0x1c60] ;  /* 0x001c600001547983 */ /* 0x000ee20000100a00 */
[----:B------:R-:W-:Y:S01]  /*4dc60*/  ISETP.GE.U32.AND P2, PT, R18, 0x7ffffc83, PT ;  /* 0x7ffffc831200780c */ /* 0x000fe20003f46070 */
[----:B------:R-:W-:-:S05]  /*4dc70*/  VIADD R18, R4, 0x100000 ;  /* 0x0010000004127836 */ /* 0x000fca0000000000 */
[----:B------:R-:W-:Y:S04]  /*4dc80*/  LDGSTS.E [R18+0x74000], desc[UR8][R102.64], !P0 ;  /* 0x7400000066127fae */ /* 0x000fe8000c121848 */
[----:B------:R-:W-:Y:S01]  /*4dc90*/  LDGSTS.E [R17+0x78000], desc[UR8][R100.64], !P0 ;  /* 0x7800000064117fae */ /* 0x000fe2000c121848 */
[----:B-1----:R-:W-:-:S03]  /*4dca0*/  IADD3 R19, R20, -0x2ff, RZ ;  /* 0xfffffd0114137810 */ /* 0x002fc60007ffe0ff */
[----:B------:R-:W3:Y:S04]  /*4dcb0*/  LDL.64 R102, [R1+0x1c58] ;  /* 0x001c580001667983 */ /* 0x000ee80000100a00 */
[----:B------:R-:W3:Y:S04]  /*4dcc0*/  LDL.64 R100, [R1+0x1c50] ;  /* 0x001c500001647983 */ /* 0x000ee80000100a00 */
[----:B------:R-:W-:Y:S01]  /*4dcd0*/  LDGSTS.E [R2+0x7c000], desc[UR8][R74.64], !P0 ;  /* 0x7c0000004a027fae */ /* 0x000fe2000c121848 */
[----:B------:R-:W-:Y:S01]  /*4dce0*/  ISETP.GE.U32.AND P0, PT, R19, 0x7ffffc82, PT ;  /* 0x7ffffc821300780c */ /* 0x000fe20003f06070 */
[----:B------:R-:W-:-:S02]  /*4dcf0*/  VIADD R19, R4, 0x100000 ;  /* 0x0010000004137836 */ /* 0x000fc40000000000 */
[----:B--2---:R-:W-:Y:S04]  /*4dd00*/  LDGSTS.E [R17+0x70004], desc[UR8][R68.64], !P2 ;  /* 0x7000400044117fae */ /* 0x004fe8000d121848 */
[----:B----4-:R1:W-:Y:S02]  /*4dd10*/  LDGSTS.E [R2+0x74004], desc[UR8][R62.64], !P2 ;  /* 0x740040003e027fae */ /* 0x0103e4000d121848 */
[----:B-1----:R-:W-:Y:S02]  /*4dd20*/  MOV R2, UR5 ;  /* 0x0000000500027c02 */ /* 0x002fe40008000f00 */
[----:B------:R-:W-:Y:S04]  /*4dd30*/  LDGSTS.E [R19+0x78004], desc[UR8][R116.64], !P2 ;  /* 0x7800400074137fae */ /* 0x000fe8000d121848 */
[----:B------:R1:W-:Y:S04]  /*4dd40*/  STL [R1+0x1cf0], R2 ;  /* 0x001cf00201007387 */ /* 0x0003e80000100800 */
[----:B------:R-:W2:Y:S04]  /*4dd50*/  LDL.64 R74, [R1+0x1c48] ;  /* 0x001c4800014a7983 */ /* 0x000ea80000100a00 */
        /* <DEDUP_REMOVED lines=8> */
[----:B---3--:R-:W-:Y:S04]  /*4dde0*/  LDGSTS.E [R18+0x7c004], desc[UR8][R84.64], !P2 ;  /* 0x7c00400054127fae */ /* 0x008fe8000d121848 */
[----:B------:R-:W3:Y:S01]  /*4ddf0*/  LDL.64 R116, [R1+0x1b58] ;  /* 0x001b580001747983 */ /* 0x000ee20000100a00 */
[----:B------:R-:W-:Y:S01]  /*4de00*/  UISETP.GE.U32.AND UP1, UPT, UR5, 0x7ffffc81, UPT ;  /* 0x7ffffc810500788c */ /* 0x000fe2000bf26070 */
[----:B-1----:R-:W-:-:S02]  /*4de10*/  VIADD R2, R4, 0x100000 ;  /* 0x0010000004027836 */ /* 0x002fc40000000000 */
[----:B------:R-:W-:Y:S04]  /*4de20*/  LDGSTS.E [R18+0x70008], desc[UR8][R102.64], !P0 ;  /* 0x7000800066127fae */ /* 0x000fe8000c121848 */
[----:B------:R-:W3:Y:S01]  /*4de30*/  LDL.64 R84, [R1+0x1b18] ;  /* 0x001b180001547983 */ /* 0x000ee20000100a00 */
[----:B------:R-:W-:Y:S02]  /*4de40*/  PLOP3.LUT P2, PT, PT, PT, UP1, 0x80, 0x0 ;  /* 0x000000000000781c */ /* 0x000fe40003f4f018 */
[----:B------:R-:W-:Y:S01]  /*4de50*/  PLOP3.LUT P3, PT, PT, PT, UP1, 0x80, 0x0 ;  /* 0x000000000000781c */ /* 0x000fe20003f6f018 */
[----:B------:R-:W-:Y:S01]  /*4de60*/  LDGSTS.E [R17+0x74008], desc[UR8][R100.64], !P0 ;  /* 0x7400800064117fae */ /* 0x000fe2000c121848 */
[----:B------:R-:W-:Y:S02]  /*4de70*/  PLOP3.LUT P4, PT, PT, PT, UP1, 0x80, 0x0 ;  /* 0x000000000000781c */ /* 0x000fe40003f8f018 */
[----:B------:R-:W-:Y:S01]  /*4de80*/  PLOP3.LUT P5, PT, PT, PT, UP1, 0x80, 0x0 ;  /* 0x000000000000781c */ /* 0x000fe20003faf018 */
[----:B------:R-:W3:Y:S01]  /*4de90*/  LDL.64 R228, [R1+0x18d8] ;  /* 0x0018d80001e47983 */ /* 0x000ee20000100a00 */
[----:B------:R-:W-:-:S03]  /*4dea0*/  IADD3 R4, R4, 0x100000, RZ ;  /* 0x0010000004047810 */ /* 0x000fc60007ffe0ff */
[----:B------:R-:W3:Y:S04]  /*4deb0*/  LDL.64 R226, [R1+0x18d0] ;  /* 0x0018d00001e27983 */ /* 0x000ee80000100a00 */
        /* <DEDUP_REMOVED lines=8> */
[----:B--2---:R-:W-:Y:S04]  /*4df40*/  LDGSTS.E [R2+0x78008], desc[UR8][R74.64], !P0 ;  /* 0x780080004a027fae */ /* 0x004fe8000c121848 */
[----:B----4-:R-:W-:Y:S04]  /*4df50*/  LDGSTS.E [R19+0x7c008], desc[UR8][R68.64], !P0 ;  /* 0x7c00800044137fae */ /* 0x010fe8000c121848 */
[----:B------:R-:W-:Y:S04]  /*4df60*/  LDGSTS.E [R18+0x7000c], desc[UR8][R62.64], !P2 ;  /* 0x7000c0003e127fae */ /* 0x000fe8000d121848 */
[----:B------:R-:W-:Y:S04]  /*4df70*/  LDGSTS.E [R17+0x7400c], desc[UR8][R184.64], !P3 ;  /* 0x7400c000b8117fae */ /* 0x000fe8000d921848 */
[----:B------:R-:W-:Y:S04]  /*4df80*/  LDGSTS.E [R2+0x7800c], desc[UR8][R182.64], !P4 ;  /* 0x7800c000b6027fae */ /* 0x000fe8000e121848 */
[----:B------:R-:W-:Y:S04]  /*4df90*/  LDGSTS.E [R4+0x7c00c], desc[UR8][R180.64], !P5 ;  /* 0x7c00c000b4047fae */ /* 0x000fe8000e921848 */
[----:B------:R-:W0:Y:S04]  /*4dfa0*/  LDGDEPBAR ;  /* 0x00000000000079af */ /* 0x000e280000000000 */
[----:B------:R-:W-:Y:S04]  /*4dfb0*/  LDGSTS.E [R16+0x10000], desc[UR8][R164.64], P1 ;  /* 0x10000000a4107fae */ /* 0x000fe80008921848 */
[----:B------:R-:W-:Y:S04]  /*4dfc0*/  LDGSTS.E [R16+0x10400], desc[UR8][R148.64], P1 ;  /* 0x1040000094107fae */ /* 0x000fe80008921848 */
[----:B------:R-:W-:Y:S04]  /*4dfd0*/  LDGSTS.E [R16+0x10800], desc[UR8][R132.64], P1 ;  /* 0x1080000084107fae */ /* 0x000fe80008921848 */
[----:B---3--:R-:W-:Y:S04]  /*4dfe0*/  LDGSTS.E [R16+0x10c00], desc[UR8][R116.64], P1 ;  /* 0x10c0000074107fae */ /* 0x008fe80008921848 */
[----:B------:R-:W2:Y:S04]  /*4dff0*/  LDL.64 R74, [R1+0x1b90] ;  /* 0x001b9000014a7983 */ /* 0x000ea80000100a00 */
[----:B------:R-:W-:Y:S04]  /*4e000*/  LDGSTS.E [R16+0x11000], desc[UR8][R84.64], P1 ;  /* 0x1100000054107fae */ /* 0x000fe80008921848 */
[----:B------:R-:W3:Y:S04]  /*4e010*/  LDL.64 R68, [R1+0x1b50] ;  /* 0x001b500001447983 */ /* 0x000ee80000100a00 */
[----:B------:R-:W4:Y:S04]  /*4e020*/  LDL.64 R62, [R1+0x1b10] ;  /* 0x001b1000013e7983 */ /* 0x000f280000100a00 */
[----:B------:R-:W4:Y:S04]  /*4e030*/  LDL.64 R18, [R1+0x1898] ;  /* 0x0018980001127983 */ /* 0x000f280000100a00 */
[----:B------:R-:W-:Y:S04]  /*4e040*/  LDGSTS.E [R16+0x11400], desc[UR8][R14.64], P1 ;  /* 0x114000000e107fae */ /* 0x000fe80008921848 */
[----:B------:R-:W-:Y:S04]  /*4e050*/  LDGSTS.E [R16+0x11800], desc[UR8][R70.64], P1 ;  /* 0x1180000046107fae */ /* 0x000fe80008921848 */
[----:B------:R-:W-:Y:S04]  /*4e060*/  LDGSTS.E [R16+0x11c00], desc[UR8][R86.64], P1 ;  /* 0x11c0000056107fae */ /* 0x000fe80008921848 */
[----:B------:R-:W2:Y:S04]  /*4e070*/  LDL.LU.64 R14, [R1+0x1d20] ;  /* 0x001d2000010e7983 */ /* 0x000ea80000300a00 */
[----:B------:R-:W4:Y:S04]  /*4e080*/  LDL.64 R84, [R1+0x1bc8] ;  /* 0x001bc80001547983 */ /* 0x000f280000100a00 */
[----:B------:R-:W4:Y:S04]  /*4e090*/  LDL.64 R86, [R1+0x1c08] ;  /* 0x001c080001567983 */ /* 0x000f280000100a00 */
[----:B------:R-:W-:Y:S04]  /*4e0a0*/  LDGSTS.E [R16+0x12000], desc[UR8][R56.64], P1 ;  /* 0x1200000038107fae */ /* 0x000fe80008921848 */
[----:B------:R-:W4:Y:S04]  /*4e0b0*/  LDL.64 R70, [R1+0x1b88] ;  /* 0x001b880001467983 */ /* 0x000f280000100a00 */
[----:B------:R-:W-:Y:S04]  /*4e0c0*/  LDGSTS.E [R16+0x12400], desc[UR8][R118.64], P1 ;  /* 0x1240000076107fae */ /* 0x000fe80008921848 */
[----:B------:R-:W4:Y:S04]  /*4e0d0*/  LDL.64 R56, [R1+0x1b48] ;  /* 0x001b480001387983 */ /* 0x000f280000100a00 */
[----:B------:R-:W-:Y:S04]  /*4e0e0*/  LDGSTS.E [R16+0x12800], desc[UR8][R134.64], P1 ;  /* 0x1280000086107fae */ /* 0x000fe80008921848 */
[----:B------:R-:W-:Y:S04]  /*4e0f0*/  LDGSTS.E [R16+0x12c00], desc[UR8][R150.64], P1 ;  /* 0x12c0000096107fae */ /* 0x000fe80008921848 */
[----:B------:R-:W-:Y:S04]  /*4e100*/  LDGSTS.E [R16+0x13000], desc[UR8][R166.64], P1 ;  /* 0x13000000a6107fae */ /* 0x000fe80008921848 */
[----:B------:R-:W-:Y:S04]  /*4e110*/  LDGSTS.E [R16+0x13400], desc[UR8][R250.64], P1 ;  /* 0x13400000fa107fae */ /* 0x000fe80008921848 */
[----:B------:R-:W-:Y:S04]  /*4e120*/  LDGSTS.E [R16+0x13800], desc[UR8][R234.64], P1 ;  /* 0x13800000ea107fae */ /* 0x000fe80008921848 */
[----:B------:R-:W-:Y:S04]  /*4e130*/  LDGSTS.E [R16+0x13c00], desc[UR8][R218.64], P1 ;  /* 0x13c00000da107fae */ /* 0x000fe80008921848 */
[----:B------:R-:W4:Y:S04]  /*4e140*/  LDL.64 R16, [R1+0x1890] ;  /* 0x0018900001107983 */ /* 0x000f280000100a00 */
[----:B--2---:R-:W-:Y:S04]  /*4e150*/  LDGSTS.E [R15+0x10080], desc[UR8][R102.64], P1 ;  /* 0x10080000660f7fae */ /* 0x004fe80008921848 */
[----:B------:R-:W-:Y:S04]  /*4e160*/  LDGSTS.E [R15+0x10480], desc[UR8][R100.64], P1 ;  /* 0x10480000640f7fae */ /* 0x000fe80008921848 */
[----:B------:R-:W-:Y:S04]  /*4e170*/  LDGSTS.E [R15+0x10880], desc[UR8][R74.64], P1 ;  /* 0x108800004a0f7fae */ /* 0x000fe80008921848 */
[----:B---3--:R-:W-:Y:S04]  /*4e180*/  LDGSTS.E [R15+0x10c80], desc[UR8][R68.64], P1 ;  /* 0x10c80000440f7fae */ /* 0x008fe80008921848 */
[----:B----4-:R-:W-:Y:S04]  /*4e190*/  LDGSTS.E [R15+0x11080], desc[UR8][R62.64], P1 ;  /* 0x110800003e0f7fae */ /* 0x010fe80008921848 */
[----:B------:R-:W-:Y:S04]  /*4e1a0*/  LDGSTS.E [R15+0x11480], desc[UR8][R50.64], P1 ;  /* 0x11480000320f7fae */ /* 0x000fe80008921848 */
[----:B------:R-:W-:Y:S04]  /*4e1b0*/  LDGSTS.E [R15+0x11880], desc[UR8][R72.64], P1 ;  /* 0x11880000480f7fae */ /* 0x000fe80008921848 */
[----:B------:R-:W-:Y:S04]  /*4e1c0*/  LDGSTS.E [R15+0x11c80], desc[UR8][R88.64], P1 ;  /* 0x11c80000580f7fae */ /* 0x000fe80008921848 */
[----:B------:R-:W-:Y:S04]  /*4e1d0*/  LDGSTS.E [R15+0x12080], desc[UR8][R104.64], P1 ;  /* 0x12080000680f7fae */ /* 0x000fe80008921848 */
[----:B------:R-:W-:Y:S04]  /*4e1e0*/  LDGSTS.E [R15+0x12480], desc[UR8][R120.64], P1 ;  /* 0x12480000780f7fae */ /* 0x000fe80008921848 */
[----:B------:R-:W-:Y:S04]  /*4e1f0*/  LDGSTS.E [R15+0x12880], desc[UR8][R136.64], P1 ;  /* 0x12880000880f7fae */ /* 0x000fe80008921848 */
[----:B------:R1:W-:Y:S04]  /*4e200*/  LDGSTS.E [R15+0x12c80], desc[UR8][R152.64], P1 ;  /* 0x12c80000980f7fae */ /* 0x0003e80008921848 */
        /* <DEDUP_REMOVED lines=8> */
[----:B------:R-:W2:Y:S04]  /*4e290*/  LDL.64 R74, [R1+0x1c00] ;  /* 0x001c0000014a7983 */ /* 0x000ea80000100a00 */
[----:B------:R-:W3:Y:S04]  /*4e2a0*/  LDL.64 R72, [R1+0x1bc0] ;  /* 0x001bc00001487983 */ /* 0x000ee80000100a00 */
[----:B------:R-:W4:Y:S04]  /*4e2b0*/  LDL.64 R68, [R1+0x1b80] ;  /* 0x001b800001447983 */ /* 0x000f280000100a00 */
        /* <DEDUP_REMOVED lines=8> */
[----:B------:R-:W4:Y:S04]  /*4e340*/  LDL.64 R56, [R1+0x1b78] ;  /* 0x001b780001387983 */ /* 0x000f280000100a00 */
[----:B------:R-:W4:Y:S04]  /*4e350*/  LDL.64 R54, [R1+0x1b38] ;  /* 0x001b380001367983 */ /* 0x000f280000100a00 */
        /* <DEDUP_REMOVED lines=9> */
[----:B------:R-:W4:Y:S04]  /*4e3f0*/  LDL.64 R14, [R1+0x1888] ;  /* 0x00188800010e7983 */ /* 0x000f280000100a00 */
[----:B--2---:R-:W-:Y:S04]  /*4e400*/  LDGSTS.E [R13+0x10180], desc[UR8][R74.64], P1 ;  /* 0x101800004a0d7fae */ /* 0x004fe80008921848 */
        /* <DEDUP_REMOVED lines=19> */
[----:B------:R-:W3:Y:S04]  /*4e540*/  LDL.64 R68, [R1+0x1bf0] ;  /* 0x001bf00001447983 */ /* 0x000ee80000100a00 */
[----:B------:R-:W4:Y:S04]  /*4e550*/  LDL.64 R62, [R1+0x1bb0] ;  /* 0x001bb000013e7983 */ /* 0x000f280000100a00 */
[----:B------:R-:W2:Y:S04]  /*4e560*/  LDL.64 R60, [R1+0x1b70] ;  /* 0x001b7000013c7983 */ /* 0x000ea80000100a00 */
[----:B------:R-:W2:Y:S04]  /*4e570*/  LDL.64 R50, [R1+0x1b30] ;  /* 0x001b300001327983 */ /* 0x000ea80000100a00 */
[----:B------:R-:W-:Y:S04]  /*4e580*/  LDGSTS.E [R12+0x11200], desc[UR8][R6.64], P1 ;  /* 0x11200000060c7fae */ /* 0x000fe80008921848 */
[----:B------:R-:W-:Y:S04]  /*4e590*/  LDGSTS.E [R12+0x11600], desc[UR8][R52.64], P1 ;  /* 0x11600000340c7fae */ /* 0x000fe80008921848 */
[----:B------:R-:W-:Y:S04]  /*4e5a0*/  LDGSTS.E [R12+0x11a00], desc[UR8][R78.64], P1 ;  /* 0x11a000004e0c7fae */ /* 0x000fe80008921848 */
[----:B------:R-:W3:Y:S04]  /*4e5b0*/  LDL.LU.64 R6, [R1+0x1d10] ;  /* 0x001d100001067983 */ /* 0x000ee80000300a00 */
[----:B------:R-:W2:Y:S04]  /*4e5c0*/  LDL.64 R58, [R1+0x1be8] ;  /* 0x001be800013a7983 */ /* 0x000ea80000100a00 */
[----:B------:R-:W2:Y:S04]  /*4e5d0*/  LDL.64 R56, [R1+0x1ba8] ;  /* 0x001ba80001387983 */ /* 0x000ea80000100a00 */
[----:B------:R-:W2:Y:S04]  /*4e5e0*/  LDL.64 R54, [R1+0x1b68] ;  /* 0x001b680001367983 */ /* 0x000ea80000100a00 */
[----:B------:R-:W2:Y:S04]  /*4e5f0*/  LDL.64 R52, [R1+0x1b28] ;  /* 0x001b280001347983 */ /* 0x000ea80000100a00 */
        /* <DEDUP_REMOVED lines=9> */
[----:B------:R-:W2:Y:S04]  /*4e690*/  LDL.64 R12, [R1+0x1880] ;  /* 0x00188000010c7983 */ /* 0x000ea80000100a00 */
[----:B---3--:R-:W-:Y:S04]  /*4e6a0*/  LDGSTS.E [R7+0x10280], desc[UR8][R68.64], P1 ;  /* 0x1028000044077fae */ /* 0x008fe80008921848 */
[----:B----4-:R-:W-:Y:S04]  /*4e6b0*/  LDGSTS.E [R7+0x10680], desc[UR8][R62.64], P1 ;  /* 0x106800003e077fae */ /* 0x010fe80008921848 */
[----:B--2---:R-:W-:Y:S04]  /*4e6c0*/  LDGSTS.E [R7+0x10a80], desc[UR8][R60.64], P1 ;  /* 0x10a800003c077fae */ /* 0x004fe80008921848 */
        /* <DEDUP_REMOVED lines=17> */
[----:B------:R-:W-:Y:S04]  /*4e7e0*/  LDGSTS.E [R5+0x10f00], desc[UR8][R52.64], P1 ;  /* 0x10f0000034057fae */ /* 0x000fe80008921848 */
[----:B------:R-:W4:Y:S04]  /*4e7f0*/  LDL.64 R48, [R1+0x1ba0] ;  /* 0x001ba00001307983 */ /* 0x000f280000100a00 */
[----:B------:R-:W-:Y:S04]  /*4e800*/  LDGSTS.E [R5+0x11300], desc[UR8][R10.64], P1 ;  /* 0x113000000a057fae */ /* 0x000fe80008921848 */
[----:B------:R-:W-:Y:S04]  /*4e810*/  LDGSTS.E [R5+0x11700], desc[UR8][R66.64], P1 ;  /* 0x1170000042057fae */ /* 0x000fe80008921848 */
[----:B------:R-:W-:Y:S04]  /*4e820*/  LDGSTS.E [R5+0x11b00], desc[UR8][R82.64], P1 ;  /* 0x11b0000052057fae */ /* 0x000fe80008921848 */
[----:B------:R-:W2:Y:S04]  /*4e830*/  LDL.LU.64 R10, [R1+0x1d08] ;  /* 0x001d0800010a7983 */ /* 0x000ea80000300a00 */
[----:B------:R-:W-:Y:S04]  /*4e840*/  LDGSTS.E [R5+0x11f00], desc[UR8][R98.64], P1 ;  /* 0x11f0000062057fae */ /* 0x000fe80008921848 */
[----:B------:R-:W-:Y:S04]  /*4e850*/  LDGSTS.E [R5+0x12300], desc[UR8][R114.64], P1 ;  /* 0x1230000072057fae */ /* 0x000fe80008921848 */
[----:B------:R-:W-:Y:S04]  /*4e860*/  LDGSTS.E [R5+0x12700], desc[UR8][R130.64], P1 ;  /* 0x1270000082057fae */ /* 0x000fe80008921848 */
[----:B------:R-:W-:Y:S04]  /*4e870*/  LDGSTS.E [R5+0x12b00], desc[UR8][R146.64], P1 ;  /* 0x12b0000092057fae */ /* 0x000fe80008921848 */
[----:B------:R1:W-:Y:S04]  /*4e880*/  LDGSTS.E [R5+0x12f00], desc[UR8][R162.64], P1 ;  /* 0x12f00000a2057fae */ /* 0x0003e80008921848 */
[----:B------:R1:W-:Y:S04]  /*4e890*/  LDGSTS.E [R5+0x13300], desc[UR8][R178.64], P1 ;  /* 0x13300000b2057fae */ /* 0x0003e80008921848 */
[----:B------:R-:W-:Y:S04]  /*4e8a0*/  LDGSTS.E [R5+0x13700], desc[UR8][R238.64], P1 ;  /* 0x13700000ee057fae */ /* 0x000fe80008921848 */
[----:B------:R-:W-:Y:S04]  /*4e8b0*/  LDGSTS.E [R5+0x13b00], desc[UR8][R222.64], P1 ;  /* 0x13b00000de057fae */ /* 0x000fe80008921848 */
[----:B------:R-:W-:Y:S04]  /*4e8c0*/  LDGSTS.E [R5+0x13f00], desc[UR8][R14.64], P1 ;  /* 0x13f000000e057fae */ /* 0x000fe80008921848 */
[----:B------:R-:W2:Y:S04]  /*4e8d0*/  LDL.64 R4, [R1+0x18e0] ;  /* 0x0018e00001047983 */ /* 0x000ea80000100a00 */
[----:B------:R1:W-:Y:S04]  /*4e8e0*/  STL [R1+0x400], RZ ;  /* 0x000400ff01007387 */ /* 0x0003e80000100800 */
[----:B------:R1:W-:Y:S04]  /*4e8f0*/  STL [R1+0x404], RZ ;  /* 0x000404ff01007387 */ /* 0x0003e80000100800 */
[----:B---3--:R-:W-:Y:S04]  /*4e900*/  LDGSTS.E [R0+0x10380], desc[UR8][R50.64], P1 ;  /* 0x1038000032007fae */ /* 0x008fe80008921848 */
[----:B----4-:R-:W-:Y:S04]  /*4e910*/  LDGSTS.E [R0+0x10780], desc[UR8][R48.64], P1 ;  /* 0x1078000030007fae */ /* 0x010fe80008921848 */
[----:B--2---:R-:W-:Y:S04]  /*4e920*/  LDGSTS.E [R0+0x10b80], desc[UR8][R10.64], P1 ;  /* 0x10b800000a007fae */ /* 0x004fe80008921848 */
[----:B------:R-:W-:Y:S01]  /*4e930*/  LDGSTS.E [R0+0x10f80], desc[UR8][R8.64], P1 ;  /* 0x10f8000008007fae */ /* 0x000fe20008921848 */
[----:B------:R-:W-:-:S03]  /*4e940*/  PLOP3.LUT P0, PT, PT, PT, UP0, 0x40, 0x0 ;  /* 0x000000000000781c */ /* 0x000fc60003f0e808 */
[----:B------:R-:W-:Y:S04]  /*4e950*/  LDGSTS.E [R0+0x11380], desc[UR8][R46.64], P1 ;  /* 0x113800002e007fae */ /* 0x000fe80008921848 */
[----:B------:R-:W5:Y:S04]  /*4e960*/  LDL.LU.64 R10, [R1+0x1d00] ;  /* 0x001d0000010a7983 */ /* 0x000f680000300a00 */
[----:B------:R-:W5:Y:S04]  /*4e970*/  LDL.LU.64 R8, [R1+0x1cf8] ;  /* 0x001cf80001087983 */ /* 0x000f680000300a00 */
[----:B------:R2:W-:Y:S04]  /*4e980*/  STL [R1+0x408], RZ ;  /* 0x000408ff01007387 */ /* 0x0005e80000100800 */
        /* <DEDUP_REMOVED lines=253> */
[----:B------:R2:W-:Y:S04]  /*4f960*/  STL [R1], RZ ;  /* 0x000000ff01007387 */ /* 0x0005e80000100800 */
        /* <DEDUP_REMOVED lines=63> */
[----:B------:R-:W-:Y:S04]  /*4fd60*/  LDGSTS.E [R0+0x11780], desc[UR8][R44.64], P1 ;  /* 0x117800002c007fae */ /* 0x000fe80008921848 */
[----:B------:R-:W-:Y:S04]  /*4fd70*/  LDGSTS.E [R0+0x11b80], desc[UR8][R42.64], P1 ;  /* 0x11b800002a007fae */ /* 0x000fe80008921848 */
[----:B------:R-:W-:Y:S04]  /*4fd80*/  LDGSTS.E [R0+0x11f80], desc[UR8][R40.64], P1 ;  /* 0x11f8000028007fae */ /* 0x000fe80008921848 */
[----:B------:R-:W-:Y:S04]  /*4fd90*/  LDGSTS.E [R0+0x12380], desc[UR8][R38.64], P1 ;  /* 0x1238000026007fae */ /* 0x000fe80008921848 */
[----:B------:R-:W-:Y:S04]  /*4fda0*/  LDGSTS.E [R0+0x12780], desc[UR8][R36.64], P1 ;  /* 0x1278000024007fae */ /* 0x000fe80008921848 */
[----:B------:R-:W-:Y:S04]  /*4fdb0*/  LDGSTS.E [R0+0x12b80], desc[UR8][R34.64], P1 ;  /* 0x12b8000022007fae */ /* 0x000fe80008921848 */
[----:B------:R3:W-:Y:S04]  /*4fdc0*/  LDGSTS.E [R0+0x12f80], desc[UR8][R32.64], P1 ;  /* 0x12f8000020007fae */ /* 0x0007e80008921848 */
[----:B------:R2:W-:Y:S04]  /*4fdd0*/  LDGSTS.E [R0+0x13380], desc[UR8][R4.64], P1 ;  /* 0x1338000004007fae */ /* 0x0005e80008921848 */
[----:B------:R2:W-:Y:S04]  /*4fde0*/  LDGSTS.E [R0+0x13780], desc[UR8][R236.64], P1 ;  /* 0x13780000ec007fae */ /* 0x0005e80008921848 */
[----:B------:R2:W-:Y:S04]  /*4fdf0*/  LDGSTS.E [R0+0x13b80], desc[UR8][R220.64], P1 ;  /* 0x13b80000dc007fae */ /* 0x0005e80008921848 */
[----:B------:R2:W-:Y:S01]  /*4fe00*/  LDGSTS.E [R0+0x13f80], desc[UR8][R12.64], P1 ;  /* 0x13f800000c007fae */ /* 0x0005e20008921848 */
[----:B-1----:R-:W-:-:S03]  /*4fe10*/  CS2R R152, SRZ ;  /* 0x0000000000987805 */ /* 0x002fc6000001ff00 */
[----:B------:R-:W0:Y:S01]  /*4fe20*/  LDGDEPBAR ;  /* 0x00000000000079af */ /* 0x000e220000000000 */
[----:B------:R-:W-:Y:S02]  /*4fe30*/  CS2R R154, SRZ ;  /* 0x00000000009a7805 */ /* 0x000fe4000001ff00 */
[----:B------:R-:W-:Y:S02]  /*4fe40*/  CS2R R156, SRZ ;  /* 0x00000000009c7805 */ /* 0x000fe4000001ff00 */
[----:B------:R-:W-:Y:S02]  /*4fe50*/  CS2R R158, SRZ ;  /* 0x00000000009e7805 */ /* 0x000fe4000001ff00 */
[----:B------:R-:W-:Y:S02]  /*4fe60*/  CS2R R160, SRZ ;  /* 0x0000000000a07805 */ /* 0x000fe4000001ff00 */
[----:B------:R-:W-:Y:S02]  /*4fe70*/  CS2R R162, SRZ ;  /* 0x0000000000a27805 */ /* 0x000fe4000001ff00 */
[----:B------:R-:W-:-:S02]  /*4fe80*/  CS2R R164, SRZ ;  /* 0x0000000000a47805 */ /* 0x000fc4000001ff00 */
        /* <DEDUP_REMOVED lines=61> */
[----:B---3--:R-:W-:Y:S02]  /*50260*/  CS2R R32, SRZ ;  /* 0x0000000000207805 */ /* 0x008fe4000001ff00 */
        /* <DEDUP_REMOVED lines=26> */
[----:B------:R-:W-:Y:S01]  /*50410*/  CS2R R86, SRZ ;  /* 0x0000000000567805 */ /* 0x000fe2000001ff00 */
[----:B--2---:R-:W-:Y:S06]  /*50420*/  @P0 BRA `(.L_x_0) ;  /* 0x0000025800580947 */ /* 0x004fec0003800000 */
[----:B------:R-:W2:Y:S04]  /*50430*/  LDL.LU.64 R76, [R1+0x560] ;  /* 0x00056000014c7983 */ /* 0x000ea80000300a00 */
        /* <DEDUP_REMOVED lines=10> */
[----:B--2---:R1:W-:Y:S01]  /*504e0*/  STL [R1+0x944], R76 ;  /* 0x0009444c01007387 */ /* 0x0043e20000100800 */
[----:B------:R-:W-:-:S03]  /*504f0*/  IMAD.MOV.U32 R0, RZ, RZ, R77 ;  /* 0x000000ffff007224 */ /* 0x000fc600078e004d */
[----:B-1----:R-:W2:Y:S04]  /*50500*/  LDL.LU.64 R76, [R1+0x668] ;  /* 0x00066800014c7983 */ /* 0x002ea80000300a00 */
[----:B------:R1:W-:Y:S04]  /*50510*/  STL [R1+0x940], R0 ;  /* 0x0009400001007387 */ /* 0x0003e80000100800 */
[----:B---3--:R3:W-:Y:S01]  /*50520*/  STL [R1+0x94c], R68 ;  /* 0x00094c4401007387 */ /* 0x0087e20000100800 */
[----:B-1----:R-:W-:-:S03]  /*50530*/  MOV R0, R69 ;  /* 0x0000004500007202 */ /* 0x002fc60000000f00 */
[----:B---3--:R-:W3:Y:S04]  /*50540*/  LDL.LU.64 R68, [R1+0x680] ;  /* 0x0006800001447983 */ /* 0x008ee80000300a00 */
[----:B------:R1:W-:Y:S04]  /*50550*/  STL [R1+0x948], R0 ;  /* 0x0009480001007387 */ /* 0x0003e80000100800 */
[----:B----4-:R4:W-:Y:S01]  /*50560*/  STL [R1+0x954], R70 ;  /* 0x0009544601007387 */ /* 0x0109e20000100800 */
[----:B-1----:R-:W-:-:S03]  /*50570*/  IMAD.MOV.U32 R0, RZ, RZ, R71 ;  /* 0x000000ffff007224 */ /* 0x002fc600078e0047 */
[----:B----4-:R-:W4:Y:S04]  /*50580*/  LDL.LU.64 R70, [R1+0x698] ;  /* 0x0006980001467983 */ /* 0x010f280000300a00 */
[----:B------:R1:W-:Y:S04]  /*50590*/  STL [R1+0x950], R0 ;  /* 0x0009500001007387 */ /* 0x0003e80000100800 */
[----:B------:R1:W-:Y:S02]  /*505a0*/  STL [R1+0x95c], R78 ;  /* 0x00095c4e01007387 */ /* 0x0003e40000100800 */
[----:B-1----:R-:W-:-:S02]  /*505b0*/  MOV R0, R79 ;  /* 0x0000004f00007202 */ /* 0x002fc40000000f00 */
[----:B------:R-:W4:Y:S04]  /*505c0*/  LDL.LU.64 R78, [R1+0x6b0] ;  /* 0x0006b000014e7983 */ /* 0x000f280000300a00 */
[----:B------:R1:W-:Y:S04]  /*505d0*/  STL [R1+0x958], R0 ;  /* 0x0009580001007387 */ /* 0x0003e80000100800 */
[----:B------:R1:W-:Y:S02]  /*505e0*/  STL [R1+0x964], R80 ;  /* 0x0009645001007387 */ /* 0x0003e40000100800 */
[----:B-1----:R-:W-:-:S02]  /*505f0*/  IMAD.MOV.U32 R0, RZ, RZ, R81 ;  /* 0x000000ffff007224 */ /* 0x002fc400078e0051 */
[----:B------:R-:W4:Y:S04]  /*50600*/  LDL.LU.64 R80, [R1+0x6c8] ;  /* 0x0006c80001507983 */ /* 0x000f280000300a00 */
        /* <DEDUP_REMOVED lines=25> */
[----:B--2---:R2:W-:Y:S01]  /*507a0*/  STL [R1+0x99c], R76 ;  /* 0x00099c4c01007387 */ /* 0x0045e20000100800 */
[----:B-1----:R-:W-:-:S03]  /*507b0*/  MOV R0, R77 ;  /* 0x0000004d00007202 */ /* 0x002fc60000000f00 */
[----:B--2---:R-:W2:Y:S04]  /*507c0*/  LDL.LU.64 R76, [R1+0x770] ;  /* 0x00077000014c7983 */ /* 0x004ea80000300a00 */
[----:B------:R1:W-:Y:S04]  /*507d0*/  STL [R1+0x998], R0 ;  /* 0x0009980001007387 */ /* 0x0003e80000100800 */
[----:B---3--:R3:W-:Y:S01]  /*507e0*/  STL [R1+0x9a4], R68 ;  /* 0x0009a44401007387 */ /* 0x0087e20000100800 */
[----:B-1----:R-:W-:-:S03]  /*507f0*/  IMAD.MOV.U32 R0, RZ, RZ, R69 ;  /* 0x000000ffff007224 */ /* 0x002fc600078e0045 */
[----:B---3--:R-:W3:Y:S04]  /*50800*/  LDL.LU.64 R68, [R1+0x788] ;  /* 0x0007880001447983 */ /* 0x008ee80000300a00 */
[----:B------:R1:W-:Y:S04]  /*50810*/  STL [R1+0x9a0], R0 ;  /* 0x0009a00001007387 */ /* 0x0003e80000100800 */
[----:B----4-:R4:W-:Y:S01]  /*50820*/  STL [R1+0x9ac], R70 ;  /* 0x0009ac4601007387 */ /* 0x0109e20000100800 */
[----:B-1----:R-:W-:-:S03]  /*50830*/  MOV R0, R71 ;  /* 0x0000004700007202 */ /* 0x002fc60000000f00 */
[----:B----4-:R-:W4:Y:S04]  /*50840*/  LDL.LU.64 R70, [R1+0x7a0] ;  /* 0x0007a00001467983 */ /* 0x010f280000300a00 */
        /* <DEDUP_REMOVED lines=33> */
[----:B--2---:R2:W-:Y:S01]  /*50a60*/  STL [R1+0x9f4], R76 ;  /* 0x0009f44c01007387 */ /* 0x0045e20000100800 */
[----:B-1----:R-:W-:-:S03]  /*50a70*/  IMAD.MOV.U32 R0, RZ, RZ, R77 ;  /* 0x000000ffff007224 */ /* 0x002fc600078e004d */
[----:B--2---:R-:W2:Y:S04]  /*50a80*/  LDL.LU.64 R76, [R1+0x8f8] ;  /* 0x0008f800014c7983 */ /* 0x004ea80000300a00 */
        /* <DEDUP_REMOVED lines=1589> */
[----:B----4-:R-:W-:Y:S04]  /*56de0*/  STL [R1+0x1664], R70 ;  /* 0x0016644601007387 */ /* 0x010fe80000100800 */
[----:B------:R-:W4:Y:S01]  /*56df0*/  LDL.LU.64 R64, [R1+0x708] ;  /* 0x0007080001407983 */ /* 0x000f220000300a00 */
[----:B-1----:R-:W-:-:S05]  /*56e00*/  MOV R0, R71 ;  /* 0x0000004700007202 */ /* 0x002fca0000000f00 */
[----:B------:R1:W-:Y:S04]  /*56e10*/  STL [R1+0x1660], R0 ;  /* 0x0016600001007387 */ /* 0x0003e80000100800 */
[----:B------:R1:W-:Y:S02]  /*56e20*/  STL [R1+0x166c], R78 ;  /* 0x00166c4e01007387 */ /* 0x0003e40000100800 */
[----:B-1----:R-:W-:Y:S02]  /*56e30*/  IMAD.MOV.U32 R0, RZ, RZ, R79 ;  /* 0x000000ffff007224 */ /* 0x002fe400078e004f */
        /* <DEDUP_REMOVED lines=14> */
[----:B------:R-:W-:Y:S04]  /*56f20*/  STL [R1+0x168c], R72 ;  /* 0x00168c4801007387 */ /* 0x000fe80000100800 */
[----:B------:R-:W4:Y:S01]  /*56f30*/  LDL.LU.64 R70, [R1+0x16e8] ;  /* 0x0016e80001467983 */ /* 0x000f220000300a00 */
[----:B-1----:R-:W-:-:S05]  /*56f40*/  MOV R0, R73 ;  /* 0x0000004900007202 */ /* 0x002fca0000000f00 */
[----:B------:R1:W-:Y:S02]  /*56f50*/  STL [R1+0x1688], R0 ;  /* 0x0016880001007387 */ /* 0x0003e40000100800 */
[----:B-1----:R-:W-:Y:S02]  /*56f60*/  MOV R0, R87 ;  /* 0x0000005700007202 */ /* 0x002fe40000000f00 */
[----:B------:R1:W-:Y:S04]  /*56f70*/  STL [R1+0x1694], R86 ;  /* 0x0016945601007387 */ /* 0x0003e80000100800 */
[----:B-1----:R-:W4:Y:S04]  /*56f80*/  LDL.LU.64 R86, [R1+0x16f0] ;  /* 0x0016f00001567983 */ /* 0x002f280000300a00 */
[----:B------:R1:W-:Y:S04]  /*56f90*/  STL [R1+0x1690], R0 ;  /* 0x0016900001007387 */ /* 0x0003e80000100800 */
[----:B------:R1:W-:Y:S04]  /*56fa0*/  STL [R1+0x169c], R66 ;  /* 0x00169c4201007387 */ /* 0x0003e80000100800 */
[----:B------:R-:W4:Y:S01]  /*56fb0*/  LDL.LU.64 R72, [R1+0x16f8] ;  /* 0x0016f80001487983 */ /* 0x000f220000300a00 */
[----:B-1----:R-:W-:-:S03]  /*56fc0*/  IMAD.MOV.U32 R0, RZ, RZ, R67 ;  /* 0x000000ffff007224 */ /* 0x002fc600078e0043 */
[----:B------:R-:W-:Y:S04]  /*56fd0*/  STL [R1+0x16a4], R74 ;  /* 0x0016a44a01007387 */ /* 0x000fe80000100800 */
[----:B------:R1:W-:Y:S04]  /*56fe0*/  STL [R1+0x1698], R0 ;  /* 0x0016980001007387 */ /* 0x0003e80000100800 */
[----:B------:R-:W4:Y:S01]  /*56ff0*/  LDL.LU.64 R66, [R1+0x1700] ;  /* 0x0017000001427983 */ /* 0x000f220000300a00 */
[----:B-1----:R-:W-:-:S03]  /*57000*/  MOV R0, R75 ;  /* 0x0000004b00007202 */ /* 0x002fc60000000f00 */
[----:B--2---:R-:W-:Y:S04]  /*57010*/  STL [R1+0x16ac], R76 ;  /* 0x0016ac4c01007387 */ /* 0x004fe80000100800 */
[----:B------:R1:W-:Y:S04]  /*57020*/  STL [R1+0x16a0], R0 ;  /* 0x0016a00001007387 */ /* 0x0003e80000100800 */
[----:B------:R-:W2:Y:S01]  /*57030*/  LDL.LU.64 R74, [R1+0x1708] ;  /* 0x00170800014a7983 */ /* 0x000ea20000300a00 */
[----:B-1----:R-:W-:-:S03]  /*57040*/  MOV R0, R77 ;  /* 0x0000004d00007202 */ /* 0x002fc60000000f00 */
[----:B---3--:R-:W-:Y:S04]  /*57050*/  STL [R1+0x16b4], R68 ;  /* 0x0016b44401007387 */ /* 0x008fe80000100800 */
[----:B------:R1:W-:Y:S04]  /*57060*/  STL [R1+0x16a8], R0 ;  /* 0x0016a80001007387 */ /* 0x0003e80000100800 */
[----:B------:R-:W3:Y:S01]  /*57070*/  LDL.LU.64 R76, [R1+0x1710] ;  /* 0x00171000014c7983 */ /* 0x000ee20000300a00 */
[----:B-1----:R-:W-:-:S03]  /*57080*/  IMAD.MOV.U32 R0, RZ, RZ, R69 ;  /* 0x000000ffff007224 */ /* 0x002fc600078e0045 */
[----:B----4-:R-:W-:Y:S04]  /*57090*/  STL [R1+0x16bc], R64 ;  /* 0x0016bc4001007387 */ /* 0x010fe80000100800 */
[----:B------:R1:W-:Y:S04]  /*570a0*/  STL [R1+0x16b0], R0 ;  /* 0x0016b00001007387 */ /* 0x0003e80000100800 */
[----:B------:R-:W4:Y:S01]  /*570b0*/  LDL.LU.64 R68, [R1+0x1718] ;  /* 0x0017180001447983 */ /* 0x000f220000300a00 */
[----:B-1----:R-:W-:-:S03]  /*570c0*/  MOV R0, R65 ;  /* 0x0000004100007202 */ /* 0x002fc60000000f00 */
[----:B------:R-:W-:Y:S04]  /*570d0*/  STL [R1+0x16c4], R78 ;  /* 0x0016c44e01007387 */ /* 0x000fe80000100800 */
[----:B------:R1:W-:Y:S02]  /*570e0*/  STL [R1+0x16b8], R0 ;  /* 0x0016b80001007387 */ /* 0x0003e40000100800 */
[----:B-1----:R-:W-:Y:S02]  /*570f0*/  MOV R0, R79 ;  /* 0x0000004f00007202 */ /* 0x002fe40000000f00 */
        /* <DEDUP_REMOVED lines=20> */
[----:B------:R-:W-:Y:S04]  /*57240*/  STL [R1+0x16f4], R72 ;  /* 0x0016f44801007387 */ /* 0x000fe80000100800 */
[----:B------:R1:W-:Y:S04]  /*57250*/  STL [R1+0x16e8], R0 ;  /* 0x0016e80001007387 */ /* 0x0003e80000100800 */
[----:B------:R-:W4:Y:S01]  /*57260*/  LDL.LU.64 R86, [R1+0x1748] ;  /* 0x0017480001567983 */ /* 0x000f220000300a00 */
[----:B-1----:R-:W-:-:S03]  /*57270*/  MOV R0, R73 ;  /* 0x0000004900007202 */ /* 0x002fc60000000f00 */
[----:B------:R-:W-:Y:S04]  /*57280*/  STL [R1+0x16fc], R66 ;  /* 0x0016fc4201007387 */ /* 0x000fe80000100800 */
[----:B------:R1:W-:Y:S04]  /*57290*/  STL [R1+0x16f0], R0 ;  /* 0x0016f00001007387 */ /* 0x0003e80000100800 */
[----:B------:R-:W4:Y:S01]  /*572a0*/  LDL.LU.64 R72, [R1+0x1750] ;  /* 0x0017500001487983 */ /* 0x000f220000300a00 */
[----:B-1----:R-:W-:-:S03]  /*572b0*/  IMAD.MOV.U32 R0, RZ, RZ, R67 ;  /* 0x000000ffff007224 */ /* 0x002fc600078e0043 */
[----:B--2---:R-:W-:Y:S04]  /*572c0*/  STL [R1+0x1704], R74 ;  /* 0x0017044a01007387 */ /* 0x004fe80000100800 */
[----:B------:R1:W-:Y:S04]  /*572d0*/  STL [R1+0x16f8], R0 ;  /* 0x0016f80001007387 */ /* 0x0003e80000100800 */
[----:B------:R-:W2:Y:S01]  /*572e0*/  LDL.LU.64 R62, [R1+0x1758] ;  /* 0x00175800013e7983 */ /* 0x000ea20000300a00 */
[----:B-1----:R-:W-:-:S03]  /*572f0*/  MOV R0, R75 ;  /* 0x0000004b00007202 */ /* 0x002fc60000000f00 */
[----:B---3--:R-:W-:Y:S04]  /*57300*/  STL [R1+0x170c], R76 ;  /* 0x00170c4c01007387 */ /* 0x008fe80000100800 */
[----:B------:R1:W-:Y:S04]  /*57310*/  STL [R1+0x1700], R0 ;  /* 0x0017000001007387 */ /* 0x0003e80000100800 */
[----:B------:R-:W3:Y:S01]  /*57320*/  LDL.LU.64 R74, [R1+0x1760] ;  /* 0x00176000014a7983 */ /* 0x000ee20000300a00 */
[----:B-1----:R-:W-:-:S03]  /*57330*/  MOV R0, R77 ;  /* 0x0000004d00007202 */ /* 0x002fc60000000f00 */
[----:B----4-:R-:W-:Y:S04]  /*57340*/  STL [R1+0x1714], R68 ;  /* 0x0017144401007387 */ /* 0x010fe80000100800 */
[----:B------:R1:W-:Y:S04]  /*57350*/  STL [R1+0x1708], R0 ;  /* 0x0017080001007387 */ /* 0x0003e80000100800 */
[----:B------:R-:W4:Y:S04]  /*57360*/  LDL.LU.64 R76, [R1+0x1768] ;  /* 0x00176800014c7983 */ /* 0x000f280000300a00 */
[----:B------:R-:W4:Y:S01]  /*57370*/  LDL.LU.64 R64, [R1+0x1770] ;  /* 0x0017700001407983 */ /* 0x000f220000300a00 */
[----:B-1----:R-:W-:-:S05]  /*57380*/  IMAD.MOV.U32 R0, RZ, RZ, R69 ;  /* 0x000000ffff007224 */ /* 0x002fca00078e0045 */
[----:B------:R1:W-:Y:S04]  /*57390*/  STL [R1+0x1710], R0 ;  /* 0x0017100001007387 */ /* 0x0003e80000100800 */
[----:B------:R1:W-:Y:S02]  /*573a0*/  STL [R1+0x171c], R78 ;  /* 0x00171c4e01007387 */ /* 0x0003e40000100800 */
[----:B-1----:R-:W-:Y:S02]  /*573b0*/  MOV R0, R79 ;  /* 0x0000004f00007202 */ /* 0x002fe40000000f00 */
[----:B------:R-:W4:Y:S04]  /*573c0*/  LDL.LU.64 R78, [R1+0x1778] ;  /* 0x00177800014e7983 */ /* 0x000f280000300a00 */
[----:B------:R1:W-:Y:S04]  /*573d0*/  STL [R1+0x1718], R0 ;  /* 0x0017180001007387 */ /* 0x0003e80000100800 */
[----:B------:R1:W-:Y:S02]  /*573e0*/  STL [R1+0x1724], R80 ;  /* 0x0017245001007387 */ /* 0x0003e40000100800 */
[----:B-1----:R-:W-:-:S02]  /*573f0*/  MOV R0, R81 ;  /* 0x0000005100007202 */ /* 0x002fc40000000f00 */
[----:B------:R-:W4:Y:S04]  /*57400*/  LDL.LU.64 R80, [R1+0x1780] ;  /* 0x0017800001507983 */ /* 0x000f280000300a00 */
        /* <DEDUP_REMOVED lines=8> */
[----:B------:R-:W-:Y:S04]  /*57490*/  STL [R1+0x173c], R70 ;  /* 0x00173c4601007387 */ /* 0x000fe80000100800 */
[----:B------:R1:W-:Y:S04]  /*574a0*/  STL [R1+0x1730], R0 ;  /* 0x0017300001007387 */ /* 0x0003e80000100800 */
[----:B------:R-:W4:Y:S04]  /*574b0*/  LDL.LU.64 R84, [R1+0x1798] ;  /* 0x0017980001547983 */ /* 0x000f280000300a00 */
[----:B------:R-:W4:Y:S01]  /*574c0*/  LDL.LU.64 R68, [R1+0x17a0] ;  /* 0x0017a00001447983 */ /* 0x000f220000300a00 */
[----:B-1----:R-:W-:-:S05]  /*574d0*/  MOV R0, R71 ;  /* 0x0000004700007202 */ /* 0x002fca0000000f00 */
[----:B------:R1:W-:Y:S04]  /*574e0*/  STL [R1+0x1738], R0 ;  /* 0x0017380001007387 */ /* 0x0003e80000100800 */
[----:B------:R1:W-:Y:S02]  /*574f0*/  STL [R1+0x1744], R86 ;  /* 0x0017445601007387 */ /* 0x0003e40000100800 */
[----:B-1----:R-:W-:Y:S02]  /*57500*/  IMAD.MOV.U32 R0, RZ, RZ, R87 ;  /* 0x000000ffff007224 */ /* 0x002fe400078e0057 */
[----:B------:R-:W4:Y:S04]  /*57510*/  LDL.LU.64 R86, [R1+0x17a8] ;  /* 0x0017a80001567983 */ /* 0x000f280000300a00 */
[----:B------:R1:W-:Y:S04]  /*57520*/  STL [R1+0x1740], R0 ;  /* 0x0017400001007387 */ /* 0x0003e80000100800 */
[----:B------:R2:W-:Y:S01]  /*57530*/  STL [R1+0x174c], R72 ;  /* 0x00174c4801007387 */ /* 0x0005e20000100800 */
[----:B-1----:R-:W-:-:S03]  /*57540*/  MOV R0, R73 ;  /* 0x0000004900007202 */ /* 0x002fc60000000f00 */
[----:B------:R-:W4:Y:S04]  /*57550*/  LDL.LU.64 R70, [R1+0x17b0] ;  /* 0x0017b00001467983 */ /* 0x000f280000300a00 */
[----:B------:R1:W-:Y:S04]  /*57560*/  STL [R1+0x1748], R0 ;  /* 0x0017480001007387 */ /* 0x0003e80000100800 */
[----:B--2---:R-:W-:Y:S04]  /*57570*/  STL [R1+0x1754], R62 ;  /* 0x0017543e01007387 */ /* 0x004fe80000100800 */
[----:B------:R-:W2:Y:S01]  /*57580*/  LDL.LU.64 R72, [R1+0x17b8] ;  /* 0x0017b80001487983 */ /* 0x000ea20000300a00 */
[----:B-1----:R-:W-:-:S03]  /*57590*/  MOV R0, R63 ;  /* 0x0000003f00007202 */ /* 0x002fc60000000f00 */
[----:B---3--:R-:W-:Y:S04]  /*575a0*/  STL [R1+0x175c], R74 ;  /* 0x00175c4a01007387 */ /* 0x008fe80000100800 */
[----:B------:R1:W-:Y:S02]  /*575b0*/  STL [R1+0x1750], R0 ;  /* 0x0017500001007387 */ /* 0x0003e40000100800 */
[----:B-1----:R-:W-:Y:S02]  /*575c0*/  IMAD.MOV.U32 R0, RZ, RZ, R75 ;  /* 0x000000ffff007224 */ /* 0x002fe400078e004b */
[----:B------:R-:W3:Y:S04]  /*575d0*/  LDL.LU.64 R74, [R1+0x17c0] ;  /* 0x0017c000014a7983 */ /* 0x000ee80000300a00 */
[----:B------:R1:W-:Y:S04]  /*575e0*/  STL [R1+0x1758], R0 ;  /* 0x0017580001007387 */ /* 0x0003e80000100800 */
[----:B----4-:R4:W-:Y:S01]  /*575f0*/  STL [R1+0x1764], R76 ;  /* 0x0017644c01007387 */ /* 0x0109e20000100800 */
[----:B-1----:R-:W-:-:S03]  /*57600*/  MOV R0, R77 ;  /* 0x0000004d00007202 */ /* 0x002fc60000000f00 */
[----:B------:R-:W-:Y:S04]  /*57610*/  STL [R1+0x176c], R64 ;  /* 0x00176c4001007387 */ /* 0x000fe80000100800 */
[----:B------:R1:W-:Y:S04]  /*57620*/  STL [R1+0x1760], R0 ;  /* 0x0017600001007387 */ /* 0x0003e80000100800 */
[----:B----4-:R-:W4:Y:S01]  /*57630*/  LDL.LU.64 R76, [R1+0x17c8] ;  /* 0x0017c800014c7983 */ /* 0x010f220000300a00 */
[----:B-1----:R-:W-:-:S03]  /*57640*/  MOV R0, R65 ;  /* 0x0000004100007202 */ /* 0x002fc60000000f00 */
[----:B------:R-:W-:Y:S04]  /*57650*/  STL [R1+0x1774], R78 ;  /* 0x0017744e01007387 */ /* 0x000fe80000100800 */
[----:B------:R1:W-:Y:S02]  /*57660*/  STL [R1+0x1768], R0 ;  /* 0x0017680001007387 */ /* 0x0003e40000100800 */
[----:B-1----:R-:W-:Y:S02]  /*57670*/  IMAD.MOV.U32 R0, RZ, RZ, R79 ;  /* 0x000000ffff007224 */ /* 0x002fe400078e004f */
        /* <DEDUP_REMOVED lines=24> */
[----:B------:R-:W-:Y:S01]  /*57800*/  STL [R1+0x17ac], R70 ;  /* 0x0017ac4601007387 */ /* 0x000fe20000100800 */
[----:B-1----:R-:W-:-:S03]  /*57810*/  MOV R0, R71 ;  /* 0x0000004700007202 */ /* 0x002fc60000000f00 */
[----:B--2---:R-:W-:Y:S04]  /*57820*/  STL [R1+0x17b4], R72 ;  /* 0x0017b44801007387 */ /* 0x004fe80000100800 */
[----:B------:R1:W-:Y:S04]  /*57830*/  STL [R1+0x17a8], R0 ;  /* 0x0017a80001007387 */ /* 0x0003e80000100800 */
[----:B------:R-:W2:Y:S04]  /*57840*/  LDL.LU.64 R56, [R1+0x17f8] ;  /* 0x0017f80001387983 */ /* 0x000ea80000300a00 */
[----:B------:R-:W2:Y:S01]  /*57850*/  LDL.LU.64 R58, [R1+0x1800] ;  /* 0x00180000013a7983 */ /* 0x000ea20000300a00 */
[----:B-1----:R-:W-:-:S05]  /*57860*/  MOV R0, R73 ;  /* 0x0000004900007202 */ /* 0x002fca0000000f00 */
[----:B------:R1:W-:Y:S04]  /*57870*/  STL [R1+0x17b0], R0 ;  /* 0x0017b00001007387 */ /* 0x0003e80000100800 */
[----:B---3--:R-:W-:Y:S04]  /*57880*/  STL [R1+0x17bc], R74 ;  /* 0x0017bc4a01007387 */ /* 0x008fe80000100800 */
[----:B------:R-:W3:Y:S01]  /*57890*/  LDL.LU.64 R60, [R1+0x1808] ;  /* 0x00180800013c7983 */ /* 0x000ee20000300a00 */
[----:B-1----:R-:W-:-:S03]  /*578a0*/  IMAD.MOV.U32 R0, RZ, RZ, R75 ;  /* 0x000000ffff007224 */ /* 0x002fc600078e004b */
[----:B------:R-:W3:Y:S04]  /*578b0*/  LDL.LU.64 R62, [R1+0x1810] ;  /* 0x00181000013e7983 */ /* 0x000ee80000300a00 */
[----:B------:R1:W-:Y:S04]  /*578c0*/  STL [R1+0x17b8], R0 ;  /* 0x0017b80001007387 */ /* 0x0003e80000100800 */
[----:B----4-:R-:W-:Y:S04]  /*578d0*/  STL [R1+0x17c4], R76 ;  /* 0x0017c44c01007387 */ /* 0x010fe80000100800 */
[----:B------:R-:W4:Y:S01]  /*578e0*/  LDL.LU.64 R64, [R1+0x1818] ;  /* 0x0018180001407983 */ /* 0x000f220000300a00 */
[----:B-1----:R-:W-:-:S03]  /*578f0*/  MOV R0, R77 ;  /* 0x0000004d00007202 */ /* 0x002fc60000000f00 */
[----:B------:R-:W4:Y:S04]  /*57900*/  LDL.LU.64 R66, [R1+0x1820] ;  /* 0x0018200001427983 */ /* 0x000f280000300a00 */
[----:B------:R1:W-:Y:S04]  /*57910*/  STL [R1+0x17c0], R0 ;  /* 0x0017c00001007387 */ /* 0x0003e80000100800 */
[----:B------:R-:W-:Y:S04]  /*57920*/  STL [R1+0x17cc], R78 ;  /* 0x0017cc4e01007387 */ /* 0x000fe80000100800 */
[----:B------:R-:W4:Y:S01]  /*57930*/  LDL.LU.64 R68, [R1+0x1828] ;  /* 0x0018280001447983 */ /* 0x000f220000300a00 */
[----:B-1----:R-:W-:-:S03]  /*57940*/  MOV R0, R79 ;  /* 0x0000004f00007202 */ /* 0x002fc60000000f00 */
[----:B------:R-:W4:Y:S04]  /*57950*/  LDL.LU.64 R70, [R1+0x1830] ;  /* 0x0018300001467983 */ /* 0x000f280000300a00 */
[----:B------:R1:W-:Y:S04]  /*57960*/  STL [R1+0x17c8], R0 ;  /* 0x0017c80001007387 */ /* 0x0003e80000100800 */
[----:B------:R-:W-:Y:S04]  /*57970*/  STL [R1+0x17d4], R80 ;  /* 0x0017d45001007387 */ /* 0x000fe80000100800 */
[----:B------:R-:W4:Y:S01]  /*57980*/  LDL.LU.64 R72, [R1+0x1838] ;  /* 0x0018380001487983 */ /* 0x000f220000300a00 */
[----:B-1----:R-:W-:-:S03]  /*57990*/  IMAD.MOV.U32 R0, RZ, RZ, R81 ;  /* 0x000000ffff007224 */ /* 0x002fc600078e0051 */
[----:B------:R-:W4:Y:S04]  /*579a0*/  LDL.LU.64 R74, [R1+0x1840] ;  /* 0x00184000014a7983 */ /* 0x000f280000300a00 */
[----:B------:R1:W-:Y:S04]  /*579b0*/  STL [R1+0x17d0], R0 ;  /* 0x0017d00001007387 */ /* 0x0003e80000100800 */
[----:B------:R-:W-:Y:S04]  /*579c0*/  STL [R1+0x17dc], R82 ;  /* 0x0017dc5201007387 */ /* 0x000fe80000100800 */
[----:B------:R-:W4:Y:S01]  /*579d0*/  LDL.LU.64 R76, [R1+0x1848] ;  /* 0x00184800014c7983 */ /* 0x000f220000300a00 */
[----:B-1----:R-:W-:-:S03]  /*579e0*/  MOV R0, R83 ;  /* 0x0000005300007202 */ /* 0x002fc60000000f00 */
[----:B------:R-:W4:Y:S04]  /*579f0*/  LDL.LU.64 R78, [R1+0x1850] ;  /* 0x00185000014e7983 */ /* 0x000f280000300a00 */
[----:B------:R1:W-:Y:S04]  /*57a00*/  STL [R1+0x17d8], R0 ;  /* 0x0017d80001007387 */ /* 0x0003e80000100800 */
[----:B------:R1:W-:Y:S04]  /*57a10*/  STL [R1+0x17e4], R84 ;  /* 0x0017e45401007387 */ /* 0x0003e80000100800 */
[----:B------:R-:W4:Y:S01]  /*57a20*/  LDL.LU.64 R80, [R1+0x1858] ;  /* 0x0018580001507983 */ /* 0x000f220000300a00 */
[----:B-1----:R-:W-:-:S03]  /*57a30*/  MOV R0, R85 ;  /* 0x0000005500007202 */ /* 0x002fc60000000f00 */
[----:B------:R-:W4:Y:S04]  /*57a40*/  LDL.LU.64 R82, [R1+0x1860] ;  /* 0x0018600001527983 */ /* 0x000f280000300a00 */
[----:B------:R1:W-:Y:S04]  /*57a50*/  STL [R1+0x17e0], R0 ;  /* 0x0017e00001007387 */ /* 0x0003e80000100800 */
[----:B------:R1:W-:Y:S04]  /*57a60*/  STL [R1+0x17ec], R86 ;  /* 0x0017ec5601007387 */ /* 0x0003e80000100800 */
[----:B------:R-:W4:Y:S01]  /*57a70*/  LDL.LU.64 R84, [R1+0x1868] ;  /* 0x0018680001547983 */ /* 0x000f220000300a00 */
[----:B-1----:R-:W-:-:S03]  /*57a80*/  IMAD.MOV.U32 R0, RZ, RZ, R87 ;  /* 0x000000ffff007224 */ /* 0x002fc600078e0057 */
[----:B------:R-:W4:Y:S04]  /*57a90*/  LDL.LU.64 R86, [R1+0x1878] ;  /* 0x0018780001567983 */ /* 0x000f280000300a00 */
[----:B------:R2:W-:Y:S02]  /*57aa0*/  STL [R1+0x17e8], R0 ;  /* 0x0017e80001007387 */ /* 0x0005e40000100800 */
[----:B--2---:R-:W-:Y:S02]  /*57ab0*/  MOV R0, R57 ;  /* 0x0000003900007202 */ /* 0x004fe40000000f00 */
[----:B------:R-:W-:Y:S04]  /*57ac0*/  STL [R1+0x17f4], R56 ;  /* 0x0017f43801007387 */ /* 0x000fe80000100800 */
[----:B------:R-:W-:Y:S04]  /*57ad0*/  STL [R1+0x17fc], R58 ;  /* 0x0017fc3a01007387 */ /* 0x000fe80000100800 */
[----:B------:R1:W-:Y:S02]  /*57ae0*/  STL [R1+0x17f0], R0 ;  /* 0x0017f00001007387 */ /* 0x0003e40000100800 */
[----:B-1----:R-:W-:-:S02]  /*57af0*/  MOV R0, R59 ;  /* 0x0000003b00007202 */ /* 0x002fc40000000f00 */
[----:B---3--:R-:W-:Y:S04]  /*57b00*/  STL [R1+0x1804], R60 ;  /* 0x0018043c01007387 */ /* 0x008fe80000100800 */
[----:B------:R1:W-:Y:S04]  /*57b10*/  STL [R1+0x17f8], R0 ;  /* 0x0017f80001007387 */ /* 0x0003e80000100800 */
[----:B------:R-:W-:Y:S01]  /*57b20*/  STL [R1+0x180c], R62 ;  /* 0x00180c3e01007387 */ /* 0x000fe20000100800 */
[----:B-1----:R-:W-:-:S05]  /*57b30*/  IMAD.MOV.U32 R0, RZ, RZ, R61 ;  /* 0x000000ffff007224 */ /* 0x002fca00078e003d */
[----:B------:R1:W-:Y:S04]  /*57b40*/  STL [R1+0x1800], R0 ;  /* 0x0018000001007387 */ /* 0x0003e80000100800 */
[----:B----4-:R-:W-:Y:S01]  /*57b50*/  STL [R1+0x1814], R64 ;  /* 0x0018144001007387 */ /* 0x010fe20000100800 */
[----:B-1----:R-:W-:-:S05]  /*57b60*/  MOV R0, R63 ;  /* 0x0000003f00007202 */ /* 0x002fca0000000f00 */
[----:B------:R1:W-:Y:S04]  /*57b70*/  STL [R1+0x1808], R0 ;  /* 0x0018080001007387 */ /* 0x0003e80000100800 */
[----:B------:R-:W-:Y:S01]  /*57b80*/  STL [R1+0x181c], R66 ;  /* 0x00181c4201007387 */ /* 0x000fe20000100800 */
[----:B-1----:R-:W-:-:S05]  /*57b90*/  MOV R0, R65 ;  /* 0x0000004100007202 */ /* 0x002fca0000000f00 */
[----:B------:R1:W-:Y:S04]  /*57ba0*/  STL [R1+0x1810], R0 ;  /* 0x0018100001007387 */ /* 0x0003e80000100800 */
[----:B------:R-:W-:Y:S01]  /*57bb0*/  STL [R1+0x1824], R68 ;  /* 0x0018244401007387 */ /* 0x000fe20000100800 */
[----:B-1----:R-:W-:-:S05]  /*57bc0*/  IMAD.MOV.U32 R0, RZ, RZ, R67 ;  /* 0x000000ffff007224 */ /* 0x002fca00078e0043 */
[----:B------:R1:W-:Y:S04]  /*57bd0*/  STL [R1+0x1818], R0 ;  /* 0x0018180001007387 */ /* 0x0003e80000100800 */
[----:B------:R-:W-:Y:S01]  /*57be0*/  STL [R1+0x182c], R70 ;  /* 0x00182c4601007387 */ /* 0x000fe20000100800 */
        /* <DEDUP_REMOVED lines=26> */
[----:B------:R-:W2:Y:S01]  /*57d90*/  LDL.LU.64 R24, [R1+0x1ce8] ;  /* 0x001ce80001187983 */ /* 0x000ea20000300a00 */
[----:B-1----:R-:W-:-:S05]  /*57da0*/  MOV R0, R87 ;  /* 0x0000005700007202 */ /* 0x002fca0000000f00 */
[----:B------:R-:W-:Y:S04]  /*57db0*/  STL [R1+0x1868], R0 ;  /* 0x0018680001007387 */ /* 0x000fe80000100800 */
[----:B------:R-:W3:Y:S04]  /*57dc0*/  LDL.LU.64 R26, [R1+0x1ce0] ;  /* 0x001ce000011a7983 */ /* 0x000ee80000300a00 */
[----:B--2---:R1:W-:Y:S04]  /*57dd0*/  STL.64 [R1+0x908], R24 ;  /* 0x0009081801007387 */ /* 0x0043e80000100a00 */
[----:B-1----:R-:W2:Y:S04]  /*57de0*/  LDL.LU.64 R24, [R1+0x1cd8] ;  /* 0x001cd80001187983 */ /* 0x002ea80000300a00 */
[----:B---3--:R1:W-:Y:S04]  /*57df0*/  STL.64 [R1+0x900], R26 ;  /* 0x0009001a01007387 */ /* 0x0083e80000100a00 */
[----:B-1----:R-:W3:Y:S04]  /*57e00*/  LDL.LU.64 R26, [R1+0x1cd0] ;  /* 0x001cd000011a7983 */ /* 0x002ee80000300a00 */
        /* <DEDUP_REMOVED lines=250> */
[----:B---3--:R-:W-:Y:S04]  /*58db0*/  STL.64 [R1+0x510], R26 ;  /* 0x0005101a01007387 */ /* 0x008fe80000100a00 */
[----:B--2---:R1:W-:Y:S04]  /*58dc0*/  STL.64 [R1+0x508], R24 ;  /* 0x0005081801007387 */ /* 0x0043e80000100a00 */
[----:B------:R2:W-:Y:S04]  /*58dd0*/  STL.64 [R1+0x500], R4 ;  /* 0x0005000401007387 */ /* 0x0005e80000100a00 */
        /* <DEDUP_REMOVED lines=297> */
[----:B------:R2:W-:Y:S01]  /*5a070*/  STL [R1+0xa4], RZ ;  /* 0x0000a4ff01007387 */ /* 0x0005e20000100800 */
[----:B------:R-:W-:-:S03]  /*5a080*/  USHF.R.S32.HI UR12, URZ, 0x1f, UR6 ;  /* 0x0000001f3f0c7899 */ /* 0x000fc60008011406 */
[----:B------:R2:W-:Y:S04]  /*5a090*/  STL [R1+0xa8], RZ ;  /* 0x0000a8ff01007387 */ /* 0x0005e80000100800 */
[----:B------:R2:W-:Y:S04]  /*5a0a0*/  STL [R1+0xac], RZ ;  /* 0x0000acff01007387 */ /* 0x0005e80000100800 */
[----:B------:R2:W-:Y:S01]  /*5a0b0*/  STL [R1+0xb0], RZ ;  /* 0x0000b0ff01007387 */ /* 0x0005e20000100800 */
[----:B------:R-:W-:-:S03]  /*5a0c0*/  USHF.R.S32.HI UR13, URZ, 0x1f, UR10 ;  /* 0x0000001f3f0d7899 */ /* 0x000fc6000801140a */
[----:B------:R2:W-:Y:S01]  /*5a0d0*/  STL [R1+0xb4], RZ ;  /* 0x0000b4ff01007387 */ /* 0x0005e20000100800 */
[----:B------:R-:W-:-:S03]  /*5a0e0*/  ULEA.HI UR12, UR12, UR6, URZ, 0x7 ;  /* 0x000000060c0c7291 */ /* 0x000fc6000f8f383f */
[----:B------:R2:W-:Y:S04]  /*5a0f0*/  STL [R1+0xb8], RZ ;  /* 0x0000b8ff01007387 */ /* 0x0005e80000100800 */
[----:B------:R2:W-:Y:S04]  /*5a100*/  STL [R1+0xbc], RZ ;  /* 0x0000bcff01007387 */ /* 0x0005e80000100800 */
[----:B------:R2:W-:Y:S01]  /*5a110*/  STL [R1+0xc0], RZ ;  /* 0x0000c0ff01007387 */ /* 0x0005e20000100800 */
[----:B------:R-:W-:-:S03]  /*5a120*/  USHF.L.U32 UR4, UR10, 0x2, URZ ;  /* 0x000000020a047899 */ /* 0x000fc6000800063f */
[----:B------:R2:W-:Y:S01]  /*5a130*/  STL [R1+0xc4], RZ ;  /* 0x0000c4ff01007387 */ /* 0x0005e20000100800 */
[----:B------:R-:W-:-:S03]  /*5a140*/  USHF.L.U64.HI UR6, UR10, 0x2, UR13 ;  /* 0x000000020a067899 */ /* 0x000fc6000801020d */
[----:B------:R2:W-:Y:S01]  /*5a150*/  STL [R1+0xc8], RZ ;  /* 0x0000c8ff01007387 */ /* 0x0005e20000100800 */
[----:B------:R-:W-:-:S03]  /*5a160*/  USHF.R.S32.HI UR10, URZ, 0x7, UR12 ;  /* 0x000000073f0a7899 */ /* 0x000fc6000801140c */
[----:B------:R2:W-:Y:S04]  /*5a170*/  STL [R1+0xcc], RZ ;  /* 0x0000ccff01007387 */ /* 0x0005e80000100800 */
[----:B------:R2:W-:Y:S04]  /*5a180*/  STL [R1+0xd0], RZ ;  /* 0x0000d0ff01007387 */ /* 0x0005e80000100800 */
[----:B------:R2:W-:Y:S04]  /*5a190*/  STL [R1+0xd4], RZ ;  /* 0x0000d4ff01007387 */ /* 0x0005e80000100800 */
[----:B------:R2:W-:Y:S04]  /*5a1a0*/  STL [R1+0xd8], RZ ;  /* 0x0000d8ff01007387 */ /* 0x0005e80000100800 */
[----:B------:R2:W-:Y:S01]  /*5a1b0*/  STL [R1+0xdc], RZ ;  /* 0x0000dcff01007387 */ /* 0x0005e20000100800 */
[----:B------:R-:W-:-:S03]  /*5a1c0*/  MOV R0, UR10 ;  /* 0x0000000a00007c02 */ /* 0x000fc60008000f00 */
        /* <DEDUP_REMOVED lines=8> */
[----:B------:R2:W-:Y:S01]  /*5a250*/  STL [R1+0x1870], R0 ;  /* 0x0018700001007387 */ /* 0x0005e20000100800 */
[----:B------:R-:W-:Y:S01]  /*5a260*/  USHF.R.S32.HI UR14, URZ, 0x1f, UR7 ;  /* 0x0000001f3f0e7899 */ /* 0x000fe20008011407 */
        /* <DEDUP_REMOVED lines=64> */
[----:B-1----:R-:W-:Y:S02]  /*5a670*/  CS2R R24, SRZ ;  /* 0x0000000000187805 */ /* 0x002fe4000001ff00 */
        /* <DEDUP_REMOVED lines=31> */
[----:B------:R-:W-:Y:S01]  /*5a870*/  USHF.L.U32 UR5, UR7, 0x2, URZ ;  /* 0x0000000207057899 */ /* 0x000fe2000800063f */
[----:B------:R-:W-:Y:S01]  /*5a880*/  UMOV UR61, 0x5 ;  /* 0x00000005003d7882 */ /* 0x000fe20000000000 */
[----:B------:R-:W-:Y:S01]  /*5a890*/  UMOV UR60, 0xffffffff ;  /* 0xffffffff003c7882 */ /* 0x000fe20000000000 */
[----:B------:R-:W-:Y:S01]  /*5a8a0*/  USHF.L.U64.HI UR7, UR7, 0x2, UR14 ;  /* 0x0000000207077899 */ /* 0x000fe2000801020e */
[----:B--2---:R-:W-:-:S11]  /*5a8b0*/  UMOV UR10, URZ ;  /* 0x0000003f000a7c82 */ /* 0x004fd60008000000 */
.L_x_1:
[----:B------:R-:W-:Y:S01]  /*5a8c0*/  STL.64 [R1+0x1f70], R150 ;  /* 0x001f709601007387 */ /* 0x000fe20000100a00 */
[----:B------:R-:W-:Y:S01]  /*5a8d0*/  UIADD3 UR60, UR60, 0x1, URZ ;  /* 0x000000013c3c7890 */ /* 0x000fe2000fffe03f */
[----:B------:R-:W-:-:S04]  /*5a8e0*/  DEPBAR.LE SB0, 0xa ;  /* 0x000082800000791a */ /* 0x000fc80000000000 */
[----:B------:R-:W-:Y:S04]  /*5a8f0*/  STL.64 [R1+0x1f68], R148 ;  /* 0x001f689401007387 */ /* 0x000fe80000100a00 */
        /* <DEDUP_REMOVED lines=29> */
[----:B------:R1:W-:Y:S04]  /*5aad0*/  STL.64 [R1+0x1e78], R88 ;  /* 0x001e785801007387 */ /* 0x0003e80000100a00 */
[----:B-1----:R-:W2:Y:S04]  /*5aae0*/  LDL.LU.64 R88, [R1+0x400] ;  /* 0x0004000001587983 */ /* 0x002ea80000300a00 */
        /* <DEDUP_REMOVED lines=31> */
[----:B------:R-:W-:Y:S01]  /*5ace0*/  UISETP.GT.AND UP0, UPT, UR60, 0x6, UPT ;  /* 0x000000063c00788c */ /* 0x000fe2000bf04270 */
[----:B------:R-:W-:Y:S01]  /*5acf0*/  UMOV UR37, 0x40000040 ;  /* 0x4000004000257882 */ /* 0x000fe20000000000 */
[----:B------:R-:W-:Y:S02]  /*5ad00*/  BAR.SYNC.DEFER_BLOCKING 0x0 ;  /* 0x0000000000007b1d */ /* 0x000fe40000010000 */
[----:B------:R-:W-:-:S04]  /*5ad10*/  USEL UR60, UR60, URZ, !UP0 ;  /* 0x0000003f3c3c7287 */ /* 0x000fc8000c000000 */
[----:B------:R-:W-:Y:S02]  /*5ad20*/  ULEA UR13, UR60, UR11, 0x10 ;  /* 0x0000000b3c0d7291 */ /* 0x000fe4000f8e803f */
[----:B------:R-:W-:Y:S01]  /*5ad30*/  ULEA UR12, UR60, UR11, 0x12 ;  /* 0x0000000b3c0c7291 */ /* 0x000fe2000f8e903f */
[----:B------:R-:W-:Y:S01]  /*5ad40*/  STL.64 [R1+0x1e70], R86 ;  /* 0x001e705601007387 */ /* 0x000fe20000100a00 */
[----:B------:R-:W-:Y:S02]  /*5ad50*/  UIADD3 UR13, UR13, 0x1c0000, URZ ;  /* 0x001c00000d0d7890 */ /* 0x000fe4000fffe03f */
[----:B------:R-:W-:Y:S01]  /*5ad60*/  USHF.R.U32.HI UR12, URZ, 0x4, UR12 ;  /* 0x000000043f0c7899 */ /* 0x000fe2000801160c */
[----:B------:R-:W-:Y:S01]  /*5ad70*/  STL.64 [R1+0x1e68], R84 ;  /* 0x001e685401007387 */ /* 0x000fe20000100a00 */
[----:B------:R-:W-:Y:S02]  /*5ad80*/  USHF.R.U32.HI UR13, URZ, 0x4, UR13 ;  /* 0x000000043f0d7899 */ /* 0x000fe4000801160d */
[----:B------:R-:W-:Y:S01]  /*5ad90*/  USGXT.U32 UR36, UR12, 0xe ;  /* 0x0000000e0c24789a */ /* 0x000fe20008000000 */
[----:B------:R-:W-:Y:S01]  /*5ada0*/  STL.64 [R1+0x1e60], R82 ;  /* 0x001e605201007387 */ /* 0x000fe20000100a00 */
[----:B------:R-:W-:Y:S01]  /*5adb0*/  USGXT.U32 UR38, UR13, 0xe ;  /* 0x0000000e0d26789a */ /* 0x000fe20008000000 */
[----:B------:R-:W-:Y:S01]  /*5adc0*/  UMOV UR39, 0x40000040 ;  /* 0x4000004000277882 */ /* 0x000fe20000000000 */
[----:B------:R-:W-:Y:S01]  /*5add0*/  UIADD3 UR40, UP0, UR36, 0x2, URZ ;  /* 0x0000000224287890 */ /* 0x000fe2000ff1e03f */
[----:B------:R-:W-:Y:S01]  /*5ade0*/  STL.64 [R1+0x1e58], R80 ;  /* 0x001e585001007387 */ /* 0x000fe20000100a00 */
[----:B------:R-:W-:Y:S01]  /*5adf0*/  UIADD3 UR42, UP1, UR38, 0x2, URZ ;  /* 0x00000002262a7890 */ /* 0x000fe2000ff3e03f */
[----:B------:R-:W-:Y:S01]  /*5ae00*/  UMOV UR12, URZ ;  /* 0x0000003f000c7c82 */ /* 0x000fe20008000000 */
[----:B------:R-:W-:Y:S01]  /*5ae10*/  UMOV UR13, URZ ;  /* 0x0000003f000d7c82 */ /* 0x000fe20008000000 */
[----:B------:R-:W-:Y:S01]  /*5ae20*/  UIADD3.X UR41, UR12, 0x40000040, URZ, UP0, !UPT ;  /* 0x400000400c297890 */ /* 0x000fe200087fe43f */
[----:B------:R-:W-:Y:S01]  /*5ae30*/  STL.64 [R1+0x1e50], R78 ;  /* 0x001e504e01007387 */ /* 0x000fe20000100a00 */
[----:B------:R-:W-:-:S02]  /*5ae40*/  UIADD3.X UR43, UR13, 0x40000040, URZ, UP1, !UPT ;  /* 0x400000400d2b7890 */ /* 0x000fc40008ffe43f */
[----:B------:R-:W-:Y:S01]  /*5ae50*/  UIADD3.64 UR52, UR40, 0x2, URZ ;  /* 0x0000000228347897 */ /* 0x000fe2000fffe03f */
[----:B------:R-:W-:Y:S01]  /*5ae60*/  STL.64 [R1+0x1e48], R76 ;  /* 0x001e484c01007387 */ /* 0x000fe20000100a00 */
[----:B------:R-:W-:Y:S02]  /*5ae70*/  UIADD3.64 UR54, UR42, 0x2, URZ ;  /* 0x000000022a367897 */ /* 0x000fe4000fffe03f */
[----:B------:R-:W-:Y:S01]  /*5ae80*/  UIADD3.64 UR56, UR40, 0x4, URZ ;  /* 0x0000000428387897 */ /* 0x000fe2000fffe03f */
[----:B------:R-:W-:Y:S01]  /*5ae90*/  STL.64 [R1+0x1e40], R74 ;  /* 0x001e404a01007387 */ /* 0x000fe20000100a00 */
[----:B------:R-:W-:Y:S02]  /*5aea0*/  UIADD3.64 UR58, UR42, 0x4, URZ ;  /* 0x000000042a3a7897 */ /* 0x000fe4000fffe03f */
[----:B------:R-:W-:Y:S01]  /*5aeb0*/  UIADD3.64 UR16, UR40, 0xffe, URZ ;  /* 0x00000ffe28107897 */ /* 0x000fe2000fffe03f */
[----:B------:R-:W-:Y:S01]  /*5aec0*/  STL.64 [R1+0x1e38], R72 ;  /* 0x001e384801007387 */ /* 0x000fe20000100a00 */
[----:B------:R-:W-:-:S02]  /*5aed0*/  UIADD3.64 UR18, UR42, 0x3fe, URZ ;  /* 0x000003fe2a127897 */ /* 0x000fc4000fffe03f */
        /* <DEDUP_REMOVED lines=17> */
[----:B------:R-:W-:-:S03]  /*5aff0*/  UIADD3.64 UR22, UR42, 0xc00, URZ ;  /* 0x00000c002a167897 */ /* 0x000fc6000fffe03f */
        /* <DEDUP_REMOVED lines=18> */
[----:B------:R-:W-:Y:S04]  /*5b120*/  STL [R1+0x1d70], R12 ;  /* 0x001d700c01007387 */ /* 0x000fe80000100800 */
[----:B------:R-:W-:Y:S04]  /*5b130*/  STL [R1+0x1d6c], R13 ;  /* 0x001d6c0d01007387 */ /* 0x000fe80000100800 */
[----:B-----5:R-:W-:Y:S04]  /*5b140*/  STL [R1+0x1d58], R3 ;  /* 0x001d580301007387 */ /* 0x020fe80000100800 */
[----:B-----5:R-:W-:Y:S04]  /*5b150*/  STL.64 [R1+0x1d00], R10 ;  /* 0x001d000a01007387 */ /* 0x020fe80000100a00 */
[----:B------:R-:W-:Y:S01]  /*5b160*/  STL.64 [R1+0x1cf8], R8 ;  /* 0x001cf80801007387 */ /* 0x000fe20000100a00 */
[----:B--2---:R-:W-:-:S06]  /*5b170*/  WARPGROUP.ARRIVE ;  /* 0x00000000000079c5 */ /* 0x004fcc0000000000 */
[----:B------:R-:W-:Y:S03]  /*5b180*/  HGMMA.64x128x8.F32.TF32 R88, gdesc[UR36], R88, gsb0 ;  /* 0x05e00000245879f0 */ /* 0x000fe60008002858 */
[----:B------:R-:W-:Y:S02]  /*5b190*/  WARPGROUP.DEPBAR.LE gsb0, 0x0 ;  /* 0x00008000000079c5 */ /* 0x000fe40000010000 */
[----:B------:R-:W-:-:S07]  /*5b1a0*/  WARPGROUP.ARRIVE ;  /* 0x00000000000079c5 */ /* 0x000fce0000000000 */
[----:B------:R-:W-:Y:S03]  /*5b1b0*/  HGMMA.64x128x8.F32.TF32 R88, gdesc[UR40], R88, gsb0 ;  /* 0x05e00000285879f0 */ /* 0x000fe60008002858 */
[----:B------:R-:W-:Y:S02]  /*5b1c0*/  WARPGROUP.DEPBAR.LE gsb0, 0x0 ;  /* 0x00008000000079c5 */ /* 0x000fe40000010000 */
[----:B------:R-:W-:-:S07]  /*5b1d0*/  WARPGROUP.ARRIVE ;  /* 0x00000000000079c5 */ /* 0x000fce0000000000 */
[----:B------:R-:W-:Y:S01]  /*5b1e0*/  HGMMA.64x128x8.F32.TF32 R88, gdesc[UR52], R88, gsb0 ;  /* 0x05e00000345879f0 */ /* 0x000fe20008002858 */
[----:B------:R-:W-:Y:S01]  /*5b1f0*/  UMOV UR52, UR18 ;  /* 0x0000001200347c82 */ /* 0x000fe20008000000 */
[----:B------:R-:W-:Y:S01]  /*5b200*/  UMOV UR53, UR19 ;  /* 0x0000001300357c82 */ /* 0x000fe20008000000 */
        /* <DEDUP_REMOVED lines=8> */
[----:B------:R-:W-:Y:S02]  /*5b290*/  UIADD3.64 UR16, UR40, 0x3002, URZ ;  /* 0x0000300228107897 */ /* 0x000fe4000fffe03f */
[----:B------:R-:W-:Y:S01]  /*5b2a0*/  UIADD3.64 UR18, UR42, 0xc02, URZ ;  /* 0x00000c022a127897 */ /* 0x000fe2000fffe03f */
[----:B------:R-:W-:Y:S02]  /*5b2b0*/  WARPGROUP.DEPBAR.LE gsb0, 0x0 ;  /* 0x00008000000079c5 */ /* 0x000fe40000010000 */
[----:B------:R-:W-:-:S06]  /*5b2c0*/  WARPGROUP.ARRIVE ;  /* 0x00000000000079c5 */ /* 0x000fcc0000000000 */
        /* <DEDUP_REMOVED lines=20> */
[----:B------:R-:W-:Y:S03]  /*5b410*/  HGMMA.64x128x8.F32.TF32 R88, gdesc[UR48], R88, gsb0 ;  /* 0x05e00000305879f0 */ /* 0x000fe60008002858 */
[----:B------:R-:W-:Y:S02]  /*5b420*/  WARPGROUP.DEPBAR.LE gsb0, 0x0 ;  /* 0x00008000000079c5 */ /* 0x000fe40000010000 */
[----:B------:R-:W-:-:S07]  /*5b430*/  WARPGROUP.ARRIVE ;  /* 0x00000000000079c5 */ /* 0x000fce0000000000 */
        /* <DEDUP_REMOVED lines=17> */
[----:B------:R1:W-:Y:S04]  /*5b550*/  STL.64 [R1+0x400], R88 ;  /* 0x0004005801007387 */ /* 0x0003e80000100a00 */
        /* <DEDUP_REMOVED lines=31> */
[----:B-1----:R-:W4:Y:S04]  /*5b750*/  LDL.LU.64 R88, [R1+0x300] ;  /* 0x0003000001587983 */ /* 0x002f280000300a00 */
[----:B--2---:R-:W2:Y:S04]  /*5b760*/  LDL.LU.64 R90, [R1+0x308] ;  /* 0x00030800015a7983 */ /* 0x004ea80000300a00 */
[----:B---3--:R-:W2:Y:S04]  /*5b770*/  LDL.LU.64 R92, [R1+0x310] ;  /* 0x00031000015c7983 */ /* 0x008ea80000300a00 */
[----:B----4-:R-:W2:Y:S04]  /*5b780*/  LDL.LU.64 R94, [R1+0x318] ;  /* 0x00031800015e7983 */ /* 0x010ea80000300a00 */
        /* <DEDUP_REMOVED lines=28> */
[----:B------:R-:W-:-:S02]  /*5b950*/  UIADD3.64 UR36, UR40, 0x1fe, URZ ;  /* 0x000001fe28247897 */ /* 0x000fc4000fffe03f */
[----:B------:R-:W-:Y:S01]  /*5b960*/  UIADD3.64 UR44, UR40, 0x200, URZ ;  /* 0x00000200282c7897 */ /* 0x000fe2000fffe03f */
[----:B------:R-:W3:Y:S01]  /*5b970*/  LDL.LU.64 R24, [R1+0x200] ;  /* 0x0002000001187983 */ /* 0x000ee20000300a00 */
[----:B------:R-:W-:Y:S01]  /*5b980*/  UMOV UR46, UR42 ;  /* 0x0000002a002e7c82 */ /* 0x000fe20008000000 */
[----:B------:R-:W-:Y:S01]  /*5b990*/  UMOV UR47, UR43 ;  /* 0x0000002b002f7c82 */ /* 0x000fe20008000000 */
[----:B------:R-:W-:Y:S01]  /*5b9a0*/  UIADD3.64 UR48, UR42, 0x402, URZ ;  /* 0x000004022a307897 */ /* 0x000fe2000fffe03f */
[----:B------:R-:W3:Y:S01]  /*5b9b0*/  LDL.LU.64 R26, [R1+0x208] ;  /* 0x00020800011a7983 */ /* 0x000ee20000300a00 */
[----:B------:R-:W-:Y:S02]  /*5b9c0*/  UIADD3.64 UR32, UR42, 0x404, URZ ;  /* 0x000004042a207897 */ /* 0x000fe4000fffe03f */
[----:B------:R-:W-:Y:S01]  /*5b9d0*/  UIADD3.64 UR28, UR40, 0x2204, URZ ;  /* 0x00002204281c7897 */ /* 0x000fe2000fffe03f */
[----:B------:R-:W3:Y:S01]  /*5b9e0*/  LDL.LU.64 R28, [R1+0x210] ;  /* 0x00021000011c7983 */ /* 0x000ee20000300a00 */
[----:B------:R-:W-:-:S02]  /*5b9f0*/  UIADD3.64 UR24, UR40, 0x31fe, URZ ;  /* 0x000031fe28187897 */ /* 0x000fc4000fffe03f */
[----:B------:R-:W-:Y:S01]  /*5ba00*/  UIADD3.64 UR20, UR40, 0x3200, URZ ;  /* 0x0000320028147897 */ /* 0x000fe2000fffe03f */
        /* <DEDUP_REMOVED lines=29> */
[----:B------:R-:W-:-:S02]  /*5bbe0*/  UIADD3.64 UR16, UR40, 0x3202, URZ ;  /* 0x0000320228107897 */ /* 0x000fc4000fffe03f */
[----:B------:R-:W-:Y:S01]  /*5bbf0*/  UIADD3.64 UR12, UR40, 0x3204, URZ ;  /* 0x00003204280c7897 */ /* 0x000fe2000fffe03f */
[----:B--2---:R-:W-:-:S06]  /*5bc00*/  WARPGROUP.ARRIVE ;  /* 0x00000000000079c5 */ /* 0x004fcc0000000000 */
[----:B------:R-:W-:Y:S01]  /*5bc10*/  HGMMA.64x128x8.F32.TF32 R88, gdesc[UR36], R88, gsb0 ;  /* 0x05e00000245879f0 */ /* 0x000fe20008002858 */
[----:B------:R-:W-:Y:S02]  /*5bc20*/  UIADD3.64 UR36, UR40, 0x3fe, URZ ;  /* 0x000003fe28247897 */ /* 0x000fe4000fffe03f */
[----:B------:R-:W-:Y:S02]  /*5bc30*/  WARPGROUP.DEPBAR.LE gsb0, 0x0 ;  /* 0x00008000000079c5 */ /* 0x000fe40000010000 */
[----:B------:R-:W-:-:S07]  /*5bc40*/  WARPGROUP.ARRIVE ;  /* 0x00000000000079c5 */ /* 0x000fce0000000000 */
[----:B------:R-:W-:Y:S01]  /*5bc50*/  HGMMA.64x128x8.F32.TF32 R88, gdesc[UR44], R88, gsb0 ;  /* 0x05e000002c5879f0 */ /* 0x000fe20008002858 */
[----:B------:R-:W-:Y:S01]  /*5bc60*/  UIADD3.64 UR44, UR40, 0x202, URZ ;  /* 0x00000202282c7897 */ /* 0x000fe2000fffe03f */
[----:B------:R-:W-:Y:S01]  /*5bc70*/  UMOV UR46, UR54 ;  /* 0x00000036002e7c82 */ /* 0x000fe20008000000 */
[----:B------:R-:W-:Y:S01]  /*5bc80*/  UMOV UR47, UR55 ;  /* 0x00000037002f7c82 */ /* 0x000fe20008000000 */
[----:B------:R-:W-:Y:S02]  /*5bc90*/  WARPGROUP.DEPBAR.LE gsb0, 0x0 ;  /* 0x00008000000079c5 */ /* 0x000fe40000010000 */
[----:B------:R-:W-:-:S06]  /*5bca0*/  WARPGROUP.ARRIVE ;  /* 0x00000000000079c5 */ /* 0x000fcc0000000000 */
        /* <DEDUP_REMOVED lines=22> */
[----:B------:R-:W-:Y:S01]  /*5be10*/  UIADD3.64 UR48, UR42, 0x7fe, URZ ;  /* 0x000007fe2a307897 */ /* 0x000fe2000fffe03f */
        /* <DEDUP_REMOVED lines=28> */
[----:B------:R-:W-:Y:S02]  /*5bfe0*/  UIADD3.64 UR32, UR42, 0x404, URZ ;  /* 0x000004042a207897 */ /* 0x000fe4000fffe03f */
[----:B------:R-:W-:Y:S02]  /*5bff0*/  WARPGROUP.DEPBAR.LE gsb0, 0x0 ;  /* 0x00008000000079c5 */ /* 0x000fe40000010000 */
[----:B------:R-:W-:-:S07]  /*5c000*/  WARPGROUP.ARRIVE ;  /* 0x00000000000079c5 */ /* 0x000fce0000000000 */
        /* <DEDUP_REMOVED lines=19> */
[----:B---3--:R-:W-:Y:S01]  /*5c140*/  WARPGROUP.ARRIVE ;  /* 0x00000000000079c5 */ /* 0x008fe20000000000 */
[----:B------:R1:W-:Y:S04]  /*5c150*/  STL.64 [R1+0x300], R88 ;  /* 0x0003005801007387 */ /* 0x0003e80000100a00 */
[----:B------:R2:W-:Y:S02]  /*5c160*/  STL.64 [R1+0x308], R90 ;  /* 0x0003085a01007387 */ /* 0x0005e40000100a00 */
[----:B------:R-:W-:Y:S02]  /*5c170*/  HGMMA.64x128x8.F32.TF32 R24, gdesc[UR36], R24, gsb0 ;  /* 0x05e00000241879f0 */ /* 0x000fe40008002818 */
        /* <DEDUP_REMOVED lines=32> */
[----:B---3--:R-:W2:Y:S01]  /*5c380*/  LDL.LU.64 R92, [R1+0x110] ;  /* 0x00011000015c7983 */ /* 0x008ea20000300a00 */
[----:B------:R-:W-:-:S02]  /*5c390*/  WARPGROUP.DEPBAR.LE gsb0, 0x0 ;  /* 0x00008000000079c5 */ /* 0x000fc40000010000 */
        /* <DEDUP_REMOVED lines=103> */
[----:B----4-:R-:W4:Y:S04]  /*5ca10*/  LDL.LU.64 R94, [R1+0x118] ;  /* 0x00011800015e7983 */ /* 0x010f280000300a00 */
        /* <DEDUP_REMOVED lines=28> */
[----:B------:R-:W-:-:S02]  /*5cbe0*/  UIADD3.64 UR36, UR40, 0x5fe, URZ ;  /* 0x000005fe28247897 */ /* 0x000fc4000fffe03f */
[----:B------:R-:W-:Y:S01]  /*5cbf0*/  UIADD3.64 UR44, UR40, 0x600, URZ ;  /* 0x00000600282c7897 */ /* 0x000fe2000fffe03f */
[----:B-1----:R-:W4:Y:S01]  /*5cc00*/  LDL.LU.64 R24, [R1] ;  /* 0x0000000001187983 */ /* 0x002f220000300a00 */
[----:B------:R-:W-:Y:S01]  /*5cc10*/  UMOV UR46, UR42 ;  /* 0x0000002a002e7c82 */ /* 0x000fe20008000000 */
[----:B------:R-:W-:Y:S01]  /*5cc20*/  UMOV UR47, UR43 ;  /* 0x0000002b002f7c82 */ /* 0x000fe20008000000 */
[----:B------:R-:W-:Y:S01]  /*5cc30*/  UIADD3.64 UR28, UR42, 0x402, URZ ;  /* 0x000004022a1c7897 */ /* 0x000fe2000fffe03f */
[----:B---3--:R-:W3:Y:S01]  /*5cc40*/  LDL.LU.64 R26, [R1+0x8] ;  /* 0x00000800011a7983 */ /* 0x008ee20000300a00 */
[----:B------:R-:W-:Y:S02]  /*5cc50*/  UIADD3.64 UR32, UR42, 0x404, URZ ;  /* 0x000004042a207897 */ /* 0x000fe4000fffe03f */
[----:B------:R-:W-:Y:S01]  /*5cc60*/  UIADD3.64 UR24, UR40, 0x35fe, URZ ;  /* 0x000035fe28187897 */ /* 0x000fe2000fffe03f */
[----:B------:R-:W3:Y:S01]  /*5cc70*/  LDL.LU.64 R28, [R1+0x10] ;  /* 0x00001000011c7983 */ /* 0x000ee20000300a00 */
[----:B------:R-:W-:-:S03]  /*5cc80*/  UIADD3.64 UR20, UR40, 0x3600, URZ ;  /* 0x0000360028147897 */ /* 0x000fc6000fffe03f */
        /* <DEDUP_REMOVED lines=16> */
[----:B--2---:R-:W3:Y:S04]  /*5cd90*/  LDL.LU.64 R62, [R1+0x98] ;  /* 0x00009800013e7983 */ /* 0x004ee80000300a00 */
        /* <DEDUP_REMOVED lines=12> */
[----:B----4-:R-:W-:-:S06]  /*5ce60*/  WARPGROUP.ARRIVE ;  /* 0x00000000000079c5 */ /* 0x010fcc0000000000 */
[----:B------:R-:W-:Y:S03]  /*5ce70*/  HGMMA.64x128x8.F32.TF32 R88, gdesc[UR36], R88, gsb0 ;  /* 0x05e00000245879f0 */ /* 0x000fe60008002858 */
        /* <DEDUP_REMOVED lines=52> */
[----:B------:R-:W-:Y:S02]  /*5d1c0*/  UIADD3.64 UR28, UR40, 0x2604, URZ ;  /* 0x00002604281c7897 */ /* 0x000fe4000fffe03f */
        /* <DEDUP_REMOVED lines=25> */
[----:B---3--:R-:W-:-:S06]  /*5d360*/  WARPGROUP.ARRIVE ;  /* 0x00000000000079c5 */ /* 0x008fcc0000000000 */
        /* <DEDUP_REMOVED lines=147> */
[----:B------:R-:W-:Y:S04]  /*5dca0*/  STL.64 [R1+0x100], R88 ;  /* 0x0001005801007387 */ /* 0x000fe80000100a00 */
[----:B------:R-:W-:Y:S04]  /*5dcb0*/  STL.64 [R1+0x108], R90 ;  /* 0x0001085a01007387 */ /* 0x000fe80000100a00 */
[----:B------:R-:W-:Y:S04]  /*5dcc0*/  STL.64 [R1+0x110], R92 ;  /* 0x0001105c01007387 */ /* 0x000fe80000100a00 */
[----:B------:R-:W-:Y:S04]  /*5dcd0*/  STL.64 [R1+0x118], R94 ;  /* 0x0001185e01007387 */ /* 0x000fe80000100a00 */
[----:B------:R-:W-:Y:S04]  /*5dce0*/  STL.64 [R1+0x120], R96 ;  /* 0x0001206001007387 */ /* 0x000fe80000100a00 */
[----:B------:R-:W-:Y:S04]  /*5dcf0*/  STL.64 [R1+0x128], R98 ;  /* 0x0001286201007387 */ /* 0x000fe80000100a00 */
[----:B------:R-:W-:Y:S04]  /*5dd00*/  STL.64 [R1+0x130], R100 ;  /* 0x0001306401007387 */ /* 0x000fe80000100a00 */
[----:B------:R-:W-:Y:S01]  /*5dd10*/  STL.64 [R1+0x138], R102 ;  /* 0x0001386601007387 */ /* 0x000fe20000100a00 */
[----:B------:R-:W-:-:S02]  /*5dd20*/  WARPGROUP.DEPBAR.LE gsb0, 0x0 ;  /* 0x00008000000079c5 */ /* 0x000fc40000010000 */
[----:B------:R-:W-:-:S06]  /*5dd30*/  WARPGROUP.ARRIVE ;  /* 0x00000000000079c5 */ /* 0x000fcc0000000000 */
[----:B------:R-:W-:Y:S01]  /*5dd40*/  HGMMA.64x128x8.F32.TF32 R152, gdesc[UR24], R152, gsb0 ;  /* 0x05e00000189879f0 */ /* 0x000fe20008002898 */
[----:B------:R-:W-:Y:S04]  /*5dd50*/  STL.64 [R1+0x140], R104 ;  /* 0x0001406801007387 */ /* 0x000fe80000100a00 */
[----:B------:R-:W-:Y:S04]  /*5dd60*/  STL.64 [R1+0x148], R106 ;  /* 0x0001486a01007387 */ /* 0x000fe80000100a00 */
[----:B------:R-:W-:Y:S04]  /*5dd70*/  STL.64 [R1+0x150], R108 ;  /* 0x0001506c01007387 */ /* 0x000fe80000100a00 */
        /* <DEDUP_REMOVED lines=29> */
[----:B------:R-:W2:Y:S01]  /*5df50*/  LDL.LU.64 R136, [R1+0x1f38] ;  /* 0x001f380001887983 */ /* 0x000ea20000300a00 */
[----:B------:R-:W-:-:S02]  /*5df60*/  WARPGROUP.DEPBAR.LE gsb0, 0x0 ;  /* 0x00008000000079c5 */ /* 0x000fc40000010000 */
[----:B------:R-:W-:Y:S01]  /*5df70*/  WARPGROUP.ARRIVE ;  /* 0x00000000000079c5 */ /* 0x000fe20000000000 */
[----:B------:R-:W2:Y:S04]  /*5df80*/  LDL.LU.64 R134, [R1+0x1f30] ;  /* 0x001f300001867983 */ /* 0x000ea80000300a00 */
[----:B------:R-:W2:Y:S01]  /*5df90*/  LDL.LU.64 R132, [R1+0x1f28] ;  /* 0x001f280001847983 */ /* 0x000ea20000300a00 */
[----:B------:R-:W-:Y:S03]  /*5dfa0*/  HGMMA.64x128x8.F32.TF32 R152, gdesc[UR20], R152, gsb0 ;  /* 0x05e00000149879f0 */ /* 0x000fe60008002898 */
        /* <DEDUP_REMOVED lines=22> */
[----:B------:R-:W-:Y:S01]  /*5e110*/  UIADD3.64 UR16, UR40, 0x3a02, URZ ;  /* 0x00003a0228107897 */ /* 0x000fe2000fffe03f */
[----:B------:R-:W-:-:S02]  /*5e120*/  WARPGROUP.DEPBAR.LE gsb0, 0x0 ;  /* 0x00008000000079c5 */ /* 0x000fc40000010000 */
[----:B------:R-:W-:-:S06]  /*5e130*/  WARPGROUP.ARRIVE ;  /* 0x00000000000079c5 */ /* 0x000fcc0000000000 */
[----:B------:R-:W-:Y:S01]  /*5e140*/  HGMMA.64x128x8.F32.TF32 R152, gdesc[UR16], R152, gsb0 ;  /* 0x05e00000109879f0 */ /* 0x000fe20008002898 */
[----:B------:R-:W-:Y:S02]  /*5e150*/  UIADD3.64 UR12, UR40, 0x3a04, URZ ;  /* 0x00003a04280c7897 */ /* 0x000fe4000fffe03f */
        /* <DEDUP_REMOVED lines=8> */
[----:B--2---:R-:W-:-:S06]  /*5e1e0*/  WARPGROUP.ARRIVE ;  /* 0x00000000000079c5 */ /* 0x004fcc0000000000 */
        /* <DEDUP_REMOVED lines=54> */
[----:B------:R-:W-:Y:S01]  /*5e550*/  UMOV UR44, UR32 ;  /* 0x00000020002c7c82 */ /* 0x000fe20008000000 */
[----:B------:R-:W-:Y:S01]  /*5e560*/  UMOV UR45, UR33 ;  /* 0x00000021002d7c82 */ /* 0x000fe20008000000 */
        /* <DEDUP_REMOVED lines=11> */
[----:B------:R-:W-:Y:S04]  /*5e620*/  STL.64 [R1], R24 ;  /* 0x0000001801007387 */ /* 0x000fe80000100a00 */
        /* <DEDUP_REMOVED lines=72> */
[----:B------:R-:W3:Y:S01]  /*5eab0*/  LDL R2, [R1+0x1cf0] ;  /* 0x001cf00001027983 */ /* 0x000ee20000100800 */
[----:B------:R-:W-:Y:S01]  /*5eac0*/  UIADD3.64 UR36, UR40, 0xdfe, URZ ;  /* 0x00000dfe28247897 */ /* 0x000fe2000fffe03f */
[----:B------:R-:W-:Y:S01]  /*5ead0*/  UMOV UR28, UR52 ;  /* 0x00000034001c7c82 */ /* 0x000fe20008000000 */
[----:B------:R-:W-:Y:S01]  /*5eae0*/  UMOV UR29, UR53 ;  /* 0x00000035001d7c82 */ /* 0x000fe20008000000 */
[----:B------:R-:W-:Y:S02]  /*5eaf0*/  WARPGROUP.DEPBAR.LE gsb0, 0x0 ;  /* 0x00008000000079c5 */ /* 0x000fe40000010000 */
[----:B------:R-:W-:Y:S01]  /*5eb00*/  WARPGROUP.ARRIVE ;  /* 0x00000000000079c5 */ /* 0x000fe20000000000 */
[----:B------:R-:W-:Y:S01]  /*5eb10*/  UMOV UR32, UR56 ;  /* 0x0000003800207c82 */ /* 0x000fe20008000000 */
[----:B------:R-:W-:Y:S01]  /*5eb20*/  UMOV UR33, UR57 ;  /* 0x0000003900217c82 */ /* 0x000fe20008000000 */
[----:B------:R-:W-:Y:S01]  /*5eb30*/  UIADD3.64 UR24, UR40, 0x3dfe, URZ ;  /* 0x00003dfe28187897 */ /* 0x000fe2000fffe03f */
[----:B------:R-:W4:Y:S02]  /*5eb40*/  LDL R0, [R1+0x1870] ;  /* 0x0018700001007983 */ /* 0x000f240000100800 */
[----:B------:R-:W-:Y:S03]  /*5eb50*/  HGMMA.64x128x8.F32.TF32 R88, gdesc[UR16], R88, gsb0 ;  /* 0x05e00000105879f0 */ /* 0x000fe60008002858 */
[----:B------:R-:W-:-:S02]  /*5eb60*/  WARPGROUP.DEPBAR.LE gsb0, 0x0 ;  /* 0x00008000000079c5 */ /* 0x000fc40000010000 */
[----:B------:R-:W-:-:S07]  /*5eb70*/  WARPGROUP.ARRIVE ;  /* 0x00000000000079c5 */ /* 0x000fce0000000000 */
[----:B------:R-:W-:Y:S03]  /*5eb80*/  HGMMA.64x128x8.F32.TF32 R88, gdesc[UR12], R88, gsb0 ;  /* 0x05e000000c5879f0 */ /* 0x000fe60008002858 */
[----:B------:R-:W-:Y:S02]  /*5eb90*/  WARPGROUP.DEPBAR.LE gsb0, 0x0 ;  /* 0x00008000000079c5 */ /* 0x000fe40000010000 */
[----:B--2---:R-:W-:-:S07]  /*5eba0*/  WARPGROUP.ARRIVE ;  /* 0x00000000000079c5 */ /* 0x004fce0000000000 */
        /* <DEDUP_REMOVED lines=61> */
[----:B------:R-:W-:Y:S04]  /*5ef80*/  STL [R1+0x1d68], R192 ;  /* 0x001d68c001007387 */ /* 0x000fe80000100800 */
[----:B------:R-:W-:Y:S04]  /*5ef90*/  STL [R1+0x1d64], R193 ;  /* 0x001d64c101007387 */ /* 0x000fe80000100800 */
[----:B------:R1:W-:Y:S04]  /*5efa0*/  STL [R1+0x1d60], R194 ;  /* 0x001d60c201007387 */ /* 0x0003e80000100800 */
[----:B------:R2:W-:Y:S04]  /*5efb0*/  STL [R1+0x1d5c], R195 ;  /* 0x001d5cc301007387 */ /* 0x0005e80000100800 */
[----:B------:R2:W-:Y:S04]  /*5efc0*/  STL.64 [R1+0x1d50], R196 ;  /* 0x001d50c401007387 */ /* 0x0005e80000100a00 */
        /* <DEDUP_REMOVED lines=9> */
[----:B------:R-:W2:Y:S04]  /*5f060*/  LDL.LU R5, [R1+0x940] ;  /* 0x0009400001057983 */ /* 0x000ea80000300800 */
[----:B------:R-:W2:Y:S04]  /*5f070*/  LDL.LU R4, [R1+0x944] ;  /* 0x0009440001047983 */ /* 0x000ea80000300800 */
[----:B-1----:R-:W2:Y:S04]  /*5f080*/  LDL.LU R194, [R1+0x948] ;  /* 0x0009480001c27983 */ /* 0x002ea80000300800 */
[----:B------:R-:W2:Y:S04]  /*5f090*/  LDL.LU R12, [R1+0x94c] ;  /* 0x00094c00010c7983 */ /* 0x000ea80000300800 */
[----:B------:R-:W2:Y:S04]  /*5f0a0*/  LDL.LU R11, [R1+0x950] ;  /* 0x00095000010b7983 */ /* 0x000ea80000300800 */
[----:B------:R-:W2:Y:S01]  /*5f0b0*/  LDL.LU R8, [R1+0x954] ;  /* 0x0009540001087983 */ /* 0x000ea20000300800 */
[----:B------:R-:W-:Y:S01]  /*5f0c0*/  UIADD3.64 UR16, UR40, 0x3e02, URZ ;  /* 0x00003e0228107897 */ /* 0x000fe2000fffe03f */
[----:B---3--:R-:W-:-:S02]  /*5f0d0*/  R2UR UR12, R2 ;  /* 0x00000000020c72ca */ /* 0x008fc400000e0000 */
[----:B----4-:R-:W-:Y:S01]  /*5f0e0*/  R2UR UR42, R0 ;  /* 0x00000000002a72ca */ /* 0x010fe200000e0000 */
[----:B------:R-:W1:Y:S01]  /*5f0f0*/  S2R R7, SR_TID.X ;  /* 0x0000000000077919 */ /* 0x000e620000002100 */
[----:B------:R-:W3:Y:S01]  /*5f100*/  S2R R3, SR_TID.X ;  /* 0x0000000000037919 */ /* 0x000ee20000002100 */
[----:B--2---:R-:W2:Y:S01]  /*5f110*/  LDL.LU R195, [R1+0x958] ;  /* 0x0009580001c37983 */ /* 0x004ea20000300800 */
[----:B------:R-:W-:-:S03]  /*5f120*/  UIADD3 UR61, UR61, 0x1, URZ ;  /* 0x000000013d3d7890 */ /* 0x000fc6000fffe03f */
[----:B------:R-:W4:Y:S04]  /*5f130*/  LDL.LU R192, [R1+0x95c] ;  /* 0x00095c0001c07983 */ /* 0x000f280000300800 */
[----:B------:R-:W2:Y:S04]  /*5f140*/  LDL.LU R13, [R1+0x960] ;  /* 0x00096000010d7983 */ /* 0x000ea80000300800 */
[----:B------:R-:W2:Y:S01]  /*5f150*/  LDL.LU R9, [R1+0x964] ;  /* 0x0009640001097983 */ /* 0x000ea20000300800 */
[----:B------:R-:W-:Y:S02]  /*5f160*/  WARPGROUP.DEPBAR.LE gsb0, 0x0 ;  /* 0x00008000000079c5 */ /* 0x000fe40000010000 */
[----:B------:R-:W-:-:S06]  /*5f170*/  WARPGROUP.ARRIVE ;  /* 0x00000000000079c5 */ /* 0x000fcc0000000000 */
[----:B------:R-:W-:Y:S03]  /*5f180*/  HGMMA.64x128x8.F32.TF32 R24, gdesc[UR20], R24, gsb0 ;  /* 0x05e00000141879f0 */ /* 0x000fe60008002818 */
[----:B------:R-:W-:Y:S02]  /*5f190*/  WARPGROUP.DEPBAR.LE gsb0, 0x0 ;  /* 0x00008000000079c5 */ /* 0x000fe40000010000 */
[----:B------:R-:W-:-:S07]  /*5f1a0*/  WARPGROUP.ARRIVE ;  /* 0x00000000000079c5 */ /* 0x000fce0000000000 */
[----:B------:R-:W-:Y:S01]  /*5f1b0*/  HGMMA.64x128x8.F32.TF32 R24, gdesc[UR16], R24, gsb0 ;  /* 0x05e00000101879f0 */ /* 0x000fe20008002818 */
[----:B------:R-:W-:Y:S02]  /*5f1c0*/  UIMAD UR16, UR10, -0x80, UR12 ;  /* 0xffffff800a1078a4 */ /* 0x000fe4000f8e020c */
[----:B------:R-:W-:Y:S02]  /*5f1d0*/  UIADD3 UR12, UR42, -0x6, URZ ;  /* 0xfffffffa2a0c7890 */ /* 0x000fe4000fffe03f */
[----:B------:R-:W-:Y:S02]  /*5f1e0*/  UISETP.GT.AND UP1, UPT, UR16, URZ, UPT ;  /* 0x0000003f1000728c */ /* 0x000fe4000bf24270 */
[----:B------:R-:W-:Y:S02]  /*5f1f0*/  UISETP.GE.AND UP0, UPT, UR10, UR12, UPT ;  /* 0x0000000c0a00728c */ /* 0x000fe4000bf06270 */
[----:B------:R-:W-:-:S04]  /*5f200*/  USEL UR12, URZ, 0x4, !UP1 ;  /* 0x000000043f0c7887 */ /* 0x000fc8000c800000 */
[----:B------:R-:W-:-:S06]  /*5f210*/  USEL UR12, UR12, URZ, !UP0 ;  /* 0x0000003f0c0c7287 */ /* 0x000fcc000c000000 */
[----:B------:R-:W-:Y:S01]  /*5f220*/  ISETP.NE.U32.AND P0, PT, RZ, UR12, PT ;  /* 0x0000000cff007c0c */ /* 0x000fe2000bf05070 */
[----:B------:R-:W-:Y:S01]  /*5f230*/  UIADD3.64 UR12, UR40, 0x3e04, URZ ;  /* 0x00003e04280c7897 */ /* 0x000fe2000fffe03f */
[----:B------:R-:W-:Y:S02]  /*5f240*/  WARPGROUP.DEPBAR.LE gsb0, 0x0 ;  /* 0x00008000000079c5 */ /* 0x000fe40000010000 */
[----:B------:R-:W-:-:S06]  /*5f250*/  WARPGROUP.ARRIVE ;  /* 0x00000000000079c5 */ /* 0x000fcc0000000000 */
[----:B------:R-:W-:Y:S01]  /*5f260*/  HGMMA.64x128x8.F32.TF32 R24, gdesc[UR12], R24, gsb0 ;  /* 0x05e000000c1879f0 */ /* 0x000fe20008002818 */
[----:B------:R-:W-:-:S04]  /*5f270*/  IADD3 R4, P1, R4, UR4, RZ ;  /* 0x0000000404047c10 */ /* 0x000fc8000ff3e0ff */
[----:B------:R-:W-:Y:S01]  /*5f280*/  IADD3.X R5, R5, UR6, RZ, P1, !PT ;  /* 0x0000000605057c10 */ /* 0x000fe20008ffe4ff */
[----:B------:R4:W-:Y:S01]  /*5f290*/  STL [R1+0x944], R4 ;  /* 0x0009440401007387 */ /* 0x0009e20000100800 */
[----:B------:R-:W-:Y:S01]  /*5f2a0*/  UISETP.GT.AND UP1, UPT, UR61, 0x6, UPT ;  /* 0x000000063d00788c */ /* 0x000fe2000bf24270 */
[----:B-1----:R-:W-:Y:S02]  /*5f2b0*/  IMAD.SHL.U32 R7, R7, 0x10, RZ ;  /* 0x0000001007077824 */ /* 0x002fe400078e00ff */
[----:B------:R-:W-:Y:S04]  /*5f2c0*/  STL [R1+0x940], R5 ;  /* 0x0009400501007387 */ /* 0x000fe80000100800 */
[----:B------:R-:W2:Y:S01]  /*5f2d0*/  LDL.LU R197, [R1+0x968] ;  /* 0x0009680001c57983 */ /* 0x000ea20000300800 */
[----:B------:R-:W-:-:S03]  /*5f2e0*/  USEL UR61, UR61, URZ, !UP1 ;  /* 0x0000003f3d3d7287 */ /* 0x000fc6000c800000 */
[----:B------:R-:W2:Y:S01]  /*5f2f0*/  LDL.LU R193, [R1+0x96c] ;  /* 0x00096c0001c17983 */ /* 0x000ea20000300800 */
[----:B---3--:R-:W-:Y:S02]  /*5f300*/  LOP3.LUT R3, R3, 0x7f, RZ, 0xc0, !PT ;  /* 0x0000007f03037812 */ /* 0x008fe400078ec0ff */
[----:B------:R-:W-:Y:S01]  /*5f310*/  LOP3.LUT R2, R7, 0x70, RZ, 0xc0, !PT ;  /* 0x0000007007027812 */ /* 0x000fe200078ec0ff */
[----:B------:R-:W-:Y:S01]  /*5f320*/  ULEA UR17, UR61, UR11, 0x12 ;  /* 0x0000000b3d117291 */ /* 0x000fe2000f8e903f */
[----:B------:R-:W-:Y:S01]  /*5f330*/  IADD3 R12, P1, R12, UR4, RZ ;  /* 0x000000040c0c7c10 */ /* 0x000fe2000ff3e0ff */
[----:B------:R-:W3:Y:S01]  /*5f340*/  LDL.LU R10, [R1+0x974] ;  /* 0x00097400010a7983 */ /* 0x000ee20000300800 */
[----:B------:R-:W-:Y:S02]  /*5f350*/  LEA R2, R3, R2, 0x7 ;  /* 0x0000000203027211 */ /* 0x000fe400078e38ff */
[----:B------:R-:W-:Y:S02]  /*5f360*/  IADD3.X R194, R194, UR6, RZ, P1, !PT ;  /* 0x00000006c2c27c10 */ /* 0x000fe40008ffe4ff */
[----:B------:R-:W-:-:S02]  /*5f370*/  IADD3 R0, R2, UR17, RZ ;  /* 0x0000001102007c10 */ /* 0x000fc4000fffe0ff */
[----:B------:R-:W-:Y:S01]  /*5f380*/  IADD3 R8, P2, R8, UR4, RZ ;  /* 0x0000000408087c10 */ /* 0x000fe2000ff5e0ff */
[----:B------:R1:W-:Y:S04]  /*5f390*/  STL [R1+0x94c], R12 ;  /* 0x00094c0c01007387 */ /* 0x0003e80000100800 */
[----:B------:R-:W-:Y:S04]  /*5f3a0*/  STL [R1+0x948], R194 ;  /* 0x000948c201007387 */ /* 0x000fe80000100800 */
[----:B------:R-:W-:Y:S01]  /*5f3b0*/  STL [R1+0x954], R8 ;  /* 0x0009540801007387 */ /* 0x000fe20000100800 */
[----:B------:R-:W-:Y:S01]  /*5f3c0*/  IADD3.X R11, R11, UR6, RZ, P2, !PT ;  /* 0x000000060b0b7c10 */ /* 0x000fe200097fe4ff */
[----:B------:R-:W-:-:S02]  /*5f3d0*/  WARPGROUP.DEPBAR.LE gsb0, 0x0 ;  /* 0x00008000000079c5 */ /* 0x000fc40000010000 */
[----:B------:R-:W-:Y:S06]  /*5f3e0*/  BAR.SYNC.DEFER_BLOCKING 0x0 ;  /* 0x0000000000007b1d */ /* 0x000fec0000010000 */
[----:B------:R-:W-:Y:S01]  /*5f3f0*/  @!PT LDS RZ, [RZ] ;  /* 0x00000000fffff984 */ /* 0x000fe20000000800 */
[----:B------:R-:W-:Y:S01]  /*5f400*/  @!PT LDS RZ, [RZ] ;  /* 0x00000000fffff984 */ /* 0x000fe20000000800 */
[----:B------:R-:W-:Y:S01]  /*5f410*/  @!PT LDS RZ, [RZ] ;  /* 0x00000000fffff984 */ /* 0x000fe20000000800 */
[----:B------:R4:W-:Y:S02]  /*5f420*/  LDGSTS.E [R0], desc[UR8][R4.64], P0 ;  /* 0x0000000004007fae */ /* 0x0009e40008121848 */
[----:B----4-:R-:W-:Y:S02]  /*5f430*/  IMAD.MOV.U32 R4, RZ, RZ, R12 ;  /* 0x000000ffff047224 */ /* 0x010fe400078e000c */
[----:B-1----:R-:W4:Y:S01]  /*5f440*/  LDL.LU R12, [R1+0x970] ;  /* 0x00097000010c7983 */ /* 0x002f220000300800 */
[----:B------:R-:W-:-:S03]  /*5f450*/  MOV R5, R194 ;  /* 0x000000c200057202 */ /* 0x000fc60000000f00 */
[----:B------:R1:W-:Y:S04]  /*5f460*/  STL [R1+0x950], R11 ;  /* 0x0009500b01007387 */ /* 0x0003e80000100800 */
[----:B------:R1:W-:Y:S04]  /*5f470*/  LDGSTS.E [R0+0x4000], desc[UR8][R4.64], P0 ;  /* 0x0400000004007fae */ /* 0x0003e80008121848 */
[----:B------:R-:W4:Y:S01]  /*5f480*/  LDL.LU R196, [R1+0x978] ;  /* 0x0009780001c47983 */ /* 0x000f220000300800 */
[----:B-1----:R-:W-:-:S03]  /*5f490*/  IMAD.MOV.U32 R5, RZ, RZ, R11 ;  /* 0x000000ffff057224 */ /* 0x002fc600078e000b */
[----:B------:R-:W4:Y:S01]  /*5f4a0*/  LDL.LU R11, [R1+0x97c] ;  /* 0x00097c00010b7983 */ /* 0x000f220000300800 */
[----:B------:R-:W-:-:S03]  /*5f4b0*/  MOV R4, R8 ;  /* 0x0000000800047202 */ /* 0x000fc60000000f00 */
[----:B------:R-:W4:Y:S04]  /*5f4c0*/  LDL.LU R194, [R1+0x980] ;  /* 0x0009800001c27983 */ /* 0x000f280000300800 */
[----:B------:R-:W4:Y:S01]  /*5f4d0*/  LDL.LU R8, [R1+0x984] ;  /* 0x0009840001087983 */ /* 0x000f220000300800 */
[----:B------:R-:W-:Y:S01]  /*5f4e0*/  UISETP.GT.AND UP1, UPT, UR16, 0x1, UPT ;  /* 0x000000011000788c */ /* 0x000fe2000bf24270 */
[----:B------:R-:W-:Y:S02]  /*5f4f0*/  IADD3 R192, P1, R192, UR4, RZ ;  /* 0x00000004c0c07c10 */ /* 0x000fe4000ff3e0ff */
[----:B------:R1:W-:Y:S01]  /*5f500*/  LDGSTS.E [R0+0x8000], desc[UR8][R4.64], P0 ;  /* 0x0800000004007fae */ /* 0x0003e20008121848 */
[----:B------:R-:W-:Y:S01]  /*5f510*/  USEL UR12, URZ, 0x4, !UP1 ;  /* 0x000000043f0c7887 */ /* 0x000fe2000c800000 */
[----:B--2---:R-:W-:-:S02]  /*5f520*/  IADD3.X R195, R195, UR6, RZ, P1, !PT ;  /* 0x00000006c3c37c10 */ /* 0x004fc40008ffe4ff */
[----:B------:R-:W-:Y:S01]  /*5f530*/  IADD3 R9, P1, R9, UR4, RZ ;  /* 0x0000000409097c10 */ /* 0x000fe2000ff3e0ff */
[----:B------:R-:W-:Y:S01]  /*5f540*/  USEL UR12, UR12, URZ, !UP0 ;  /* 0x0000003f0c0c7287 */ /* 0x000fe2000c000000 */
[----:B------:R-:W-:Y:S02]  /*5f550*/  STL [R1+0x95c], R192 ;  /* 0x00095cc001007387 */ /* 0x000fe40000100800 */
[----:B------:R-:W-:Y:S02]  /*5f560*/  IADD3.X R13, R13, UR6, RZ, P1, !PT ;  /* 0x000000060d0d7c10 */ /* 0x000fe40008ffe4ff */
[----:B-1----:R-:W-:Y:S02]  /*5f570*/  MOV R4, R192 ;  /* 0x000000c000047202 */ /* 0x002fe40000000f00 */
[----:B------:R-:W-:Y:S01]  /*5f580*/  MOV R5, R195 ;  /* 0x000000c300057202 */ /* 0x000fe20000000f00 */
[----:B------:R1:W-:Y:S04]  /*5f590*/  STL [R1+0x958], R195 ;  /* 0x000958c301007387 */ /* 0x0003e80000100800 */
[----:B------:R2:W-:Y:S01]  /*5f5a0*/  LDGSTS.E [R0+0xc000], desc[UR8][R4.64], P0 ;  /* 0x0c00000004007fae */ /* 0x0005e20008121848 */
[----:B------:R-:W-:-:S03]  /*5f5b0*/  ISETP.NE.U32.AND P0, PT, RZ, UR12, PT ;  /* 0x0000000cff007c0c */ /* 0x000fc6000bf05070 */
[----:B------:R-:W-:Y:S04]  /*5f5c0*/  STL [R1+0x964], R9 ;  /* 0x0009640901007387 */ /* 0x000fe80000100800 */
[----:B------:R1:W-:Y:S01]  /*5f5d0*/  STL [R1+0x960], R13 ;  /* 0x0009600d01007387 */ /* 0x0003e20000100800 */
[----:B--2---:R-:W-:Y:S01]  /*5f5e0*/  MOV R5, R13 ;  /* 0x0000000d00057202 */ /* 0x004fe20000000f00 */
[----:B------:R-:W-:-:S05]  /*5f5f0*/  IMAD.MOV.U32 R4, RZ, RZ, R9 ;  /* 0x000000ffff047224 */ /* 0x000fca00078e0009 */
[----:B------:R2:W-:Y:S01]  /*5f600*/  LDGSTS.E [R0+0x4], desc[UR8][R4.64], P0 ;  /* 0x0000400004007fae */ /* 0x0005e20008121848 */
[----:B------:R-:W-:-:S04]  /*5f610*/  IADD3 R193, P2, R193, UR4, RZ ;  /* 0x00000004c1c17c10 */ /* 0x000fc8000ff5e0ff */
[----:B------:R-:W-:Y:S01]  /*5f620*/  IADD3.X R197, R197, UR6, RZ, P2, !PT ;  /* 0x00000006c5c57c10 */ /* 0x000fe200097fe4ff */
[----:B------:R4:W-:Y:S04]  /*5f630*/  STL [R1+0x96c], R193 ;  /* 0x00096cc101007387 */ /* 0x0009e80000100800 */
[----:B-1----:R-:W4:Y:S04]  /*5f640*/  LDL.LU R195, [R1+0x988] ;  /* 0x0009880001c37983 */ /* 0x002f280000300800 */
[----:B------:R-:W-:Y:S04]  /*5f650*/  STL [R1+0x968], R197 ;  /* 0x000968c501007387 */ /* 0x000fe80000100800 */
[----:B------:R-:W4:Y:S01]  /*5f660*/  LDL.LU R13, [R1+0x98c] ;  /* 0x00098c00010d7983 */ /* 0x000f220000300800 */
[----:B---3--:R-:W-:-:S03]  /*5f670*/  IADD3 R10, P1, R10, UR4, RZ ;  /* 0x000000040a0a7c10 */ /* 0x008fc6000ff3e0ff */
[----:B------:R-:W3:Y:S04]  /*5f680*/  LDL.LU R192, [R1+0x990] ;  /* 0x0009900001c07983 */ /* 0x000ee80000300800 */
[----:B------:R-:W3:Y:S01]  /*5f690*/  LDL.LU R9, [R1+0x994] ;  /* 0x0009940001097983 */ /* 0x000ee20000300800 */
[----:B--2---:R-:W-:Y:S01]  /*5f6a0*/  MOV R4, R193 ;  /* 0x000000c100047202 */ /* 0x004fe20000000f00 */
[----:B------:R-:W-:Y:S02]  /*5f6b0*/  IMAD.MOV.U32 R5, RZ, RZ, R197 ;  /* 0x000000ffff057224 */ /* 0x000fe400078e00c5 */
[----:B------:R-:W-:Y:S04]  /*5f6c0*/  STL [R1+0x974], R10 ;  /* 0x0009740a01007387 */ /* 0x000fe80000100800 */
[----:B------:R1:W-:Y:S02]  /*5f6d0*/  LDGSTS.E [R0+0x4004], desc[UR8][R4.64], P0 ;  /* 0x0400400004007fae */ /* 0x0003e40008121848 */
[----:B-1----:R-:W-:-:S02]  /*5f6e0*/  MOV R4, R10 ;  /* 0x0000000a00047202 */ /* 0x002fc40000000f00 */
[----:B----4-:R-:W-:-:S04]  /*5f6f0*/  IADD3.X R12, R12, UR6, RZ, P1, !PT ;  /* 0x000000060c0c7c10 */ /* 0x010fc80008ffe4ff */
[----:B------:R-:W-:Y:S01]  /*5f700*/  MOV R5, R12 ;  /* 0x0000000c00057202 */ /* 0x000fe20000000f00 */
[----:B------:R1:W-:Y:S04]  /*5f710*/  STL [R1+0x970], R12 ;  /* 0x0009700c01007387 */ /* 0x0003e80000100800 */
[----:B------:R-:W2:Y:S04]  /*5f720*/  LDL.LU R193, [R1+0x998] ;  /* 0x0009980001c17983 */ /* 0x000ea80000300800 */
[----:B------:R4:W-:Y:S04]  /*5f730*/  LDGSTS.E [R0+0x8004], desc[UR8][R4.64], P0 ;  /* 0x0800400004007fae */ /* 0x0009e80008121848 */
[----:B-1----:R-:W2:Y:S04]  /*5f740*/  LDL.LU R12, [R1+0x99c] ;  /* 0x00099c00010c7983 */ /* 0x002ea80000300800 */
[----:B------:R-:W2:Y:S01]  /*5f750*/  LDL.LU R10, [R1+0x9a4] ;  /* 0x0009a400010a7983 */ /* 0x000ea20000300800 */
[----:B------:R-:W-:-:S04]  /*5f760*/  IADD3 R11, P2, R11, UR4, RZ ;  /* 0x000000040b0b7c10 */ /* 0x000fc8000ff5e0ff */
[----:B------:R-:W-:Y:S02]  /*5f770*/  IADD3.X R196, R196, UR6, RZ, P2, !PT ;  /* 0x00000006c4c47c10 */ /* 0x000fe400097fe4ff */
[----:B------:R-:W-:Y:S01]  /*5f780*/  IADD3 R8, P3, R8, UR4, RZ ;  /* 0x0000000408087c10 */ /* 0x000fe2000ff7e0ff */
[----:B----4-:R-:W-:Y:S01]  /*5f790*/  IMAD.MOV.U32 R4, RZ, RZ, R11 ;  /* 0x000000ffff047224 */ /* 0x010fe200078e000b */
[----:B------:R-:W-:Y:S01]  /*5f7a0*/  MOV R5, R196 ;  /* 0x000000c400057202 */ /* 0x000fe20000000f00 */
[----:B------:R1:W-:Y:S01]  /*5f7b0*/  STL [R1+0x97c], R11 ;  /* 0x00097c0b01007387 */ /* 0x0003e20000100800 */
[----:B------:R-:W-:-:S03]  /*5f7c0*/  IADD3.X R194, R194, UR6, RZ, P3, !PT ;  /* 0x00000006c2c27c10 */ /* 0x000fc60009ffe4ff */
[----:B------:R-:W-:Y:S04]  /*5f7d0*/  STL [R1+0x978], R196 ;  /* 0x000978c401007387 */ /* 0x000fe80000100800 */
[----:B------:R-:W-:Y:S04]  /*5f7e0*/  STL [R1+0x984], R8 ;  /* 0x0009840801007387 */ /* 0x000fe80000100800 */
[----:B-1----:R-:W4:Y:S04]  /*5f7f0*/  LDL.LU R11, [R1+0x9a0] ;  /* 0x0009a000010b7983 */ /* 0x002f280000300800 */
[----:B------:R1:W-:Y:S04]  /*5f800*/  STL [R1+0x980], R194 ;  /* 0x000980c201007387 */ /* 0x0003e80000100800 */
[----:B------:R1:W-:Y:S04]  /*5f810*/  LDGSTS.E [R0+0xc004], desc[UR8][R4.64], P0 ;  /* 0x0c00400004007fae */ /* 0x0003e80008121848 */
[----:B------:R-:W4:Y:S01]  /*5f820*/  LDL.LU R197, [R1+0x9a8] ;  /* 0x0009a80001c57983 */ /* 0x000f220000300800 */
[----:B-1----:R-:W-:-:S03]  /*5f830*/  IMAD.MOV.U32 R5, RZ, RZ, R194 ;  /* 0x000000ffff057224 */ /* 0x002fc600078e00c2 */
[----:B------:R-:W4:Y:S01]  /*5f840*/  LDL.LU R194, [R1+0x9ac] ;  /* 0x0009ac0001c27983 */ /* 0x000f220000300800 */
[----:B------:R-:W-:-:S04]  /*5f850*/  UISETP.GT.AND UP1, UPT, UR16, 0x2, UPT ;  /* 0x000000021000788c */ /* 0x000fc8000bf24270 */
[----:B------:R-:W-:-:S04]  /*5f860*/  USEL UR12, URZ, 0x4, !UP1 ;  /* 0x000000043f0c7887 */ /* 0x000fc8000c800000 */
[----:B------:R-:W-:-:S06]  /*5f870*/  USEL UR12, UR12, URZ, !UP0 ;  /* 0x0000003f0c0c7287 */ /* 0x000fcc000c000000 */
[----:B------:R-:W-:Y:S02]  /*5f880*/  ISETP.NE.U32.AND P1, PT, RZ, UR12, PT ;  /* 0x0000000cff007c0c */ /* 0x000fe4000bf25070 */
[----:B------:R-:W-:Y:S02]  /*5f890*/  MOV R4, R8 ;  /* 0x0000000800047202 */ /* 0x000fe40000000f00 */
[----:B------:R-:W4:Y:S09]  /*5f8a0*/  LDL.LU R8, [R1+0x9b4] ;  /* 0x0009b40001087983 */ /* 0x000f320000300800 */
[----:B------:R1:W-:Y:S01]  /*5f8b0*/  LDGSTS.E [R0+0x8], desc[UR8][R4.64], P1 ;  /* 0x0000800004007fae */ /* 0x0003e20008921848 */
[----:B------:R-:W-:-:S04]  /*5f8c0*/  IADD3 R13, P0, R13, UR4, RZ ;  /* 0x000000040d0d7c10 */ /* 0x000fc8000ff1e0ff */
[----:B------:R-:W-:Y:S01]  /*5f8d0*/  IADD3.X R195, R195, UR6, RZ, P0, !PT ;  /* 0x00000006c3c37c10 */ /* 0x000fe200087fe4ff */
[----:B------:R1:W-:Y:S01]  /*5f8e0*/  STL [R1+0x98c], R13 ;  /* 0x00098c0d01007387 */ /* 0x0003e20000100800 */
[----:B---3--:R-:W-:-:S03]  /*5f8f0*/  IADD3 R9, P2, R9, UR4, RZ ;  /* 0x0000000409097c10 */ /* 0x008fc6000ff5e0ff */
[----:B------:R-:W-:Y:S01]  /*5f900*/  STL [R1+0x988], R195 ;  /* 0x000988c301007387 */ /* 0x000fe20000100800 */
[----:B-1----:R-:W-:-:S03]  /*5f910*/  MOV R4, R13 ;  /* 0x0000000d00047202 */ /* 0x002fc60000000f00 */
[----:B------:R1:W-:Y:S01]  /*5f920*/  STL [R1+0x994], R9 ;  /* 0x0009940901007387 */ /* 0x0003e20000100800 */
[----:B------:R-:W-:-:S03]  /*5f930*/  IADD3.X R192, R192, UR6, RZ, P2, !PT ;  /* 0x00000006c0c07c10 */ /* 0x000fc600097fe4ff */
[----:B------:R-:W3:Y:S01]  /*5f940*/  LDL.LU R13, [R1+0x9b0] ;  /* 0x0009b000010d7983 */ /* 0x000ee20000300800 */
[----:B------:R-:W-:-:S03]  /*5f950*/  MOV R5, R195 ;  /* 0x000000c300057202 */ /* 0x000fc60000000f00 */
[----:B------:R1:W-:Y:S04]  /*5f960*/  STL [R1+0x990], R192 ;  /* 0x000990c001007387 */ /* 0x0003e80000100800 */
[----:B------:R1:W-:Y:S04]  /*5f970*/  LDGSTS.E [R0+0x4008], desc[UR8][R4.64], P1 ;  /* 0x0400800004007fae */ /* 0x0003e80008921848 */
[----:B------:R-:W3:Y:S01]  /*5f980*/  LDL.LU R196, [R1+0x9b8] ;  /* 0x0009b80001c47983 */ /* 0x000ee20000300800 */
[----:B-1----:R-:W-:Y:S01]  /*5f990*/  IMAD.MOV.U32 R4, RZ, RZ, R9 ;  /* 0x000000ffff047224 */ /* 0x002fe200078e0009 */
[----:B------:R-:W-:-:S02]  /*5f9a0*/  MOV R5, R192 ;  /* 0x000000c000057202 */ /* 0x000fc40000000f00 */
[----:B------:R-:W3:Y:S04]  /*5f9b0*/  LDL.LU R9, [R1+0x9bc] ;  /* 0x0009bc0001097983 */ /* 0x000ee80000300800 */
[----:B------:R-:W3:Y:S04]  /*5f9c0*/  LDL.LU R195, [R1+0xd40] ;  /* 0x000d400001c37983 */ /* 0x000ee80000300800 */
[----:B------:R-:W3:Y:S04]  /*5f9d0*/  LDL.LU R192, [R1+0xd44] ;  /* 0x000d440001c07983 */ /* 0x000ee80000300800 */
[----:B------:R1:W-:Y:S01]  /*5f9e0*/  LDGSTS.E [R0+0x8008], desc[UR8][R4.64], P1 ;  /* 0x0800800004007fae */ /* 0x0003e20008921848 */
[----:B--2---:R-:W-:-:S04]  /*5f9f0*/  IADD3 R12, P0, R12, UR4, RZ ;  /* 0x000000040c0c7c10 */ /* 0x004fc8000ff1e0ff */
[----:B------:R-:W-:Y:S02]  /*5fa00*/  IADD3.X R193, R193, UR6, RZ, P0, !PT ;  /* 0x00000006c1c17c10 */ /* 0x000fe400087fe4ff */
[----:B-1----:R-:W-:-:S03]  /*5fa10*/  MOV R4, R12 ;  /* 0x0000000c00047202 */ /* 0x002fc60000000f00 */
[----:B------:R-:W-:-:S05]  /*5fa20*/  IMAD.MOV.U32 R5, RZ, RZ, R193 ;  /* 0x000000ffff057224 */ /* 0x000fca00078e00c1 */
[----:B------:R1:W-:Y:S01]  /*5fa30*/  LDGSTS.E [R0+0xc008], desc[UR8][R4.64], P1 ;  /* 0x0c00800004007fae */ /* 0x0003e20008921848 */
[----:B------:R-:W-:-:S03]  /*5fa40*/  IADD3 R10, P1, R10, UR4, RZ ;  /* 0x000000040a0a7c10 */ /* 0x000fc6000ff3e0ff */
[----:B------:R-:W-:Y:S04]  /*5fa50*/  STL [R1+0x99c], R12 ;  /* 0x00099c0c01007387 */ /* 0x000fe80000100800 */
[----:B------:R2:W-:Y:S01]  /*5fa60*/  STL [R1+0x998], R193 ;  /* 0x000998c101007387 */ /* 0x0005e20000100800 */
[----:B----4-:R-:W-:-:S03]  /*5fa70*/  IADD3.X R11, R11, UR6, RZ, P1, !PT ;  /* 0x000000060b0b7c10 */ /* 0x010fc60008ffe4ff */
[----:B------:R-:W-:Y:S04]  /*5fa80*/  STL [R1+0x9a4], R10 ;  /* 0x0009a40a01007387 */ /* 0x000fe80000100800 */
[----:B------:R4:W-:Y:S01]  /*5fa90*/  STL [R1+0x9a0], R11 ;  /* 0x0009a00b01007387 */ /* 0x0009e20000100800 */
[----:B-1----:R-:W-:Y:S02]  /*5faa0*/  MOV R5, R11 ;  /* 0x0000000b00057202 */ /* 0x002fe40000000f00 */
[----:B------:R-:W-:Y:S02]  /*5fab0*/  MOV R4, R10 ;  /* 0x0000000a00047202 */ /* 0x000fe40000000f00 */
[----:B------:R-:W-:-:S04]  /*5fac0*/  IADD3 R194, P2, R194, UR4, RZ ;  /* 0x00000004c2c27c10 */ /* 0x000fc8000ff5e0ff */
[----:B------:R-:W-:Y:S01]  /*5fad0*/  IADD3.X R197, R197, UR6, RZ, P2, !PT ;  /* 0x00000006c5c57c10 */ /* 0x000fe200097fe4ff */
[----:B------:R1:W-:Y:S04]  /*5fae0*/  STL [R1+0x9ac], R194 ;  /* 0x0009acc201007387 */ /* 0x0003e80000100800 */
[----:B--2---:R-:W2:Y:S04]  /*5faf0*/  LDL.LU R193, [R1+0xd48] ;  /* 0x000d480001c17983 */ /* 0x004ea80000300800 */
[----:B------:R-:W-:Y:S04]  /*5fb00*/  STL [R1+0x9a8], R197 ;  /* 0x0009a8c501007387 */ /* 0x000fe80000100800 */
[----:B------:R-:W2:Y:S04]  /*5fb10*/  LDL.LU R12, [R1+0xd4c] ;  /* 0x000d4c00010c7983 */ /* 0x000ea80000300800 */
[----:B----4-:R-:W4:Y:S04]  /*5fb20*/  LDL.LU R11, [R1+0xd50] ;  /* 0x000d5000010b7983 */ /* 0x010f280000300800 */
[----:B------:R-:W4:Y:S01]  /*5fb30*/  LDL.LU R10, [R1+0xd54] ;  /* 0x000d5400010a7983 */ /* 0x000f220000300800 */
[----:B------:R-:W-:-:S04]  /*5fb40*/  UISETP.GT.AND UP1, UPT, UR16, 0x3, UPT ;  /* 0x000000031000788c */ /* 0x000fc8000bf24270 */
[----:B------:R-:W-:-:S04]  /*5fb50*/  USEL UR12, URZ, 0x4, !UP1 ;  /* 0x000000043f0c7887 */ /* 0x000fc8000c800000 */
[----:B------:R-:W-:-:S06]  /*5fb60*/  USEL UR12, UR12, URZ, !UP0 ;  /* 0x0000003f0c0c7287 */ /* 0x000fcc000c000000 */
[----:B------:R-:W-:Y:S02]  /*5fb70*/  ISETP.NE.U32.AND P0, PT, RZ, UR12, PT ;  /* 0x0000000cff007c0c */ /* 0x000fe4000bf05070 */
[----:B------:R-:W-:-:S05]  /*5fb80*/  IADD3 R8, P1, R8, UR4, RZ ;  /* 0x0000000408087c10 */ /* 0x000fca000ff3e0ff */
[----:B------:R-:W-:Y:S06]  /*5fb90*/  STL [R1+0x9b4], R8 ;  /* 0x0009b40801007387 */ /* 0x000fec0000100800 */
[----:B------:R1:W-:Y:S02]  /*5fba0*/  LDGSTS.E [R0+0xc], desc[UR8][R4.64], P0 ;  /* 0x0000c00004007fae */ /* 0x0003e40008121848 */
[----:B-1----:R-:W-:Y:S01]  /*5fbb0*/  IMAD.MOV.U32 R4, RZ, RZ, R194 ;  /* 0x000000ffff047224 */ /* 0x002fe200078e00c2 */
[----:B------:R-:W-:-:S05]  /*5fbc0*/  MOV R5, R197 ;  /* 0x000000c500057202 */ /* 0x000fca0000000f00 */
[----:B------:R1:W-:Y:S01]  /*5fbd0*/  LDGSTS.E [R0+0x400c], desc[UR8][R4.64], P0 ;  /* 0x0400c00004007fae */ /* 0x0003e20008121848 */
[----:B------:R-:W-:-:S04]  /*5fbe0*/  UISETP.GT.AND UP1, UPT, UR16, 0x20, UPT ;  /* 0x000000201000788c */ /* 0x000fc8000bf24270 */
[----:B------:R-:W-:Y:S01]  /*5fbf0*/  USEL UR12, URZ, 0x4, !UP1 ;  /* 0x000000043f0c7887 */ /* 0x000fe2000c800000 */
[----:B-1----:R-:W-:-:S03]  /*5fc00*/  MOV R4, R8 ;  /* 0x0000000800047202 */ /* 0x002fc60000000f00 */
[----:B------:R-:W-:Y:S01]  /*5fc10*/  USEL UR12, UR12, URZ, !UP0 ;  /* 0x0000003f0c0c7287 */ /* 0x000fe2000c000000 */
[----:B---3--:R-:W-:-:S05]  /*5fc20*/  IADD3.X R13, R13, UR6, RZ, P1, !PT ;  /* 0x000000060d0d7c10 */ /* 0x008fca0008ffe4ff */
[----:B------:R1:W-:Y:S01]  /*5fc30*/  STL [R1+0x9b0], R13 ;  /* 0x0009b00d01007387 */ /* 0x0003e20000100800 */
[----:B------:R-:W-:-:S03]  /*5fc40*/  IMAD.MOV.U32 R5, RZ, RZ, R13 ;  /* 0x000000ffff057224 */ /* 0x000fc600078e000d */
[----:B------:R-:W3:Y:S04]  /*5fc50*/  LDL.LU R194, [R1+0xd58] ;  /* 0x000d580001c27983 */ /* 0x000ee80000300800 */
[----:B------:R1:W-:Y:S04]  /*5fc60*/  LDGSTS.E [R0+0x800c], desc[UR8][R4.64], P0 ;  /* 0x0800c00004007fae */ /* 0x0003e80008121848 */
[----:B-1----:R-:W3:Y:S04]  /*5fc70*/  LDL.LU R13, [R1+0xd5c] ;  /* 0x000d5c00010d7983 */ /* 0x002ee80000300800 */
[----:B------:R-:W3:Y:S01]  /*5fc80*/  LDL.LU R8, [R1+0xd64] ;  /* 0x000d640001087983 */ /* 0x000ee20000300800 */
[----:B------:R-:W-:-:S04]  /*5fc90*/  IADD3 R9, P2, R9, UR4, RZ ;  /* 0x0000000409097c10 */ /* 0x000fc8000ff5e0ff */
[----:B------:R-:W-:Y:S02]  /*5fca0*/  IADD3.X R196, R196, UR6, RZ, P2, !PT ;  /* 0x00000006c4c47c10 */ /* 0x000fe400097fe4ff */
[----:B------:R-:W-:Y:S01]  /*5fcb0*/  IADD3 R192, P3, R192, UR4, RZ ;  /* 0x00000004c0c07c10 */ /* 0x000fe2000ff7e0ff */
[----:B------:R1:W-:Y:S03]  /*5fcc0*/  STL [R1+0x9bc], R9 ;  /* 0x0009bc0901007387 */ /* 0x0003e60000100800 */
[----:B------:R-:W-:Y:S01]  /*5fcd0*/  IADD3.X R195, R195, UR6, RZ, P3, !PT ;  /* 0x00000006c3c37c10 */ /* 0x000fe20009ffe4ff */
[----:B------:R1:W-:Y:S01]  /*5fce0*/  STL [R1+0x9b8], R196 ;  /* 0x0009b8c401007387 */ /* 0x0003e20000100800 */
[----:B------:R-:W-:-:S03]  /*5fcf0*/  MOV R4, R9 ;  /* 0x0000000900047202 */ /* 0x000fc60000000f00 */
[----:B------:R1:W-:Y:S01]  /*5fd00*/  STL [R1+0xd44], R192 ;  /* 0x000d44c001007387 */ /* 0x0003e20000100800 */
[----:B------:R-:W-:-:S03]  /*5fd10*/  MOV R5, R196 ;  /* 0x000000c400057202 */ /* 0x000fc60000000f00 */
[----:B-1----:R-:W3:Y:S04]  /*5fd20*/  LDL.LU R9, [R1+0xd60] ;  /* 0x000d600001097983 */ /* 0x002ee80000300800 */
[----:B------:R-:W-:Y:S04]  /*5fd30*/  STL [R1+0xd40], R195 ;  /* 0x000d40c301007387 */ /* 0x000fe80000100800 */
[----:B------:R-:W3:Y:S04]  /*5fd40*/  LDL.LU R197, [R1+0xd68] ;  /* 0x000d680001c57983 */ /* 0x000ee80000300800 */
[----:B------:R-:W3:Y:S01]  /*5fd50*/  LDL.LU R196, [R1+0xd6c] ;  /* 0x000d6c0001c47983 */ /* 0x000ee20000300800 */
[----:B------:R-:W-:-:S03]  /*5fd60*/  ISETP.NE.U32.AND P1, PT, RZ, UR12, PT ;  /* 0x0000000cff007c0c */ /* 0x000fc6000bf25070 */
[----:B------:R1:W-:Y:S02]  /*5fd70*/  LDGSTS.E [R0+0xc00c], desc[UR8][R4.64], P0 ;  /* 0x0c00c00004007fae */ /* 0x0003e40008121848 */
[----:B-1----:R-:W-:Y:S01]  /*5fd80*/  IMAD.MOV.U32 R4, RZ, RZ, R192 ;  /* 0x000000ffff047224 */ /* 0x002fe200078e00c0 */
[----:B------:R-:W-:Y:S01]  /*5fd90*/  MOV R5, R195 ;  /* 0x000000c300057202 */ /* 0x000fe20000000f00 */
[----:B------:R-:W3:Y:S06]  /*5fda0*/  LDL.LU R192, [R1+0xd74] ;  /* 0x000d740001c07983 */ /* 0x000eec0000300800 */
[----:B------:R1:W-:Y:S01]  /*5fdb0*/  LDGSTS.E [R0+0x10000], desc[UR8][R4.64], P1 ;  /* 0x1000000004007fae */ /* 0x0003e20008921848 */
[----:B--2---:R-:W-:-:S04]  /*5fdc0*/  IADD3 R12, P0, R12, UR4, RZ ;  /* 0x000000040c0c7c10 */ /* 0x004fc8000ff1e0ff */
[----:B------:R-:W-:Y:S01]  /*5fdd0*/  IADD3.X R193, R193, UR6, RZ, P0, !PT ;  /* 0x00000006c1c17c10 */ /* 0x000fe200087fe4ff */
[----:B------:R-:W-:Y:S01]  /*5fde0*/  STL [R1+0xd4c], R12 ;  /* 0x000d4c0c01007387 */ /* 0x000fe20000100800 */
[----:B----4-:R-:W-:-:S03]  /*5fdf0*/  IADD3 R10, P2, R10, UR4, RZ ;  /* 0x000000040a0a7c10 */ /* 0x010fc6000ff5e0ff */
[----:B------:R2:W-:Y:S01]  /*5fe00*/  STL [R1+0xd48], R193 ;  /* 0x000d48c101007387 */ /* 0x0005e20000100800 */
[----:B-1----:R-:W-:Y:S01]  /*5fe10*/  IMAD.MOV.U32 R5, RZ, RZ, R193 ;  /* 0x000000ffff057224 */ /* 0x002fe200078e00c1 */
[----:B------:R-:W-:Y:S02]  /*5fe20*/  MOV R4, R12 ;  /* 0x0000000c00047202 */ /* 0x000fe40000000f00 */
[----:B------:R-:W-:Y:S01]  /*5fe30*/  STL [R1+0xd54], R10 ;  /* 0x000d540a01007387 */ /* 0x000fe20000100800 */
[----:B------:R-:W-:-:S03]  /*5fe40*/  IADD3.X R11, R11, UR6, RZ, P2, !PT ;  /* 0x000000060b0b7c10 */ /* 0x000fc600097fe4ff */
[----:B------:R1:W-:Y:S04]  /*5fe50*/  LDGSTS.E [R0+0x14000], desc[UR8][R4.64], P1 ;  /* 0x1400000004007fae */ /* 0x0003e80008921848 */
[----:B--2---:R-:W2:Y:S04]  /*5fe60*/  LDL.LU R193, [R1+0xd70] ;  /* 0x000d700001c17983 */ /* 0x004ea80000300800 */
[----:B------:R4:W-:Y:S01]  /*5fe70*/  STL [R1+0xd50], R11 ;  /* 0x000d500b01007387 */ /* 0x0009e20000100800 */
[----:B-1----:R-:W-:-:S03]  /*5fe80*/  MOV R5, R11 ;  /* 0x0000000b00057202 */ /* 0x002fc60000000f00 */
[----:B------:R-:W2:Y:S01]  /*5fe90*/  LDL.LU R12, [R1+0xd78] ;  /* 0x000d7800010c7983 */ /* 0x000ea20000300800 */
[----:B------:R-:W-:-:S03]  /*5fea0*/  MOV R4, R10 ;  /* 0x0000000a00047202 */ /* 0x000fc60000000f00 */
[----:B----4-:R-:W4:Y:S04]  /*5feb0*/  LDL.LU R11, [R1+0xd7c] ;  /* 0x000d7c00010b7983 */ /* 0x010f280000300800 */
[----:B------:R-:W4:Y:S04]  /*5fec0*/  LDL.LU R195, [R1+0xd80] ;  /* 0x000d800001c37983 */ /* 0x000f280000300800 */
[----:B------:R-:W4:Y:S01]  /*5fed0*/  LDL.LU R10, [R1+0xd84] ;  /* 0x000d8400010a7983 */ /* 0x000f220000300800 */
[----:B------:R-:W-:-:S03]  /*5fee0*/  UISETP.GT.AND UP1, UPT, UR16, 0x21, UPT ;  /* 0x000000211000788c */ /* 0x000fc6000bf24270 */
[----:B------:R1:W-:Y:S01]  /*5fef0*/  LDGSTS.E [R0+0x18000], desc[UR8][R4.64], P1 ;  /* 0x1800000004007fae */ /* 0x0003e20008921848 */
[----:B------:R-:W-:-:S04]  /*5ff00*/  USEL UR12, URZ, 0x4, !UP1 ;  /* 0x000000043f0c7887 */ /* 0x000fc8000c800000 */
[----:B------:R-:W-:Y:S01]  /*5ff10*/  USEL UR12, UR12, URZ, !UP0 ;  /* 0x0000003f0c0c7287 */ /* 0x000fe2000c000000 */
[----:B---3--:R-:W-:-:S04]  /*5ff20*/  IADD3 R13, P0, R13, UR4, RZ ;  /* 0x000000040d0d7c10 */ /* 0x008fc8000ff1e0ff */
[----:B------:R-:W-:Y:S01]  /*5ff30*/  IADD3.X R194, R194, UR6, RZ, P0, !PT ;  /* 0x00000006c2c27c10 */ /* 0x000fe200087fe4ff */
[----:B-1----:R-:W-:-:S03]  /*5ff40*/  IMAD.MOV.U32 R4, RZ, RZ, R13 ;  /* 0x000000ffff047224 */ /* 0x002fc600078e000d */
[----:B------:R-:W-:-:S05]  /*5ff50*/  MOV R5, R194 ;  /* 0x000000c200057202 */ /* 0x000fca0000000f00 */
[----:B------:R1:W-:Y:S01]  /*5ff60*/  LDGSTS.E [R0+0x1c000], desc[UR8][R4.64], P1 ;  /* 0x1c00000004007fae */ /* 0x0003e20008921848 */
[----:B------:R-:W-:-:S03]  /*5ff70*/  IADD3 R8, P1, R8, UR4, RZ ;  /* 0x0000000408087c10 */ /* 0x000fc6000ff3e0ff */
[----:B------:R-:W-:Y:S01]  /*5ff80*/  STL [R1+0xd5c], R13 ;  /* 0x000d5c0d01007387 */ /* 0x000fe20000100800 */
[----:B------:R-:W-:-:S03]  /*5ff90*/  ISETP.NE.U32.AND P0, PT, RZ, UR12, PT ;  /* 0x0000000cff007c0c */ /* 0x000fc6000bf05070 */
[----:B------:R3:W-:Y:S01]  /*5ffa0*/  STL [R1+0xd58], R194 ;  /* 0x000d58c201007387 */ /* 0x0007e20000100800 */
[----:B------:R-:W-:-:S03]  /*5ffb0*/  IADD3.X R9, R9, UR6, RZ, P1, !PT ;  /* 0x0000000609097c10 */ /* 0x000fc60008ffe4ff */
[----:B------:R-:W-:Y:S04]  /*5ffc0*/  STL [R1+0xd64], R8 ;  /* 0x000d640801007387 */ /* 0x000fe80000100800 */
[----:B------:R1:W-:Y:S01]  /*5ffd0*/  STL [R1+0xd60], R9 ;  /* 0x000d600901007387 */ /* 0x0003e20000100800 */
[----:B------:R-:W-:-:S04]  /*5ffe0*/  IADD3 R196, P2, R196, UR4, RZ ;  /* 0x00000004c4c47c10 */ /* 0x000fc8000ff5e0ff */
[----:B------:R-:W-:Y:S01]  /*5fff0*/  IADD3.X R197, R197, UR6, RZ, P2, !PT ;  /* 0x00000006c5c57c10 */ /* 0x000fe200097fe4ff */
[----:B------:R-:W-:Y:S04]  /*60000*/  STL [R1+0xd6c], R196 ;  /* 0x000d6cc401007387 */ /* 0x000fe80000100800 */
[----:B---3--:R-:W3:Y:S04]  /*60010*/  LDL.LU R194, [R1+0xd88] ;  /* 0x000d880001c27983 */ /* 0x008ee80000300800 */
[----:B------:R-:W-:Y:S01]  /*60020*/  STL [R1+0xd68], R197 ;  /* 0x000d68c501007387 */ /* 0x000fe20000100800 */
[----:B-1----:R-:W-:-:S03]  /*60030*/  IMAD.MOV.U32 R5, RZ, RZ, R9 ;  /* 0x000000ffff057224 */ /* 0x002fc600078e0009 */
[----:B------:R-:W3:Y:S01]  /*60040*/  LDL.LU R13, [R1+0xd8c] ;  /* 0x000d8c00010d7983 */ /* 0x000ee20000300800 */
[----:B------:R-:W-:-:S03]  /*60050*/  MOV R4, R8 ;  /* 0x0000000800047202 */ /* 0x000fc60000000f00 */
[----:B------:R-:W3:Y:S01]  /*60060*/  LDL.LU R9, [R1+0xd90] ;  /* 0x000d900001097983 */ /* 0x000ee20000300800 */
[----:B------:R-:W-:-:S03]  /*60070*/  IADD3 R192, P1, R192, UR4, RZ ;  /* 0x00000004c0c07c10 */ /* 0x000fc6000ff3e0ff */
[----:B------:R-:W3:Y:S04]  /*60080*/  LDL.LU R8, [R1+0xd94] ;  /* 0x000d940001087983 */ /* 0x000ee80000300800 */
[----:B------:R1:W-:Y:S04]  /*60090*/  LDGSTS.E [R0+0x10004], desc[UR8][R4.64], P0 ;  /* 0x1000400004007fae */ /* 0x0003e80008121848 */
[----:B------:R-:W-:Y:S01]  /*600a0*/  STL [R1+0xd74], R192 ;  /* 0x000d74c001007387 */ /* 0x000fe20000100800 */
[----:B-1----:R-:W-:Y:S02]  /*600b0*/  MOV R4, R196 ;  /* 0x000000c400047202 */ /* 0x002fe40000000f00 */
[----:B------:R-:W-:-:S05]  /*600c0*/  MOV R5, R197 ;  /* 0x000000c500057202 */ /* 0x000fca0000000f00 */
[----:B------:R1:W-:Y:S02]  /*600d0*/  LDGSTS.E [R0+0x14004], desc[UR8][R4.64], P0 ;  /* 0x1400400004007fae */ /* 0x0003e40008121848 */
[----:B-1----:R-:W-:Y:S01]  /*600e0*/  IMAD.MOV.U32 R4, RZ, RZ, R192 ;  /* 0x000000ffff047224 */ /* 0x002fe200078e00c0 */
[----:B--2---:R-:W-:-:S04]  /*600f0*/  IADD3.X R193, R193, UR6, RZ, P1, !PT ;  /* 0x00000006c1c17c10 */ /* 0x004fc80008ffe4ff */
[----:B------:R-:W-:Y:S01]  /*60100*/  MOV R5, R193 ;  /* 0x000000c100057202 */ /* 0x000fe20000000f00 */
[----:B------:R1:W-:Y:S04]  /*60110*/  STL [R1+0xd70], R193 ;  /* 0x000d70c101007387 */ /* 0x0003e80000100800 */
[----:B------:R2:W-:Y:S04]  /*60120*/  LDGSTS.E [R0+0x18004], desc[UR8][R4.64], P0 ;  /* 0x1800400004007fae */ /* 0x0005e80008121848 */
[----:B-1----:R-:W3:Y:S01]  /*60130*/  LDL.LU R193, [R1+0xd98] ;  /* 0x000d980001c17983 */ /* 0x002ee20000300800 */
[----:B----4-:R-:W-:-:S03]  /*60140*/  IADD3 R11, P2, R11, UR4, RZ ;  /* 0x000000040b0b7c10 */ /* 0x010fc6000ff5e0ff */
[----:B------:R-:W4:Y:S01]  /*60150*/  LDL.LU R192, [R1+0xd9c] ;  /* 0x000d9c0001c07983 */ /* 0x000f220000300800 */
[----:B------:R-:W-:Y:S02]  /*60160*/  IADD3.X R12, R12, UR6, RZ, P2, !PT ;  /* 0x000000060c0c7c10 */ /* 0x000fe400097fe4ff */
[----:B------:R-:W-:Y:S01]  /*60170*/  IADD3 R10, P3, R10, UR4, RZ ;  /* 0x000000040a0a7c10 */ /* 0x000fe2000ff7e0ff */
[----:B------:R-:W-:Y:S03]  /*60180*/  STL [R1+0xd7c], R11 ;  /* 0x000d7c0b01007387 */ /* 0x000fe60000100800 */
[----:B------:R-:W-:Y:S01]  /*60190*/  IADD3.X R195, R195, UR6, RZ, P3, !PT ;  /* 0x00000006c3c37c10 */ /* 0x000fe20009ffe4ff */
[----:B------:R1:W-:Y:S01]  /*601a0*/  STL [R1+0xd78], R12 ;  /* 0x000d780c01007387 */ /* 0x0003e20000100800 */
[----:B--2---:R-:W-:Y:S01]  /*601b0*/  IMAD.MOV.U32 R5, RZ, RZ, R12 ;  /* 0x000000ffff057224 */ /* 0x004fe200078e000c */
[----:B------:R-:W-:-:S02]  /*601c0*/  MOV R4, R11 ;  /* 0x0000000b00047202 */ /* 0x000fc40000000f00 */
[----:B------:R2:W-:Y:S01]  /*601d0*/  STL [R1+0xd84], R10 ;  /* 0x000d840a01007387 */ /* 0x0005e20000100800 */
[----:B------:R-:W-:-:S03]  /*601e0*/  UISETP.GT.AND UP1, UPT, UR16, 0x22, UPT ;  /* 0x000000221000788c */ /* 0x000fc6000bf24270 */
[----:B------:R2:W-:Y:S04]  /*601f0*/  LDGSTS.E [R0+0x1c004], desc[UR8][R4.64], P0 ;  /* 0x1c00400004007fae */ /* 0x0005e80008121848 */
[----:B-1----:R-:W4:Y:S04]  /*60200*/  LDL.LU R12, [R1+0xda0] ;  /* 0x000da000010c7983 */ /* 0x002f280000300800 */
[----:B------:R1:W-:Y:S04]  /*60210*/  STL [R1+0xd80], R195 ;  /* 0x000d80c301007387 */ /* 0x0003e80000100800 */
[----:B------:R-:W4:Y:S04]  /*60220*/  LDL.LU R11, [R1+0xda4] ;  /* 0x000da400010b7983 */ /* 0x000f280000300800 */
[----:B------:R-:W4:Y:S04]  /*60230*/  LDL.LU R197, [R1+0xda8] ;  /* 0x000da80001c57983 */ /* 0x000f280000300800 */
[----:B------:R-:W4:Y:S01]  /*60240*/  LDL.LU R196, [R1+0xdac] ;  /* 0x000dac0001c47983 */ /* 0x000f220000300800 */
[----:B------:R-:W-:-:S04]  /*60250*/  USEL UR12, URZ, 0x4, !UP1 ;  /* 0x000000043f0c7887 */ /* 0x000fc8000c800000 */
[----:B------:R-:W-:-:S06]  /*60260*/  USEL UR12, UR12, URZ, !UP0 ;  /* 0x0000003f0c0c7287 */ /* 0x000fcc000c000000 */
[----:B------:R-:W-:Y:S02]  /*60270*/  ISETP.NE.U32.AND P1, PT, RZ, UR12, PT ;  /* 0x0000000cff007c0c */ /* 0x000fe4000bf25070 */
[----:B--2---:R-:W-:Y:S02]  /*60280*/  MOV R4, R10 ;  /* 0x0000000a00047202 */ /* 0x004fe40000000f00 */
[----:B------:R-:W-:Y:S01]  /*60290*/  MOV R5, R195 ;  /* 0x000000c300057202 */ /* 0x000fe20000000f00 */
[----:B------:R-:W2:Y:S08]  /*602a0*/  LDL.LU R10, [R1+0xdb4] ;  /* 0x000db400010a7983 */ /* 0x000eb00000300800 */
[----:B------:R1:W-:Y:S01]  /*602b0*/  LDGSTS.E [R0+0x10008], desc[UR8][R4.64], P1 ;  /* 0x1000800004007fae */ /* 0x0003e20008921848 */
[----:B---3--:R-:W-:-:S04]  /*602c0*/  IADD3 R13, P0, R13, UR4, RZ ;  /* 0x000000040d0d7c10 */ /* 0x008fc8000ff1e0ff */
[----:B------:R-:W-:Y:S01]  /*602d0*/  IADD3.X R194, R194, UR6, RZ, P0, !PT ;  /* 0x00000006c2c27c10 */ /* 0x000fe200087fe4ff */
[----:B------:R-:W-:Y:S01]  /*602e0*/  STL [R1+0xd8c], R13 ;  /* 0x000d8c0d01007387 */ /* 0x000fe20000100800 */
[----:B------:R-:W-:-:S03]  /*602f0*/  IADD3 R8, P2, R8, UR4, RZ ;  /* 0x0000000408087c10 */ /* 0x000fc6000ff5e0ff */
[----:B------:R3:W-:Y:S01]  /*60300*/  STL [R1+0xd88], R194 ;  /* 0x000d88c201007387 */ /* 0x0007e20000100800 */
[----:B-1----:R-:W-:-:S03]  /*60310*/  IMAD.MOV.U32 R4, RZ, RZ, R13 ;  /* 0x000000ffff047224 */ /* 0x002fc600078e000d */
[----:B------:R-:W-:Y:S01]  /*60320*/  STL [R1+0xd94], R8 ;  /* 0x000d940801007387 */ /* 0x000fe20000100800 */
[----:B------:R-:W-:-:S03]  /*60330*/  IADD3.X R9, R9, UR6, RZ, P2, !PT ;  /* 0x0000000609097c10 */ /* 0x000fc600097fe4ff */
[----:B------:R-:W2:Y:S01]  /*60340*/  LDL.LU R195, [R1+0xdb0] ;  /* 0x000db00001c37983 */ /* 0x000ea20000300800 */
[----:B------:R-:W-:-:S03]  /*60350*/  MOV R5, R194 ;  /* 0x000000c200057202 */ /* 0x000fc60000000f00 */
[----:B------:R1:W-:Y:S04]  /*60360*/  STL [R1+0xd90], R9 ;  /* 0x000d900901007387 */ /* 0x0003e80000100800 */
[----:B------:R1:W-:Y:S04]  /*60370*/  LDGSTS.E [R0+0x14008], desc[UR8][R4.64], P1 ;  /* 0x1400800004007fae */ /* 0x0003e80008921848 */
[----:B---3--:R-:W3:Y:S01]  /*60380*/  LDL.LU R194, [R1+0xdb8] ;  /* 0x000db80001c27983 */ /* 0x008ee20000300800 */
[----:B-1----:R-:W-:Y:S01]  /*60390*/  IMAD.MOV.U32 R5, RZ, RZ, R9 ;  /* 0x000000ffff057224 */ /* 0x002fe200078e0009 */
[----:B------:R-:W-:-:S02]  /*603a0*/  MOV R4, R8 ;  /* 0x0000000800047202 */ /* 0x000fc40000000f00 */
[----:B------:R-:W3:Y:S04]  /*603b0*/  LDL.LU R9, [R1+0xdbc] ;  /* 0x000dbc0001097983 */ /* 0x000ee80000300800 */
[----:B------:R-:W3:Y:S04]  /*603c0*/  LDL.LU R13, [R1+0x1140] ;  /* 0x00114000010d7983 */ /* 0x000ee80000300800 */
[----:B------:R-:W3:Y:S04]  /*603d0*/  LDL.LU R8, [R1+0x1144] ;  /* 0x0011440001087983 */ /* 0x000ee80000300800 */
[----:B------:R1:W-:Y:S01]  /*603e0*/  LDGSTS.E [R0+0x18008], desc[UR8][R4.64], P1 ;  /* 0x1800800004007fae */ /* 0x0003e20008921848 */
[----:B----4-:R-:W-:-:S04]  /*603f0*/  IADD3 R192, P0, R192, UR4, RZ ;  /* 0x00000004c0c07c10 */ /* 0x010fc8000ff1e0ff */
[----:B------:R-:W-:Y:S02]  /*60400*/  IADD3.X R193, R193, UR6, RZ, P0, !PT ;  /* 0x00000006c1c17c10 */ /* 0x000fe400087fe4ff */
[----:B-1----:R-:W-:Y:S02]  /*60410*/  MOV R4, R192 ;  /* 0x000000c000047202 */ /* 0x002fe40000000f00 */
[----:B------:R-:W-:-:S05]  /*60420*/  MOV R5, R193 ;  /* 0x000000c100057202 */ /* 0x000fca0000000f00 */
[----:B------:R1:W-:Y:S04]  /*60430*/  LDGSTS.E [R0+0x1c008], desc[UR8][R4.64], P1 ;  /* 0x1c00800004007fae */ /* 0x0003e80008921848 */
[----:B------:R4:W-:Y:S04]  /*60440*/  STL [R1+0xd9c], R192 ;  /* 0x000d9cc001007387 */ /* 0x0009e80000100800 */
[----:B------:R1:W-:Y:S04]  /*60450*/  STL [R1+0xd98], R193 ;  /* 0x000d98c101007387 */ /* 0x0003e80000100800 */
[----:B----4-:R-:W4:Y:S01]  /*60460*/  LDL.LU R192, [R1+0x114c] ;  /* 0x00114c0001c07983 */ /* 0x010f220000300800 */
[----:B------:R-:W-:-:S04]  /*60470*/  IADD3 R11, P1, R11, UR4, RZ ;  /* 0x000000040b0b7c10 */ /* 0x000fc8000ff3e0ff */
[----:B------:R-:W-:Y:S02]  /*60480*/  IADD3.X R12, R12, UR6, RZ, P1, !PT ;  /* 0x000000060c0c7c10 */ /* 0x000fe40008ffe4ff */
[----:B------:R-:W-:Y:S01]  /*60490*/  IADD3 R196, P2, R196, UR4, RZ ;  /* 0x00000004c4c47c10 */ /* 0x000fe2000ff5e0ff */
[----:B------:R-:W-:Y:S03]  /*604a0*/  STL [R1+0xda4], R11 ;  /* 0x000da40b01007387 */ /* 0x000fe60000100800 */
[----:B------:R-:W-:Y:S01]  /*604b0*/  IADD3.X R197, R197, UR6, RZ, P2, !PT ;  /* 0x00000006c5c57c10 */ /* 0x000fe200097fe4ff */
[----:B------:R1:W-:Y:S02]  /*604c0*/  STL [R1+0xda0], R12 ;  /* 0x000da00c01007387 */ /* 0x0003e40000100800 */
[----:B-1----:R-:W-:Y:S02]  /*604d0*/  MOV R5, R12 ;  /* 0x0000000c00057202 */ /* 0x002fe40000000f00 */
[----:B------:R-:W-:Y:S01]  /*604e0*/  STL [R1+0xdac], R196 ;  /* 0x000dacc401007387 */ /* 0x000fe20000100800 */
[----:B------:R-:W-:-:S03]  /*604f0*/  IMAD.MOV.U32 R4, RZ, RZ, R11 ;  /* 0x000000ffff047224 */ /* 0x000fc600078e000b */
[----:B------:R-:W4:Y:S04]  /*60500*/  LDL.LU R193, [R1+0x1148] ;  /* 0x0011480001c17983 */ /* 0x000f280000300800 */
[----:B------:R-:W-:Y:S04]  /*60510*/  STL [R1+0xda8], R197 ;  /* 0x000da8c501007387 */ /* 0x000fe80000100800 */
[----:B------:R-:W4:Y:S04]  /*60520*/  LDL.LU R12, [R1+0x1150] ;  /* 0x00115000010c7983 */ /* 0x000f280000300800 */
[----:B------:R-:W4:Y:S01]  /*60530*/  LDL.LU R11, [R1+0x1154] ;  /* 0x00115400010b7983 */ /* 0x000f220000300800 */
[----:B------:R-:W-:-:S04]  /*60540*/  UISETP.GT.AND UP1, UPT, UR16, 0x23, UPT ;  /* 0x000000231000788c */ /* 0x000fc8000bf24270 */
[----:B------:R-:W-:-:S04]  /*60550*/  USEL UR12, URZ, 0x4, !UP1 ;  /* 0x000000043f0c7887 */ /* 0x000fc8000c800000 */
[----:B------:R-:W-:-:S06]  /*60560*/  USEL UR12, UR12, URZ, !UP0 ;  /* 0x0000003f0c0c7287 */ /* 0x000fcc000c000000 */
[----:B------:R-:W-:Y:S02]  /*60570*/  ISETP.NE.U32.AND P0, PT, RZ, UR12, PT ;  /* 0x0000000cff007c0c */ /* 0x000fe4000bf05070 */
[----:B--2---:R-:W-:-:S05]  /*60580*/  IADD3 R10, P1, R10, UR4, RZ ;  /* 0x000000040a0a7c10 */ /* 0x004fca000ff3e0ff */
[----:B------:R-:W-:Y:S06]  /*60590*/  STL [R1+0xdb4], R10 ;  /* 0x000db40a01007387 */ /* 0x000fec0000100800 */
[----:B------:R1:W-:Y:S02]  /*605a0*/  LDGSTS.E [R0+0x1000c], desc[UR8][R4.64], P0 ;  /* 0x1000c00004007fae */ /* 0x0003e40008121848 */
[----:B-1----:R-:W-:Y:S01]  /*605b0*/  MOV R4, R196 ;  /* 0x000000c400047202 */ /* 0x002fe20000000f00 */
[----:B------:R-:W-:-:S05]  /*605c0*/  IMAD.MOV.U32 R5, RZ, RZ, R197 ;  /* 0x000000ffff057224 */ /* 0x000fca00078e00c5 */
[----:B------:R1:W-:Y:S01]  /*605d0*/  LDGSTS.E [R0+0x1400c], desc[UR8][R4.64], P0 ;  /* 0x1400c00004007fae */ /* 0x0003e20008121848 */
[----:B------:R-:W-:Y:S01]  /*605e0*/  UISETP.GT.AND UP1, UPT, UR16, 0x40, UPT ;  /* 0x000000401000788c */ /* 0x000fe2000bf24270 */
[----:B-1----:R-:W-:-:S03]  /*605f0*/  MOV R4, R10 ;  /* 0x0000000a00047202 */ /* 0x002fc60000000f00 */
[----:B------:R-:W-:Y:S01]  /*60600*/  USEL UR12, URZ, 0x4, !UP1 ;  /* 0x000000043f0c7887 */ /* 0x000fe2000c800000 */
[----:B------:R-:W-:-:S04]  /*60610*/  IADD3.X R195, R195, UR6, RZ, P1, !PT ;  /* 0x00000006c3c37c10 */ /* 0x000fc80008ffe4ff */
[----:B------:R-:W-:Y:S01]  /*60620*/  MOV R5, R195 ;  /* 0x000000c300057202 */ /* 0x000fe20000000f00 */
[----:B------:R1:W-:Y:S04]  /*60630*/  STL [R1+0xdb0], R195 ;  /* 0x000db0c301007387 */ /* 0x0003e80000100800 */
[----:B------:R2:W-:Y:S04]  /*60640*/  LDGSTS.E [R0+0x1800c], desc[UR8][R4.64], P0 ;  /* 0x1800c00004007fae */ /* 0x0005e80008121848 */
[----:B-1----:R-:W4:Y:S04]  /*60650*/  LDL.LU R195, [R1+0x1158] ;  /* 0x0011580001c37983 */ /* 0x002f280000300800 */
[----:B------:R-:W4:Y:S01]  /*60660*/  LDL.LU R10, [R1+0x115c] ;  /* 0x00115c00010a7983 */ /* 0x000f220000300800 */
[----:B---3--:R-:W-:-:S04]  /*60670*/  IADD3 R9, P2, R9, UR4, RZ ;  /* 0x0000000409097c10 */ /* 0x008fc8000ff5e0ff */
[----:B------:R-:W-:Y:S02]  /*60680*/  IADD3.X R194, R194, UR6, RZ, P2, !PT ;  /* 0x00000006c2c27c10 */ /* 0x000fe400097fe4ff */
[----:B------:R-:W-:Y:S01]  /*60690*/  IADD3 R8, P3, R8, UR4, RZ ;  /* 0x0000000408087c10 */ /* 0x000fe2000ff7e0ff */
[----:B------:R-:W-:Y:S01]  /*606a0*/  STL [R1+0xdbc], R9 ;  /* 0x000dbc0901007387 */ /* 0x000fe20000100800 */
[----:B--2---:R-:W-:Y:S01]  /*606b0*/  IMAD.MOV.U32 R4, RZ, RZ, R9 ;  /* 0x000000ffff047224 */ /* 0x004fe200078e0009 */
[----:B------:R-:W-:Y:S02]  /*606c0*/  MOV R5, R194 ;  /* 0x000000c200057202 */ /* 0x000fe40000000f00 */
[----:B------:R-:W-:Y:S01]  /*606d0*/  IADD3.X R13, R13, UR6, RZ, P3, !PT ;  /* 0x000000060d0d7c10 */ /* 0x000fe20009ffe4ff */
[----:B------:R1:W-:Y:S01]  /*606e0*/  STL [R1+0xdb8], R194 ;  /* 0x000db8c201007387 */ /* 0x0003e20000100800 */
[----:B------:R-:W-:-:S03]  /*606f0*/  USEL UR12, UR12, URZ, !UP0 ;  /* 0x0000003f0c0c7287 */ /* 0x000fc6000c000000 */
[----:B------:R-:W-:Y:S04]  /*60700*/  STL [R1+0x1144], R8 ;  /* 0x0011440801007387 */ /* 0x000fe80000100800 */
[----:B------:R2:W-:Y:S04]  /*60710*/  LDGSTS.E [R0+0x1c00c], desc[UR8][R4.64], P0 ;  /* 0x1c00c00004007fae */ /* 0x0005e80008121848 */
[----:B-1----:R-:W3:Y:S04]  /*60720*/  LDL.LU R194, [R1+0x1160] ;  /* 0x0011600001c27983 */ /* 0x002ee80000300800 */
[----:B------:R1:W-:Y:S04]  /*60730*/  STL [R1+0x1140], R13 ;  /* 0x0011400d01007387 */ /* 0x0003e80000100800 */
[----:B------:R-:W3:Y:S01]  /*60740*/  LDL.LU R9, [R1+0x1164] ;  /* 0x0011640001097983 */ /* 0x000ee20000300800 */
[----:B--2---:R-:W-:Y:S01]  /*60750*/  IMAD.MOV.U32 R5, RZ, RZ, R13 ;  /* 0x000000ffff057224 */ /* 0x004fe200078e000d */
[----:B------:R-:W-:-:S02]  /*60760*/  MOV R4, R8 ;  /* 0x0000000800047202 */ /* 0x000fc40000000f00 */
[----:B-1----:R-:W2:Y:S01]  /*60770*/  LDL.LU R13, [R1+0x1168] ;  /* 0x00116800010d7983 */ /* 0x002ea20000300800 */
[----:B------:R-:W-:-:S03]  /*60780*/  ISETP.NE.U32.AND P1, PT, RZ, UR12, PT ;  /* 0x0000000cff007c0c */ /* 0x000fc6000bf25070 */
[----:B------:R-:W2:Y:S10]  /*60790*/  LDL.LU R8, [R1+0x116c] ;  /* 0x00116c0001087983 */ /* 0x000eb40000300800 */
[----:B------:R1:W-:Y:S01]  /*607a0*/  LDGSTS.E [R0+0x20000], desc[UR8][R4.64], P1 ;  /* 0x2000000004007fae */ /* 0x0003e20008921848 */
[----:B----4-:R-:W-:-:S05]  /*607b0*/  IADD3 R192, P0, R192, UR4, RZ ;  /* 0x00000004c0c07c10 */ /* 0x010fca000ff1e0ff */
[----:B------:R-:W-:Y:S01]  /*607c0*/  STL [R1+0x114c], R192 ;  /* 0x00114cc001007387 */ /* 0x000fe20000100800 */
[----:B-1----:R-:W-:Y:S02]  /*607d0*/  MOV R4, R192 ;  /* 0x000000c000047202 */ /* 0x002fe40000000f00 */
[----:B------:R-:W-:-:S05]  /*607e0*/  IADD3.X R193, R193, UR6, RZ, P0, !PT ;  /* 0x00000006c1c17c10 */ /* 0x000fca00087fe4ff */
[----:B------:R1:W-:Y:S01]  /*607f0*/  STL [R1+0x1148], R193 ;  /* 0x001148c101007387 */ /* 0x0003e20000100800 */
[----:B------:R-:W-:-:S05]  /*60800*/  MOV R5, R193 ;  /* 0x000000c100057202 */ /* 0x000fca0000000f00 */
[----:B------:R4:W-:Y:S01]  /*60810*/  LDGSTS.E [R0+0x24000], desc[UR8][R4.64], P1 ;  /* 0x2400000004007fae */ /* 0x0009e20008921848 */
[----:B------:R-:W-:-:S04]  /*60820*/  IADD3 R11, P2, R11, UR4, RZ ;  /* 0x000000040b0b7c10 */ /* 0x000fc8000ff5e0ff */
[----:B------:R-:W-:Y:S01]  /*60830*/  IADD3.X R12, R12, UR6, RZ, P2, !PT ;  /* 0x000000060c0c7c10 */ /* 0x000fe200097fe4ff */
[----:B------:R1:W-:Y:S04]  /*60840*/  STL [R1+0x1154], R11 ;  /* 0x0011540b01007387 */ /* 0x0003e80000100800 */
[----:B------:R-:W2:Y:S04]  /*60850*/  LDL.LU R196, [R1+0x1174] ;  /* 0x0011740001c47983 */ /* 0x000ea80000300800 */
[----:B------:R1:W-:Y:S01]  /*60860*/  STL [R1+0x1150], R12 ;  /* 0x0011500c01007387 */ /* 0x0003e20000100800 */
[----:B----4-:R-:W-:-:S03]  /*60870*/  IMAD.MOV.U32 R4, RZ, RZ, R11 ;  /* 0x000000ffff047224 */ /* 0x010fc600078e000b */
[----:B------:R-:W4:Y:S01]  /*60880*/  LDL.LU R197, [R1+0x1170] ;  /* 0x0011700001c57983 */ /* 0x000f220000300800 */
[----:B------:R-:W-:-:S03]  /*60890*/  MOV R5, R12 ;  /* 0x0000000c00057202 */ /* 0x000fc60000000f00 */
[----:B-1----:R-:W4:Y:S04]  /*608a0*/  LDL.LU R193, [R1+0x1178] ;  /* 0x0011780001c17983 */ /* 0x002f280000300800 */
[----:B------:R-:W4:Y:S04]  /*608b0*/  LDL.LU R11, [R1+0x117c] ;  /* 0x00117c00010b7983 */ /* 0x000f280000300800 */
[----:B------:R-:W4:Y:S04]  /*608c0*/  LDL.LU R192, [R1+0x1180] ;  /* 0x0011800001c07983 */ /* 0x000f280000300800 */
[----:B------:R-:W4:Y:S01]  /*608d0*/  LDL.LU R12, [R1+0x1184] ;  /* 0x00118400010c7983 */ /* 0x000f220000300800 */
[----:B------:R-:W-:-:S03]  /*608e0*/  UISETP.GT.AND UP1, UPT, UR16, 0x41, UPT ;  /* 0x000000411000788c */ /* 0x000fc6000bf24270 */
[----:B------:R1:W-:Y:S01]  /*608f0*/  LDGSTS.E [R0+0x28000], desc[UR8][R4.64], P1 ;  /* 0x2800000004007fae */ /* 0x0003e20008921848 */
[----:B------:R-:W-:-:S04]  /*60900*/  USEL UR12, URZ, 0x4, !UP1 ;  /* 0x000000043f0c7887 */ /* 0x000fc8000c800000 */
[----:B------:R-:W-:Y:S01]  /*60910*/  USEL UR12, UR12, URZ, !UP0 ;  /* 0x0000003f0c0c7287 */ /* 0x000fe2000c000000 */
[----:B------:R-:W-:-:S04]  /*60920*/  IADD3 R10, P0, R10, UR4, RZ ;  /* 0x000000040a0a7c10 */ /* 0x000fc8000ff1e0ff */
[----:B------:R-:W-:Y:S02]  /*60930*/  IADD3.X R195, R195, UR6, RZ, P0, !PT ;  /* 0x00000006c3c37c10 */ /* 0x000fe400087fe4ff */
[----:B-1----:R-:W-:-:S03]  /*60940*/  MOV R4, R10 ;  /* 0x0000000a00047202 */ /* 0x002fc60000000f00 */
[----:B------:R-:W-:Y:S01]  /*60950*/  IMAD.MOV.U32 R5, RZ, RZ, R195 ;  /* 0x000000ffff057224 */ /* 0x000fe200078e00c3 */
[----:B------:R-:W-:-:S04]  /*60960*/  ISETP.NE.U32.AND P0, PT, RZ, UR12, PT ;  /* 0x0000000cff007c0c */ /* 0x000fc8000bf05070 */
[----:B------:R1:W-:Y:S04]  /*60970*/  LDGSTS.E [R0+0x2c000], desc[UR8][R4.64], P1 ;  /* 0x2c00000004007fae */ /* 0x0003e80008921848 */
[----:B------:R1:W-:Y:S04]  /*60980*/  STL [R1+0x115c], R10 ;  /* 0x00115c0a01007387 */ /* 0x0003e80000100800 */
[----:B------:R2:W-:Y:S04]  /*60990*/  STL [R1+0x1158], R195 ;  /* 0x001158c301007387 */ /* 0x0005e80000100800 */
[----:B-1----:R-:W4:Y:S01]  /*609a0*/  LDL.LU R10, [R1+0x118c] ;  /* 0x00118c00010a7983 */ /* 0x002f220000300800 */
[----:B---3--:R-:W-:-:S04]  /*609b0*/  IADD3 R9, P1, R9, UR4, RZ ;  /* 0x0000000409097c10 */ /* 0x008fc8000ff3e0ff */
[----:B------:R-:W-:Y:S01]  /*609c0*/  IADD3.X R194, R194, UR6, RZ, P1, !PT ;  /* 0x00000006c2c27c10 */ /* 0x000fe20008ffe4ff */
[----:B------:R-:W-:Y:S01]  /*609d0*/  STL [R1+0x1164], R9 ;  /* 0x0011640901007387 */ /* 0x000fe20000100800 */
[----:B--2---:R-:W-:-:S03]  /*609e0*/  IADD3 R8, P2, R8, UR4, RZ ;  /* 0x0000000408087c10 */ /* 0x004fc6000ff5e0ff */
[----:B------:R1:W-:Y:S01]  /*609f0*/  STL [R1+0x1160], R194 ;  /* 0x001160c201007387 */ /* 0x0003e20000100800 */
[----:B------:R-:W-:-:S03]  /*60a00*/  IADD3.X R13, R13, UR6, RZ, P2, !PT ;  /* 0x000000060d0d7c10 */ /* 0x000fc600097fe4ff */
[----:B------:R-:W-:Y:S01]  /*60a10*/  STL [R1+0x116c], R8 ;  /* 0x00116c0801007387 */ /* 0x000fe20000100800 */
[----:B------:R-:W-:Y:S02]  /*60a20*/  MOV R4, R9 ;  /* 0x0000000900047202 */ /* 0x000fe40000000f00 */
[----:B------:R-:W-:Y:S01]  /*60a30*/  MOV R5, R194 ;  /* 0x000000c200057202 */ /* 0x000fe20000000f00 */
[----:B------:R-:W2:Y:S04]  /*60a40*/  LDL.LU R195, [R1+0x1188] ;  /* 0x0011880001c37983 */ /* 0x000ea80000300800 */
[----:B------:R3:W-:Y:S04]  /*60a50*/  STL [R1+0x1168], R13 ;  /* 0x0011680d01007387 */ /* 0x0007e80000100800 */
[----:B-1----:R-:W2:Y:S04]  /*60a60*/  LDL.LU R194, [R1+0x1190] ;  /* 0x0011900001c27983 */ /* 0x002ea80000300800 */
[----:B------:R-:W2:Y:S04]  /*60a70*/  LDL.LU R9, [R1+0x1194] ;  /* 0x0011940001097983 */ /* 0x000ea80000300800 */
[----:B------:R1:W-:Y:S02]  /*60a80*/  LDGSTS.E [R0+0x20004], desc[UR8][R4.64], P0 ;  /* 0x2000400004007fae */ /* 0x0003e40008121848 */
[----:B-1----:R-:W-:Y:S01]  /*60a90*/  MOV R5, R13 ;  /* 0x0000000d00057202 */ /* 0x002fe20000000f00 */
[----:B------:R-:W-:Y:S01]  /*60aa0*/  IMAD.MOV.U32 R4, RZ, RZ, R8 ;  /* 0x000000ffff047224 */ /* 0x000fe200078e0008 */
[----:B---3--:R-:W3:Y:S04]  /*60ab0*/  LDL.LU R13, [R1+0x1198] ;  /* 0x00119800010d7983 */ /* 0x008ee80000300800 */
[----:B------:R-:W3:Y:S04]  /*60ac0*/  LDL.LU R8, [R1+0x119c] ;  /* 0x00119c0001087983 */ /* 0x000ee80000300800 */
[----:B------:R1:W-:Y:S01]  /*60ad0*/  LDGSTS.E [R0+0x24004], desc[UR8][R4.64], P0 ;  /* 0x2400400004007fae */ /* 0x0003e20008121848 */
[----:B------:R-:W-:-:S04]  /*60ae0*/  IADD3 R196, P1, R196, UR4, RZ ;  /* 0x00000004c4c47c10 */ /* 0x000fc8000ff3e0ff */
[----:B----4-:R-:W-:Y:S02]  /*60af0*/  IADD3.X R197, R197, UR6, RZ, P1, !PT ;  /* 0x00000006c5c57c10 */ /* 0x010fe40008ffe4ff */
[----:B-1----:R-:W-:-:S03]  /*60b00*/  MOV R4, R196 ;  /* 0x000000c400047202 */ /* 0x002fc60000000f00 */
[----:B------:R-:W-:Y:S01]  /*60b10*/  IMAD.MOV.U32 R5, RZ, RZ, R197 ;  /* 0x000000ffff057224 */ /* 0x000fe200078e00c5 */
[----:B------:R-:W-:Y:S01]  /*60b20*/  IADD3 R11, P2, R11, UR4, RZ ;  /* 0x000000040b0b7c10 */ /* 0x000fe2000ff5e0ff */
[----:B------:R-:W-:Y:S03]  /*60b30*/  STL [R1+0x1174], R196 ;  /* 0x001174c401007387 */ /* 0x000fe60000100800 */
[----:B------:R-:W-:Y:S02]  /*60b40*/  IADD3.X R193, R193, UR6, RZ, P2, !PT ;  /* 0x00000006c1c17c10 */ /* 0x000fe400097fe4ff */
[----:B------:R-:W-:Y:S01]  /*60b50*/  IADD3 R12, P3, R12, UR4, RZ ;  /* 0x000000040c0c7c10 */ /* 0x000fe2000ff7e0ff */
[----:B------:R-:W-:Y:S03]  /*60b60*/  STL [R1+0x1170], R197 ;  /* 0x001170c501007387 */ /* 0x000fe60000100800 */
[----:B------:R-:W-:Y:S01]  /*60b70*/  IADD3.X R192, R192, UR6, RZ, P3, !PT ;  /* 0x00000006c0c07c10 */ /* 0x000fe20009ffe4ff */
[----:B------:R1:W-:Y:S04]  /*60b80*/  LDGSTS.E [R0+0x28004], desc[UR8][R4.64], P0 ;  /* 0x2800400004007fae */ /* 0x0003e80008121848 */
[----:B------:R-:W-:Y:S04]  /*60b90*/  STL [R1+0x117c], R11 ;  /* 0x00117c0b01007387 */ /* 0x000fe80000100800 */
[----:B------:R4:W-:Y:S01]  /*60ba0*/  STL [R1+0x1178], R193 ;  /* 0x001178c101007387 */ /* 0x0009e20000100800 */
[----:B-1----:R-:W-:-:S02]  /*60bb0*/  MOV R4, R11 ;  /* 0x0000000b00047202 */ /* 0x002fc40000000f00 */
[----:B------:R-:W-:Y:S01]  /*60bc0*/  MOV R5, R193 ;  /* 0x000000c100057202 */ /* 0x000fe20000000f00 */
[----:B------:R-:W-:Y:S04]  /*60bd0*/  STL [R1+0x1184], R12 ;  /* 0x0011840c01007387 */ /* 0x000fe80000100800 */
[----:B----4-:R-:W4:Y:S04]  /*60be0*/  LDL.LU R193, [R1+0x11a0] ;  /* 0x0011a00001c17983 */ /* 0x010f280000300800 */
[----:B------:R1:W-:Y:S04]  /*60bf0*/  STL [R1+0x1180], R192 ;  /* 0x001180c001007387 */ /* 0x0003e80000100800 */
[----:B------:R-:W4:Y:S04]  /*60c00*/  LDL.LU R11, [R1+0x11a4] ;  /* 0x0011a400010b7983 */ /* 0x000f280000300800 */
[----:B------:R1:W-:Y:S02]  /*60c10*/  LDGSTS.E [R0+0x2c004], desc[UR8][R4.64], P0 ;  /* 0x2c00400004007fae */ /* 0x0003e40008121848 */
[----:B-1----:R-:W-:Y:S01]  /*60c20*/  MOV R5, R192 ;  /* 0x000000c000057202 */ /* 0x002fe20000000f00 */
[----:B------:R-:W-:Y:S01]  /*60c30*/  IMAD.MOV.U32 R4, RZ, RZ, R12 ;  /* 0x000000ffff047224 */ /* 0x000fe200078e000c */
[----:B------:R-:W4:Y:S04]  /*60c40*/  LDL.LU R192, [R1+0x11a8] ;  /* 0x0011a80001c07983 */ /* 0x000f280000300800 */
[----:B------:R-:W4:Y:S01]  /*60c50*/  LDL.LU R12, [R1+0x11ac] ;  /* 0x0011ac00010c7983 */ /* 0x000f220000300800 */
[----:B------:R-:W-:-:S04]  /*60c60*/  UISETP.GT.AND UP1, UPT, UR16, 0x42, UPT ;  /* 0x000000421000788c */ /* 0x000fc8000bf24270 */
[----:B------:R-:W-:-:S04]  /*60c70*/  USEL UR12, URZ, 0x4, !UP1 ;  /* 0x000000043f0c7887 */ /* 0x000fc8000c800000 */
[----:B------:R-:W-:-:S06]  /*60c80*/  USEL UR12, UR12, URZ, !UP0 ;  /* 0x0000003f0c0c7287 */ /* 0x000fcc000c000000 */
[----:B------:R-:W-:-:S13]  /*60c90*/  ISETP.NE.U32.AND P1, PT, RZ, UR12, PT ;  /* 0x0000000cff007c0c */ /* 0x000fda000bf25070 */
[----:B------:R1:W-:Y:S01]  /*60ca0*/  LDGSTS.E [R0+0x20008], desc[UR8][R4.64], P1 ;  /* 0x2000800004007fae */ /* 0x0003e20008921848 */
[----:B------:R-:W-:-:S04]  /*60cb0*/  IADD3 R10, P0, R10, UR4, RZ ;  /* 0x000000040a0a7c10 */ /* 0x000fc8000ff1e0ff */
[----:B-1----:R-:W-:Y:S01]  /*60cc0*/  MOV R4, R10 ;  /* 0x0000000a00047202 */ /* 0x002fe20000000f00 */
[----:B------:R1:W-:Y:S01]  /*60cd0*/  STL [R1+0x118c], R10 ;  /* 0x00118c0a01007387 */ /* 0x0003e20000100800 */
[----:B--2---:R-:W-:-:S05]  /*60ce0*/  IADD3.X R195, R195, UR6, RZ, P0, !PT ;  /* 0x00000006c3c37c10 */ /* 0x004fca00087fe4ff */
[----:B------:R-:W-:Y:S01]  /*60cf0*/  IMAD.MOV.U32 R5, RZ, RZ, R195 ;  /* 0x000000ffff057224 */ /* 0x000fe200078e00c3 */
[----:B------:R-:W-:Y:S01]  /*60d00*/  IADD3 R9, P2, R9, UR4, RZ ;  /* 0x0000000409097c10 */ /* 0x000fe2000ff5e0ff */
[----:B------:R-:W-:Y:S03]  /*60d10*/  STL [R1+0x1188], R195 ;  /* 0x001188c301007387 */ /* 0x000fe60000100800 */
[----:B------:R-:W-:Y:S01]  /*60d20*/  IADD3.X R194, R194, UR6, RZ, P2, !PT ;  /* 0x00000006c2c27c10 */ /* 0x000fe200097fe4ff */
[----:B------:R2:W-:Y:S04]  /*60d30*/  LDGSTS.E [R0+0x24008], desc[UR8][R4.64], P1 ;  /* 0x2400800004007fae */ /* 0x0005e80008921848 */
[----:B------:R-:W-:Y:S04]  /*60d40*/  STL [R1+0x1194], R9 ;  /* 0x0011940901007387 */ /* 0x000fe80000100800 */
[----:B-1----:R-:W4:Y:S01]  /*60d50*/  LDL.LU R10, [R1+0x11b4] ;  /* 0x0011b400010a7983 */ /* 0x002f220000300800 */
[----:B--2---:R-:W-:-:S02]  /*60d60*/  MOV R4, R9 ;  /* 0x0000000900047202 */ /* 0x004fc40000000f00 */
[----:B------:R-:W-:Y:S02]  /*60d70*/  MOV R5, R194 ;  /* 0x000000c200057202 */ /* 0x000fe40000000f00 */
[----:B---3--:R-:W-:Y:S01]  /*60d80*/  IADD3 R8, P0, R8, UR4, RZ ;  /* 0x0000000408087c10 */ /* 0x008fe2000ff1e0ff */
[----:B------:R1:W-:Y:S03]  /*60d90*/  STL [R1+0x1190], R194 ;  /* 0x001190c201007387 */ /* 0x0003e60000100800 */
[----:B------:R-:W-:Y:S01]  /*60da0*/  IADD3.X R13, R13, UR6, RZ, P0, !PT ;  /* 0x000000060d0d7c10 */ /* 0x000fe200087fe4ff */
[----:B------:R2:W-:Y:S04]  /*60db0*/  LDGSTS.E [R0+0x28008], desc[UR8][R4.64], P1 ;  /* 0x2800800004007fae */ /* 0x0005e80008921848 */
[----:B-1----:R-:W3:Y:S04]  /*60dc0*/  LDL.LU R194, [R1+0x11b0] ;  /* 0x0011b00001c27983 */ /* 0x002ee80000300800 */
[----:B------:R-:W3:Y:S01]  /*60dd0*/  LDL.LU R9, [R1+0x11bc] ;  /* 0x0011bc0001097983 */ /* 0x000ee20000300800 */
[----:B--2---:R-:W-:-:S03]  /*60de0*/  MOV R5, R13 ;  /* 0x0000000d00057202 */ /* 0x004fc60000000f00 */
[----:B------:R-:W-:Y:S04]  /*60df0*/  STL [R1+0x119c], R8 ;  /* 0x00119c0801007387 */ /* 0x000fe80000100800 */
[----:B------:R1:W-:Y:S01]  /*60e00*/  STL [R1+0x1198], R13 ;  /* 0x0011980d01007387 */ /* 0x0003e20000100800 */
[----:B------:R-:W-:Y:S01]  /*60e10*/  IMAD.MOV.U32 R4, RZ, RZ, R8 ;  /* 0x000000ffff047224 */ /* 0x000fe200078e0008 */
[----:B------:R-:W-:Y:S02]  /*60e20*/  UISETP.GT.AND UP1, UPT, UR16, 0x43, UPT ;  /* 0x000000431000788c */ /* 0x000fe4000bf24270 */
[----:B-1----:R-:W2:Y:S04]  /*60e30*/  LDL.LU R13, [R1+0x11b8] ;  /* 0x0011b800010d7983 */ /* 0x002ea80000300800 */
[----:B------:R-:W2:Y:S04]  /*60e40*/  LDL.LU R197, [R1+0x1540] ;  /* 0x0015400001c57983 */ /* 0x000ea80000300800 */
[----:B------:R-:W2:Y:S01]  /*60e50*/  LDL.LU R196, [R1+0x1544] ;  /* 0x0015440001c47983 */ /* 0x000ea20000300800 */
[----:B------:R-:W-:-:S03]  /*60e60*/  USEL UR12, URZ, 0x4, !UP1 ;  /* 0x000000043f0c7887 */ /* 0x000fc6000c800000 */
[----:B------:R1:W-:Y:S01]  /*60e70*/  LDGSTS.E [R0+0x2c008], desc[UR8][R4.64], P1 ;  /* 0x2c00800004007fae */ /* 0x0003e20008921848 */
[----:B------:R-:W-:-:S03]  /*60e80*/  USEL UR12, UR12, URZ, !UP0 ;  /* 0x0000003f0c0c7287 */ /* 0x000fc6000c000000 */
[----:B------:R-:W2:Y:S03]  /*60e90*/  LDL.LU R8, [R1+0x154c] ;  /* 0x00154c0001087983 */ /* 0x000ea60000300800 */
[----:B------:R-:W-:Y:S02]  /*60ea0*/  ISETP.NE.U32.AND P0, PT, RZ, UR12, PT ;  /* 0x0000000cff007c0c */ /* 0x000fe4000bf05070 */
[----:B----4-:R-:W-:-:S04]  /*60eb0*/  IADD3 R11, P1, R11, UR4, RZ ;  /* 0x000000040b0b7c10 */ /* 0x010fc8000ff3e0ff */
[----:B------:R-:W-:Y:S01]  /*60ec0*/  IADD3.X R193, R193, UR6, RZ, P1, !PT ;  /* 0x00000006c1c17c10 */ /* 0x000fe20008ffe4ff */
[----:B------:R-:W-:Y:S04]  /*60ed0*/  STL [R1+0x11a4], R11 ;  /* 0x0011a40b01007387 */ /* 0x000fe80000100800 */
[----:B------:R4:W-:Y:S01]  /*60ee0*/  STL [R1+0x11a0], R193 ;  /* 0x0011a0c101007387 */ /* 0x0009e20000100800 */
[----:B-1----:R-:W-:Y:S01]  /*60ef0*/  IMAD.MOV.U32 R5, RZ, RZ, R193 ;  /* 0x000000ffff057224 */ /* 0x002fe200078e00c1 */
[----:B------:R-:W-:-:S05]  /*60f00*/  MOV R4, R11 ;  /* 0x0000000b00047202 */ /* 0x000fca0000000f00 */
[----:B------:R1:W-:Y:S01]  /*60f10*/  LDGSTS.E [R0+0x2000c], desc[UR8][R4.64], P0 ;  /* 0x2000c00004007fae */ /* 0x0003e20008121848 */
[----:B------:R-:W-:-:S04]  /*60f20*/  IADD3 R12, P2, R12, UR4, RZ ;  /* 0x000000040c0c7c10 */ /* 0x000fc8000ff5e0ff */
[----:B------:R-:W-:Y:S01]  /*60f30*/  IADD3.X R192, R192, UR6, RZ, P2, !PT ;  /* 0x00000006c0c07c10 */ /* 0x000fe200097fe4ff */
[----:B------:R-:W-:Y:S04]  /*60f40*/  STL [R1+0x11ac], R12 ;  /* 0x0011ac0c01007387 */ /* 0x000fe80000100800 */
[----:B------:R-:W2:Y:S04]  /*60f50*/  LDL.LU R195, [R1+0x1548] ;  /* 0x0015480001c37983 */ /* 0x000ea80000300800 */
[----:B------:R1:W-:Y:S04]  /*60f60*/  STL [R1+0x11a8], R192 ;  /* 0x0011a8c001007387 */ /* 0x0003e80000100800 */
[----:B----4-:R-:W4:Y:S04]  /*60f70*/  LDL.LU R193, [R1+0x1550] ;  /* 0x0015500001c17983 */ /* 0x010f280000300800 */
[----:B------:R-:W4:Y:S01]  /*60f80*/  LDL.LU R11, [R1+0x1554] ;  /* 0x00155400010b7983 */ /* 0x000f220000300800 */
[----:B-1----:R-:W-:-:S02]  /*60f90*/  MOV R5, R192 ;  /* 0x000000c000057202 */ /* 0x002fc40000000f00 */
[----:B------:R-:W-:Y:S01]  /*60fa0*/  MOV R4, R12 ;  /* 0x0000000c00047202 */ /* 0x000fe20000000f00 */
[----:B------:R-:W4:Y:S04]  /*60fb0*/  LDL.LU R192, [R1+0x1558] ;  /* 0x0015580001c07983 */ /* 0x000f280000300800 */
[----:B------:R-:W4:Y:S01]  /*60fc0*/  LDL.LU R12, [R1+0x155c] ;  /* 0x00155c00010c7983 */ /* 0x000f220000300800 */
[----:B------:R-:W-:-:S03]  /*60fd0*/  UISETP.GT.AND UP1, UPT, UR16, 0x60, UPT ;  /* 0x000000601000788c */ /* 0x000fc6000bf24270 */
[----:B------:R1:W-:Y:S01]  /*60fe0*/  LDGSTS.E [R0+0x2400c], desc[UR8][R4.64], P0 ;  /* 0x2400c00004007fae */ /* 0x0003e20008121848 */
[----:B------:R-:W-:-:S04]  /*60ff0*/  USEL UR12, URZ, 0x4, !UP1 ;  /* 0x000000043f0c7887 */ /* 0x000fc8000c800000 */
[----:B------:R-:W-:Y:S01]  /*61000*/  USEL UR12, UR12, URZ, !UP0 ;  /* 0x0000003f0c0c7287 */ /* 0x000fe2000c000000 */
[----:B------:R-:W-:-:S05]  /*61010*/  IADD3 R10, P1, R10, UR4, RZ ;  /* 0x000000040a0a7c10 */ /* 0x000fca000ff3e0ff */
[----:B-1----:R-:W-:Y:S01]  /*61020*/  IMAD.MOV.U32 R4, RZ, RZ, R10 ;  /* 0x000000ffff047224 */ /* 0x002fe200078e000a */
[----:B------:R1:W-:Y:S01]  /*61030*/  STL [R1+0x11b4], R10 ;  /* 0x0011b40a01007387 */ /* 0x0003e20000100800 */
[----:B---3--:R-:W-:Y:S02]  /*61040*/  IADD3.X R194, R194, UR6, RZ, P1, !PT ;  /* 0x00000006c2c27c10 */ /* 0x008fe40008ffe4ff */
[----:B------:R-:W-:Y:S02]  /*61050*/  IADD3 R9, P2, R9, UR4, RZ ;  /* 0x0000000409097c10 */ /* 0x000fe4000ff5e0ff */
[----:B------:R-:W-:Y:S01]  /*61060*/  MOV R5, R194 ;  /* 0x000000c200057202 */ /* 0x000fe20000000f00 */
[----:B------:R-:W-:Y:S04]  /*61070*/  STL [R1+0x11b0], R194 ;  /* 0x0011b0c201007387 */ /* 0x000fe80000100800 */
[----:B-1----:R-:W3:Y:S04]  /*61080*/  LDL.LU R10, [R1+0x1564] ;  /* 0x00156400010a7983 */ /* 0x002ee80000300800 */
[----:B------:R-:W-:Y:S04]  /*61090*/  STL [R1+0x11bc], R9 ;  /* 0x0011bc0901007387 */ /* 0x000fe80000100800 */
[----:B------:R1:W-:Y:S01]  /*610a0*/  LDGSTS.E [R0+0x2800c], desc[UR8][R4.64], P0 ;  /* 0x2800c00004007fae */ /* 0x0003e20008121848 */
[----:B--2---:R-:W-:-:S02]  /*610b0*/  IADD3.X R13, R13, UR6, RZ, P2, !PT ;  /* 0x000000060d0d7c10 */ /* 0x004fc400097fe4ff */
[----:B------:R-:W-:-:S03]  /*610c0*/  IADD3 R196, P3, R196, UR4, RZ ;  /* 0x00000004c4c47c10 */ /* 0x000fc6000ff7e0ff */
[----:B------:R2:W-:Y:S01]  /*610d0*/  STL [R1+0x11b8], R13 ;  /* 0x0011b80d01007387 */ /* 0x0005e20000100800 */
[----:B------:R-:W-:Y:S01]  /*610e0*/  IADD3.X R197, R197, UR6, RZ, P3, !PT ;  /* 0x00000006c5c57c10 */ /* 0x000fe20009ffe4ff */
[----:B-1----:R-:W-:Y:S02]  /*610f0*/  IMAD.MOV.U32 R5, RZ, RZ, R13 ;  /* 0x000000ffff057224 */ /* 0x002fe400078e000d */
[----:B------:R-:W-:Y:S01]  /*61100*/  STL [R1+0x1544], R196 ;  /* 0x001544c401007387 */ /* 0x000fe20000100800 */
[----:B------:R-:W-:-:S03]  /*61110*/  MOV R4, R9 ;  /* 0x0000000900047202 */ /* 0x000fc60000000f00 */
[----:B--2---:R-:W2:Y:S01]  /*61120*/  LDL.LU R13, [R1+0x1560] ;  /* 0x00156000010d7983 */ /* 0x004ea20000300800 */
[----:B------:R-:W-:-:S03]  /*61130*/  ISETP.NE.U32.AND P1, PT, RZ, UR12, PT ;  /* 0x0000000cff007c0c */ /* 0x000fc6000bf25070 */
[----:B------:R-:W-:Y:S04]  /*61140*/  STL [R1+0x1540], R197 ;  /* 0x001540c501007387 */ /* 0x000fe80000100800 */
[----:B------:R-:W2:Y:S04]  /*61150*/  LDL.LU R194, [R1+0x1568] ;  /* 0x0015680001c27983 */ /* 0x000ea80000300800 */
[----:B------:R-:W2:Y:S04]  /*61160*/  LDL.LU R9, [R1+0x156c] ;  /* 0x00156c0001097983 */ /* 0x000ea80000300800 */
[----:B------:R1:W-:Y:S01]  /*61170*/  LDGSTS.E [R0+0x2c00c], desc[UR8][R4.64], P0 ;  /* 0x2c00c00004007fae */ /* 0x0003e20008121848 */
[----:B------:R-:W-:-:S05]  /*61180*/  IADD3 R8, P0, R8, UR4, RZ ;  /* 0x0000000408087c10 */ /* 0x000fca000ff1e0ff */
[----:B------:R4:W-:Y:S01]  /*61190*/  STL [R1+0x154c], R8 ;  /* 0x00154c0801007387 */ /* 0x0009e20000100800 */
[----:B-1----:R-:W-:Y:S02]  /*611a0*/  MOV R4, R196 ;  /* 0x000000c400047202 */ /* 0x002fe40000000f00 */
[----:B------:R-:W-:-:S05]  /*611b0*/  MOV R5, R197 ;  /* 0x000000c500057202 */ /* 0x000fca0000000f00 */
[----:B------:R1:W-:Y:S02]  /*611c0*/  LDGSTS.E [R0+0x30000], desc[UR8][R4.64], P1 ;  /* 0x3000000004007fae */ /* 0x0003e40008921848 */
[----:B-1----:R-:W-:Y:S01]  /*611d0*/  IMAD.MOV.U32 R4, RZ, RZ, R8 ;  /* 0x000000ffff047224 */ /* 0x002fe200078e0008 */
[----:B------:R-:W-:-:S04]  /*611e0*/  IADD3.X R195, R195, UR6, RZ, P0, !PT ;  /* 0x00000006c3c37c10 */ /* 0x000fc800087fe4ff */
[----:B------:R-:W-:Y:S01]  /*611f0*/  MOV R5, R195 ;  /* 0x000000c300057202 */ /* 0x000fe20000000f00 */
[----:B------:R-:W-:Y:S04]  /*61200*/  STL [R1+0x1548], R195 ;  /* 0x001548c301007387 */ /* 0x000fe80000100800 */
[----:B------:R1:W-:Y:S01]  /*61210*/  LDGSTS.E [R0+0x34000], desc[UR8][R4.64], P1 ;  /* 0x3400000004007fae */ /* 0x0003e20008921848 */
[----:B----4-:R-:W-:-:S04]  /*61220*/  IADD3 R11, P2, R11, UR4, RZ ;  /* 0x000000040b0b7c10 */ /* 0x010fc8000ff5e0ff */
[----:B------:R-:W-:Y:S01]  /*61230*/  IADD3.X R193, R193, UR6, RZ, P2, !PT ;  /* 0x00000006c1c17c10 */ /* 0x000fe200097fe4ff */
[----:B------:R-:W-:Y:S04]  /*61240*/  STL [R1+0x1554], R11 ;  /* 0x0015540b01007387 */ /* 0x000fe80000100800 */
[----:B------:R-:W4:Y:S01]  /*61250*/  LDL.LU R8, [R1+0x1574] ;  /* 0x0015740001087983 */ /* 0x000f220000300800 */
[----:B-1----:R-:W-:Y:S01]  /*61260*/  IMAD.MOV.U32 R5, RZ, RZ, R193 ;  /* 0x000000ffff057224 */ /* 0x002fe200078e00c1 */
[----:B------:R-:W-:Y:S02]  /*61270*/  IADD3 R12, P0, R12, UR4, RZ ;  /* 0x000000040c0c7c10 */ /* 0x000fe4000ff1e0ff */
[----:B------:R1:W-:Y:S01]  /*61280*/  STL [R1+0x1550], R193 ;  /* 0x001550c101007387 */ /* 0x0003e20000100800 */
[----:B------:R-:W-:-:S02]  /*61290*/  MOV R4, R11 ;  /* 0x0000000b00047202 */ /* 0x000fc40000000f00 */
[----:B------:R-:W-:-:S03]  /*612a0*/  IADD3.X R192, R192, UR6, RZ, P0, !PT ;  /* 0x00000006c0c07c10 */ /* 0x000fc600087fe4ff */
[----:B------:R1:W-:Y:S04]  /*612b0*/  LDGSTS.E [R0+0x38000], desc[UR8][R4.64], P1 ;  /* 0x3800000004007fae */ /* 0x0003e80008921848 */
[----:B-1----:R-:W4:Y:S04]  /*612c0*/  LDL.LU R193, [R1+0x1570] ;  /* 0x0015700001c17983 */ /* 0x002f280000300800 */
[----:B------:R-:W4:Y:S04]  /*612d0*/  LDL.LU R11, [R1+0x157c] ;  /* 0x00157c00010b7983 */ /* 0x000f280000300800 */
[----:B------:R1:W-:Y:S01]  /*612e0*/  STL [R1+0x155c], R12 ;  /* 0x00155c0c01007387 */ /* 0x0003e20000100800 */
[----:B------:R-:W-:-:S03]  /*612f0*/  MOV R4, R12 ;  /* 0x0000000c00047202 */ /* 0x000fc60000000f00 */
[----:B------:R1:W-:Y:S01]  /*61300*/  STL [R1+0x1558], R192 ;  /* 0x001558c001007387 */ /* 0x0003e20000100800 */
[----:B------:R-:W-:-:S03]  /*61310*/  MOV R5, R192 ;  /* 0x000000c000057202 */ /* 0x000fc60000000f00 */
[----:B-1----:R-:W4:Y:S04]  /*61320*/  LDL.LU R12, [R1+0x1578] ;  /* 0x00157800010c7983 */ /* 0x002f280000300800 */
[----:B------:R-:W4:Y:S04]  /*61330*/  LDL.LU R195, [R1+0x1580] ;  /* 0x0015800001c37983 */ /* 0x000f280000300800 */
[----:B------:R-:W4:Y:S01]  /*61340*/  LDL.LU R192, [R1+0x1584] ;  /* 0x0015840001c07983 */ /* 0x000f220000300800 */
[----:B------:R-:W-:-:S03]  /*61350*/  UISETP.GT.AND UP1, UPT, UR16, 0x61, UPT ;  /* 0x000000611000788c */ /* 0x000fc6000bf24270 */
[----:B------:R1:W-:Y:S01]  /*61360*/  LDGSTS.E [R0+0x3c000], desc[UR8][R4.64], P1 ;  /* 0x3c00000004007fae */ /* 0x0003e20008921848 */
[----:B------:R-:W-:-:S04]  /*61370*/  USEL UR12, URZ, 0x4, !UP1 ;  /* 0x000000043f0c7887 */ /* 0x000fc8000c800000 */
[----:B------:R-:W-:-:S06]  /*61380*/  USEL UR12, UR12, URZ, !UP0 ;  /* 0x0000003f0c0c7287 */ /* 0x000fcc000c000000 */
[----:B------:R-:W-:Y:S02]  /*61390*/  ISETP.NE.U32.AND P0, PT, RZ, UR12, PT ;  /* 0x0000000cff007c0c */ /* 0x000fe4000bf05070 */
[----:B---3--:R-:W-:-:S05]  /*613a0*/  IADD3 R10, P1, R10, UR4, RZ ;  /* 0x000000040a0a7c10 */ /* 0x008fca000ff3e0ff */
[----:B------:R-:W-:Y:S01]  /*613b0*/  STL [R1+0x1564], R10 ;  /* 0x0015640a01007387 */ /* 0x000fe20000100800 */
[----:B-1----:R-:W-:Y:S01]  /*613c0*/  IMAD.MOV.U32 R4, RZ, RZ, R10 ;  /* 0x000000ffff047224 */ /* 0x002fe200078e000a */
[----:B--2---:R-:W-:-:S04]  /*613d0*/  IADD3.X R13, R13, UR6, RZ, P1, !PT ;  /* 0x000000060d0d7c10 */ /* 0x004fc80008ffe4ff */
[----:B------:R-:W-:Y:S01]  /*613e0*/  MOV R5, R13 ;  /* 0x0000000d00057202 */ /* 0x000fe20000000f00 */
[----:B------:R1:W-:Y:S04]  /*613f0*/  STL [R1+0x1560], R13 ;  /* 0x0015600d01007387 */ /* 0x0003e80000100800 */
[----:B------:R2:W-:Y:S01]  /*61400*/  LDGSTS.E [R0+0x30004], desc[UR8][R4.64], P0 ;  /* 0x3000400004007fae */ /* 0x0005e20008121848 */
[----:B------:R-:W-:-:S04]  /*61410*/  IADD3 R9, P2, R9, UR4, RZ ;  /* 0x0000000409097c10 */ /* 0x000fc8000ff5e0ff */
[----:B------:R-:W-:Y:S01]  /*61420*/  IADD3.X R194, R194, UR6, RZ, P2, !PT ;  /* 0x00000006c2c27c10 */ /* 0x000fe200097fe4ff */
[----:B------:R3:W-:Y:S04]  /*61430*/  STL [R1+0x156c], R9 ;  /* 0x00156c0901007387 */ /* 0x0007e80000100800 */
[----:B-1----:R-:W4:Y:S04]  /*61440*/  LDL.LU R13, [R1+0x1588] ;  /* 0x00158800010d7983 */ /* 0x002f280000300800 */
[----:B------:R-:W-:Y:S04]  /*61450*/  STL [R1+0x1568], R194 ;  /* 0x001568c201007387 */ /* 0x000fe80000100800 */
[----:B------:R-:W4:Y:S04]  /*61460*/  LDL.LU R10, [R1+0x158c] ;  /* 0x00158c00010a7983 */ /* 0x000f280000300800 */
[----:B------:R-:W4:Y:S04]  /*61470*/  LDL.LU R197, [R1+0x1590] ;  /* 0x0015900001c57983 */ /* 0x000f280000300800 */
[----:B------:R-:W4:Y:S01]  /*61480*/  LDL.LU R196, [R1+0x1594] ;  /* 0x0015940001c47983 */ /* 0x000f220000300800 */
[----:B--2---:R-:W-:Y:S01]  /*61490*/  MOV R4, R9 ;  /* 0x0000000900047202 */ /* 0x004fe20000000f00 */
[----:B------:R-:W-:-:S02]  /*614a0*/  IMAD.MOV.U32 R5, RZ, RZ, R194 ;  /* 0x000000ffff057224 */ /* 0x000fc400078e00c2 */
[----:B---3--:R-:W2:Y:S04]  /*614b0*/  LDL.LU R9, [R1+0x159c] ;  /* 0x00159c0001097983 */ /* 0x008ea80000300800 */
[----:B------:R1:W-:Y:S01]  /*614c0*/  LDGSTS.E [R0+0x34004], desc[UR8][R4.64], P0 ;  /* 0x3400400004007fae */ /* 0x0003e20008121848 */
[----:B----4-:R-:W-:-:S05]  /*614d0*/  IADD3 R8, P1, R8, UR4, RZ ;  /* 0x0000000408087c10 */ /* 0x010fca000ff3e0ff */
[----:B------:R-:W-:Y:S01]  /*614e0*/  STL [R1+0x1574], R8 ;  /* 0x0015740801007387 */ /* 0x000fe20000100800 */
[----:B------:R-:W-:-:S04]  /*614f0*/  IADD3.X R193, R193, UR6, RZ, P1, !PT ;  /* 0x00000006c1c17c10 */ /* 0x000fc80008ffe4ff */
[----:B-1----:R-:W-:Y:S01]  /*61500*/  MOV R5, R193 ;  /* 0x000000c100057202 */ /* 0x002fe20000000f00 */
[----:B------:R1:W-:Y:S01]  /*61510*/  STL [R1+0x1570], R193 ;  /* 0x001570c101007387 */ /* 0x0003e20000100800 */
[----:B------:R-:W-:-:S03]  /*61520*/  IADD3 R11, P2, R11, UR4, RZ ;  /* 0x000000040b0b7c10 */ /* 0x000fc6000ff5e0ff */
[----:B-1----:R-:W3:Y:S01]  /*61530*/  LDL.LU R193, [R1+0x1598] ;  /* 0x0015980001c17983 */ /* 0x002ee20000300800 */
[----:B------:R-:W-:Y:S02]  /*61540*/  MOV R4, R8 ;  /* 0x0000000800047202 */ /* 0x000fe40000000f00 */
[----:B------:R-:W-:Y:S01]  /*61550*/  IADD3.X R12, R12, UR6, RZ, P2, !PT ;  /* 0x000000060c0c7c10 */ /* 0x000fe200097fe4ff */
[----:B------:R-:W4:Y:S01]  /*61560*/  LDL.LU R8, [R1+0x15a4] ;  /* 0x0015a40001087983 */ /* 0x000f220000300800 */
[----:B------:R-:W-:-:S03]  /*61570*/  IADD3 R192, P3, R192, UR4, RZ ;  /* 0x00000004c0c07c10 */ /* 0x000fc6000ff7e0ff */
[----:B------:R-:W-:Y:S01]  /*61580*/  STL [R1+0x157c], R11 ;  /* 0x00157c0b01007387 */ /* 0x000fe20000100800 */
[----:B------:R-:W-:-:S03]  /*61590*/  IADD3.X R195, R195, UR6, RZ, P3, !PT ;  /* 0x00000006c3c37c10 */ /* 0x000fc60009ffe4ff */
[----:B------:R1:W-:Y:S04]  /*615a0*/  LDGSTS.E [R0+0x38004], desc[UR8][R4.64], P0 ;  /* 0x3800400004007fae */ /* 0x0003e80008121848 */
[----:B------:R1:W-:Y:S04]  /*615b0*/  STL [R1+0x1578], R12 ;  /* 0x0015780c01007387 */ /* 0x0003e80000100800 */
[----:B------:R1:W-:Y:S02]  /*615c0*/  STL [R1+0x1584], R192 ;  /* 0x001584c001007387 */ /* 0x0003e40000100800 */
[----:B-1----:R-:W-:-:S02]  /*615d0*/  MOV R5, R12 ;  /* 0x0000000c00057202 */ /* 0x002fc40000000f00 */
[----:B------:R-:W4:Y:S01]  /*615e0*/  LDL.LU R12, [R1+0x15a0] ;  /* 0x0015a000010c7983 */ /* 0x000f220000300800 */
[----:B------:R-:W-:-:S03]  /*615f0*/  IMAD.MOV.U32 R4, RZ, RZ, R11 ;  /* 0x000000ffff047224 */ /* 0x000fc600078e000b */
[----:B------:R1:W-:Y:S04]  /*61600*/  STL [R1+0x1580], R195 ;  /* 0x001580c301007387 */ /* 0x0003e80000100800 */
[----:B------:R-:W4:Y:S04]  /*61610*/  LDL.LU R194, [R1+0x15a8] ;  /* 0x0015a80001c27983 */ /* 0x000f280000300800 */
[----:B------:R-:W4:Y:S01]  /*61620*/  LDL.LU R11, [R1+0x15ac] ;  /* 0x0015ac00010b7983 */ /* 0x000f220000300800 */
[----:B------:R-:W-:-:S03]  /*61630*/  UISETP.GT.AND UP1, UPT, UR16, 0x62, UPT ;  /* 0x000000621000788c */ /* 0x000fc6000bf24270 */
[----:B------:R1:W-:Y:S01]  /*61640*/  LDGSTS.E [R0+0x3c004], desc[UR8][R4.64], P0 ;  /* 0x3c00400004007fae */ /* 0x0003e20008121848 */
[----:B------:R-:W-:-:S04]  /*61650*/  USEL UR12, URZ, 0x4, !UP1 ;  /* 0x000000043f0c7887 */ /* 0x000fc8000c800000 */
[----:B------:R-:W-:-:S06]  /*61660*/  USEL UR12, UR12, URZ, !UP0 ;  /* 0x0000003f0c0c7287 */ /* 0x000fcc000c000000 */
[----:B------:R-:W-:Y:S01]  /*61670*/  ISETP.NE.U32.AND P1, PT, RZ, UR12, PT ;  /* 0x0000000cff007c0c */ /* 0x000fe2000bf25070 */
[----:B-1----:R-:W-:Y:S01]  /*61680*/  IMAD.MOV.U32 R5, RZ, RZ, R195 ;  /* 0x000000ffff057224 */ /* 0x002fe200078e00c3 */
[----:B------:R-:W-:Y:S02]  /*61690*/  MOV R4, R192 ;  /* 0x000000c000047202 */ /* 0x000fe40000000f00 */
[----:B------:R-:W4:Y:S01]  /*616a0*/  LDL.LU R192, [R1+0x15b4] ;  /* 0x0015b40001c07983 */ /* 0x000f220000300800 */
[----:B------:R-:W-:-:S08]  /*616b0*/  UISETP.GT.AND UP1, UPT, UR16, 0x63, UPT ;  /* 0x000000631000788c */ /* 0x000fd0000bf24270 */
[----:B------:R1:W-:Y:S01]  /*616c0*/  LDGSTS.E [R0+0x30008], desc[UR8][R4.64], P1 ;  /* 0x3000800004007fae */ /* 0x0003e20008921848 */
[----:B------:R-:W-:-:S04]  /*616d0*/  USEL UR12, URZ, 0x4, !UP1 ;  /* 0x000000043f0c7887 */ /* 0x000fc8000c800000 */
[----:B------:R-:W-:Y:S01]  /*616e0*/  USEL UR12, UR12, URZ, !UP0 ;  /* 0x0000003f0c0c7287 */ /* 0x000fe2000c000000 */
[----:B------:R-:W-:-:S04]  /*616f0*/  IADD3 R10, P0, R10, UR4, RZ ;  /* 0x000000040a0a7c10 */ /* 0x000fc8000ff1e0ff */
[----:B------:R-:W-:Y:S02]  /*61700*/  IADD3.X R13, R13, UR6, RZ, P0, !PT ;  /* 0x000000060d0d7c10 */ /* 0x000fe400087fe4ff */
[----:B------:R-:W-:Y:S01]  /*61710*/  IADD3 R196, P2, R196, UR4, RZ ;  /* 0x00000004c4c47c10 */ /* 0x000fe2000ff5e0ff */
[----:B------:R-:W-:Y:S03]  /*61720*/  STL [R1+0x158c], R10 ;  /* 0x00158c0a01007387 */ /* 0x000fe60000100800 */
[----:B------:R-:W-:Y:S01]  /*61730*/  IADD3.X R197, R197, UR6, RZ, P2, !PT ;  /* 0x00000006c5c57c10 */ /* 0x000fe200097fe4ff */
[----:B------:R2:W-:Y:S01]  /*61740*/  STL [R1+0x1588], R13 ;  /* 0x0015880d01007387 */ /* 0x0005e20000100800 */
[----:B-1----:R-:W-:Y:S02]  /*61750*/  MOV R4, R10 ;  /* 0x0000000a00047202 */ /* 0x002fe40000000f00 */
[----:B------:R-:W-:Y:S01]  /*61760*/  MOV R5, R13 ;  /* 0x0000000d00057202 */ /* 0x000fe20000000f00 */
[----:B------:R-:W-:Y:S01]  /*61770*/  STL [R1+0x1594], R196 ;  /* 0x001594c401007387 */ /* 0x000fe20000100800 */
[----:B--2---:R-:W-:-:S03]  /*61780*/  IADD3 R9, P0, R9, UR4, RZ ;  /* 0x0000000409097c10 */ /* 0x004fc6000ff1e0ff */
[----:B------:R-:W2:Y:S04]  /*61790*/  LDL.LU R195, [R1+0x15b0] ;  /* 0x0015b00001c37983 */ /* 0x000ea80000300800 */
[----:B------:R-:W-:Y:S04]  /*617a0*/  STL [R1+0x1590], R197 ;  /* 0x001590c501007387 */ /* 0x000fe80000100800 */
[----:B------:R-:W2:Y:S04]  /*617b0*/  LDL.LU R13, [R1+0x15b8] ;  /* 0x0015b800010d7983 */ /* 0x000ea80000300800 */
[----:B------:R-:W2:Y:S04]  /*617c0*/  LDL.LU R10, [R1+0x15bc] ;  /* 0x0015bc00010a7983 */ /* 0x000ea80000300800 */
[----:B------:R1:W-:Y:S04]  /*617d0*/  LDGSTS.E [R0+0x34008], desc[UR8][R4.64], P1 ;  /* 0x3400800004007fae */ /* 0x0003e80008921848 */
[----:B------:R-:W-:Y:S01]  /*617e0*/  STL [R1+0x159c], R9 ;  /* 0x00159c0901007387 */ /* 0x000fe20000100800 */
[----:B-1----:R-:W-:Y:S01]  /*617f0*/  IMAD.MOV.U32 R4, RZ, RZ, R196 ;  /* 0x000000ffff047224 */ /* 0x002fe200078e00c4 */
[----:B------:R-:W-:-:S05]  /*61800*/  MOV R5, R197 ;  /* 0x000000c500057202 */ /* 0x000fca0000000f00 */
[----:B------:R1:W-:Y:S02]  /*61810*/  LDGSTS.E [R0+0x38008], desc[UR8][R4.64], P1 ;  /* 0x3800800004007fae */ /* 0x0003e40008921848 */
[----:B-1----:R-:W-:Y:S02]  /*61820*/  MOV R4, R9 ;  /* 0x0000000900047202 */ /* 0x002fe40000000f00 */
[----:B---3--:R-:W-:-:S05]  /*61830*/  IADD3.X R193, R193, UR6, RZ, P0, !PT ;  /* 0x00000006c1c17c10 */ /* 0x008fca00087fe4ff */
[----:B------:R1:W-:Y:S01]  /*61840*/  STL [R1+0x1598], R193 ;  /* 0x001598c101007387 */ /* 0x0003e20000100800 */
[----:B------:R-:W-:Y:S01]  /*61850*/  IMAD.MOV.U32 R5, RZ, RZ, R193 ;  /* 0x000000ffff057224 */ /* 0x000fe200078e00c1 */
[----:B------:R-:W-:-:S04]  /*61860*/  ISETP.NE.U32.AND P0, PT, RZ, UR12, PT ;  /* 0x0000000cff007c0c */ /* 0x000fc8000bf05070 */
[----:B------:R3:W-:Y:S04]  /*61870*/  LDGSTS.E [R0+0x3c008], desc[UR8][R4.64], P1 ;  /* 0x3c00800004007fae */ /* 0x0007e80008921848 */
[----:B-1----:R-:W2:Y:S04]  /*61880*/  LDL.LU R193, [R1+0x9c0] ;  /* 0x0009c00001c17983 */ /* 0x002ea80000300800 */
[----:B------:R-:W2:Y:S01]  /*61890*/  LDL.LU R9, [R1+0x9c4] ;  /* 0x0009c40001097983 */ /* 0x000ea20000300800 */
[----:B----4-:R-:W-:-:S04]  /*618a0*/  IADD3 R8, P1, R8, UR4, RZ ;  /* 0x0000000408087c10 */ /* 0x010fc8000ff3e0ff */
[----:B---3--:R-:W-:Y:S01]  /*618b0*/  MOV R4, R8 ;  /* 0x0000000800047202 */ /* 0x008fe20000000f00 */
[----:B------:R-:W-:Y:S01]  /*618c0*/  STL [R1+0x15a4], R8 ;  /* 0x0015a40801007387 */ /* 0x000fe20000100800 */
[----:B------:R-:W-:-:S04]  /*618d0*/  IADD3.X R12, R12, UR6, RZ, P1, !PT ;  /* 0x000000060c0c7c10 */ /* 0x000fc80008ffe4ff */
[----:B------:R-:W-:Y:S01]  /*618e0*/  MOV R5, R12 ;  /* 0x0000000c00057202 */ /* 0x000fe20000000f00 */
[----:B------:R1:W-:Y:S04]  /*618f0*/  STL [R1+0x15a0], R12 ;  /* 0x0015a00c01007387 */ /* 0x0003e80000100800 */
[----:B------:R3:W-:Y:S01]  /*61900*/  LDGSTS.E [R0+0x3000c], desc[UR8][R4.64], P0 ;  /* 0x3000c00004007fae */ /* 0x0007e20008121848 */
[----:B------:R-:W-:-:S04]  /*61910*/  IADD3 R11, P2, R11, UR4, RZ ;  /* 0x000000040b0b7c10 */ /* 0x000fc8000ff5e0ff */
[----:B------:R-:W-:Y:S01]  /*61920*/  IADD3.X R194, R194, UR6, RZ, P2, !PT ;  /* 0x00000006c2c27c10 */ /* 0x000fe200097fe4ff */
[----:B------:R-:W-:Y:S04]  /*61930*/  STL [R1+0x15ac], R11 ;  /* 0x0015ac0b01007387 */ /* 0x000fe80000100800 */
[----:B-1----:R-:W4:Y:S01]  /*61940*/  LDL.LU R12, [R1+0x9cc] ;  /* 0x0009cc00010c7983 */ /* 0x002f220000300800 */
[----:B---3--:R-:W-:-:S03]  /*61950*/  MOV R5, R194 ;  /* 0x000000c200057202 */ /* 0x008fc60000000f00 */
[----:B------:R1:W-:Y:S04]  /*61960*/  STL [R1+0x15a8], R194 ;  /* 0x0015a8c201007387 */ /* 0x0003e80000100800 */
[----:B------:R-:W3:Y:S04]  /*61970*/  LDL.LU R8, [R1+0x9d4] ;  /* 0x0009d40001087983 */ /* 0x000ee80000300800 */
[----:B-1----:R-:W3:Y:S01]  /*61980*/  LDL.LU R194, [R1+0x9c8] ;  /* 0x0009c80001c27983 */ /* 0x002ee20000300800 */
[----:B------:R-:W-:-:S03]  /*61990*/  IMAD.MOV.U32 R4, RZ, RZ, R11 ;  /* 0x000000ffff047224 */ /* 0x000fc600078e000b */
[----:B------:R-:W3:Y:S01]  /*619a0*/  LDL.LU R11, [R1+0x9d0] ;  /* 0x0009d000010b7983 */ /* 0x000ee20000300800 */
[----:B------:R-:W-:-:S03]  /*619b0*/  IADD3 R192, P1, R192, UR4, RZ ;  /* 0x00000004c0c07c10 */ /* 0x000fc6000ff3e0ff */
[----:B------:R1:W-:Y:S04]  /*619c0*/  LDGSTS.E [R0+0x3400c], desc[UR8][R4.64], P0 ;  /* 0x3400c00004007fae */ /* 0x0003e80008121848 */
[----:B------:R-:W-:Y:S01]  /*619d0*/  STL [R1+0x15b4], R192 ;  /* 0x0015b4c001007387 */ /* 0x000fe20000100800 */
[----:B------:R-:W-:Y:S01]  /*619e0*/  UISETP.GT.AND UP1, UPT, UR16, 0x4, UPT ;  /* 0x000000041000788c */ /* 0x000fe2000bf24270 */
[----:B-1----:R-:W-:-:S03]  /*619f0*/  MOV R4, R192 ;  /* 0x000000c000047202 */ /* 0x002fc60000000f00 */
[----:B------:R-:W-:-:S04]  /*61a00*/  USEL UR12, URZ, 0x4, !UP1 ;  /* 0x000000043f0c7887 */ /* 0x000fc8000c800000 */
[----:B------:R-:W-:Y:S01]  /*61a10*/  USEL UR12, UR12, URZ, !UP0 ;  /* 0x0000003f0c0c7287 */ /* 0x000fe2000c000000 */
[----:B--2---:R-:W-:-:S05]  /*61a20*/  IADD3.X R195, R195, UR6, RZ, P1, !PT ;  /* 0x00000006c3c37c10 */ /* 0x004fca0008ffe4ff */
[----:B------:R1:W-:Y:S01]  /*61a30*/  STL [R1+0x15b0], R195 ;  /* 0x0015b0c301007387 */ /* 0x0003e20000100800 */
[----:B------:R-:W-:-:S04]  /*61a40*/  IADD3 R10, P2, R10, UR4, RZ ;  /* 0x000000040a0a7c10 */ /* 0x000fc8000ff5e0ff */
[----:B------:R-:W-:Y:S01]  /*61a50*/  IADD3.X R13, R13, UR6, RZ, P2, !PT ;  /* 0x000000060d0d7c10 */ /* 0x000fe200097fe4ff */
[----:B------:R-:W-:Y:S01]  /*61a60*/  IMAD.MOV.U32 R5, RZ, RZ, R195 ;  /* 0x000000ffff057224 */ /* 0x000fe200078e00c3 */
[----:B------:R-:W-:Y:S04]  /*61a70*/  STL [R1+0x15bc], R10 ;  /* 0x0015bc0a01007387 */ /* 0x000fe80000100800 */
[----:B------:R2:W-:Y:S04]  /*61a80*/  STL [R1+0x15b8], R13 ;  /* 0x0015b80d01007387 */ /* 0x0005e80000100800 */
[----:B-1----:R-:W3:Y:S04]  /*61a90*/  LDL.LU R195, [R1+0x9d8] ;  /* 0x0009d80001c37983 */ /* 0x002ee80000300800 */
[----:B------:R-:W3:Y:S04]  /*61aa0*/  LDL.LU R192, [R1+0x9dc] ;  /* 0x0009dc0001c07983 */ /* 0x000ee80000300800 */
[----:B------:R1:W-:Y:S02]  /*61ab0*/  LDGSTS.E [R0+0x3800c], desc[UR8][R4.64], P0 ;  /* 0x3800c00004007fae */ /* 0x0003e40008121848 */
[----:B-1----:R-:W-:-:S02]  /*61ac0*/  MOV R4, R10 ;  /* 0x0000000a00047202 */ /* 0x002fc40000000f00 */
[----:B------:R-:W-:Y:S02]  /*61ad0*/  MOV R5, R13 ;  /* 0x0000000d00057202 */ /* 0x000fe40000000f00 */
[----:B--2---:R-:W2:Y:S04]  /*61ae0*/  LDL.LU R13, [R1+0x9e0] ;  /* 0x0009e000010d7983 */ /* 0x004ea80000300800 */
[----:B------:R-:W2:Y:S04]  /*61af0*/  LDL.LU R10, [R1+0x9e4] ;  /* 0x0009e400010a7983 */ /* 0x000ea80000300800 */
[----:B------:R1:W-:Y:S01]  /*61b00*/  LDGSTS.E [R0+0x3c00c], desc[UR8][R4.64], P0 ;  /* 0x3c00c00004007fae */ /* 0x0003e20008121848 */
[----:B------:R-:W-:-:S02]  /*61b10*/  ISETP.NE.U32.AND P0, PT, RZ, UR12, PT ;  /* 0x0000000cff007c0c */ /* 0x000fc4000bf05070 */
[----:B-1----:R-:W-:-:S05]  /*61b20*/  LOP3.LUT R0, R2, 0x10, RZ, 0x3c, !PT ;  /* 0x0000001002007812 */ /* 0x002fca00078e3cff */
[----:B------:R-:W-:Y:S01]  /*61b30*/  VIADD R0, R0, UR17 ;  /* 0x0000001100007c36 */ /* 0x000fe20008000000 */
[----:B------:R-:W-:-:S04]  /*61b40*/  IADD3 R9, P1, R9, UR4, RZ ;  /* 0x0000000409097c10 */ /* 0x000fc8000ff3e0ff */
[----:B------:R-:W-:Y:S01]  /*61b50*/  IADD3.X R193, R193, UR6, RZ, P1, !PT ;  /* 0x00000006c1c17c10 */ /* 0x000fe20008ffe4ff */
[----:B------:R-:W-:Y:S03]  /*61b60*/  STL [R1+0x9c4], R9 ;  /* 0x0009c40901007387 */ /* 0x000fe60000100800 */
[----:B------:R-:W-:Y:S01]  /*61b70*/  MOV R5, R193 ;  /* 0x000000c100057202 */ /* 0x000fe20000000f00 */
[----:B------:R1:W-:Y:S04]  /*61b80*/  STL [R1+0x9c0], R193 ;  /* 0x0009c0c101007387 */ /* 0x0003e80000100800 */
[----:B------:R-:W2:Y:S04]  /*61b90*/  LDL.LU R197, [R1+0x9e8] ;  /* 0x0009e80001c57983 */ /* 0x000ea80000300800 */
[----:B-1----:R-:W2:Y:S01]  /*61ba0*/  LDL.LU R193, [R1+0x9ec] ;  /* 0x0009ec0001c17983 */ /* 0x002ea20000300800 */
[----:B------:R-:W-:-:S03]  /*61bb0*/  MOV R4, R9 ;  /* 0x0000000900047202 */ /* 0x000fc60000000f00 */
[----:B------:R-:W2:Y:S04]  /*61bc0*/  LDL.LU R9, [R1+0x9f4] ;  /* 0x0009f40001097983 */ /* 0x000ea80000300800 */
[----:B------:R1:W-:Y:S01]  /*61bd0*/  LDGSTS.E [R0], desc[UR8][R4.64], P0 ;  /* 0x0000000004007fae */ /* 0x0003e20008121848 */
[----:B----4-:R-:W-:-:S05]  /*61be0*/  IADD3 R12, P1, R12, UR4, RZ ;  /* 0x000000040c0c7c10 */ /* 0x010fca000ff3e0ff */
[----:B------:R4:W-:Y:S01]  /*61bf0*/  STL [R1+0x9cc], R12 ;  /* 0x0009cc0c01007387 */ /* 0x0009e20000100800 */
[----:B---3--:R-:W-:Y:S02]  /*61c00*/  IADD3 R8, P2, R8, UR4, RZ ;  /* 0x0000000408087c10 */ /* 0x008fe4000ff5e0ff */
[----:B------:R-:W-:Y:S01]  /*61c10*/  IADD3.X R194, R194, UR6, RZ, P1, !PT ;  /* 0x00000006c2c27c10 */ /* 0x000fe20008ffe4ff */
[----:B-1----:R-:W-:-:S04]  /*61c20*/  IMAD.MOV.U32 R4, RZ, RZ, R12 ;  /* 0x000000ffff047224 */ /* 0x002fc800078e000c */
[----:B------:R-:W-:Y:S04]  /*61c30*/  STL [R1+0x9c8], R194 ;  /* 0x0009c8c201007387 */ /* 0x000fe80000100800 */
[----:B------:R-:W-:Y:S01]  /*61c40*/  STL [R1+0x9d4], R8 ;  /* 0x0009d40801007387 */ /* 0x000fe20000100800 */
[----:B------:R-:W-:-:S03]  /*61c50*/  IADD3.X R11, R11, UR6, RZ, P2, !PT ;  /* 0x000000060b0b7c10 */ /* 0x000fc600097fe4ff */
[----:B----4-:R-:W3:Y:S01]  /*61c60*/  LDL.LU R12, [R1+0x9f0] ;  /* 0x0009f000010c7983 */ /* 0x010ee20000300800 */
[----:B------:R-:W-:-:S03]  /*61c70*/  MOV R5, R194 ;  /* 0x000000c200057202 */ /* 0x000fc60000000f00 */
[----:B------:R1:W-:Y:S04]  /*61c80*/  STL [R1+0x9d0], R11 ;  /* 0x0009d00b01007387 */ /* 0x0003e80000100800 */
[----:B------:R4:W-:Y:S04]  /*61c90*/  LDGSTS.E [R0+0x4000], desc[UR8][R4.64], P0 ;  /* 0x0400000004007fae */ /* 0x0009e80008121848 */
[----:B------:R-:W3:Y:S01]  /*61ca0*/  LDL.LU R196, [R1+0x9f8] ;  /* 0x0009f80001c47983 */ /* 0x000ee20000300800 */
[----:B----4-:R-:W-:-:S03]  /*61cb0*/  IMAD.MOV.U32 R5, RZ, RZ, R11 ;  /* 0x000000ffff057224 */ /* 0x010fc600078e000b */
[----:B-1----:R-:W4:Y:S01]  /*61cc0*/  LDL.LU R11, [R1+0x9fc] ;  /* 0x0009fc00010b7983 */ /* 0x002f220000300800 */
[----:B------:R-:W-:-:S03]  /*61cd0*/  MOV R4, R8 ;  /* 0x0000000800047202 */ /* 0x000fc60000000f00 */
        /* <DEDUP_REMOVED lines=8> */
[----:B-1----:R-:W-:Y:S02]  /*61d60*/  MOV R4, R192 ;  /* 0x000000c000047202 */ /* 0x002fe40000000f00 */
[----:B------:R-:W-:Y:S01]  /*61d70*/  MOV R5, R195 ;  /* 0x000000c300057202 */ /* 0x000fe20000000f00 */
[----:B------:R-:W-:Y:S04]  /*61d80*/  STL [R1+0x9dc], R192 ;  /* 0x0009dcc001007387 */ /* 0x000fe80000100800 */
[----:B------:R1:W-:Y:S01]  /*61d90*/  LDGSTS.E [R0+0xc000], desc[UR8][R4.64], P0 ;  /* 0x0c00000004007fae */ /* 0x0003e20008121848 */
[----:B------:R-:W-:-:S03]  /*61da0*/  ISETP.NE.U32.AND P0, PT, RZ, UR12, PT ;  /* 0x0000000cff007c0c */ /* 0x000fc6000bf05070 */
[----:B------:R1:W-:Y:S01]  /*61db0*/  STL [R1+0x9d8], R195 ;  /* 0x0009d8c301007387 */ /* 0x0003e20000100800 */
[----:B--2---:R-:W-:-:S04]  /*61dc0*/  IADD3 R10, P1, R10, UR4, RZ ;  /* 0x000000040a0a7c10 */ /* 0x004fc8000ff3e0ff */
[----:B------:R-:W-:Y:S01]  /*61dd0*/  IADD3.X R13, R13, UR6, RZ, P1, !PT ;  /* 0x000000060d0d7c10 */ /* 0x000fe20008ffe4ff */
[----:B------:R-:W-:Y:S04]  /*61de0*/  STL [R1+0x9e4], R10 ;  /* 0x0009e40a01007387 */ /* 0x000fe80000100800 */
[----:B------:R2:W-:Y:S01]  /*61df0*/  STL [R1+0x9e0], R13 ;  /* 0x0009e00d01007387 */ /* 0x0005e20000100800 */
[----:B-1----:R-:W-:Y:S01]  /*61e00*/  MOV R5, R13 ;  /* 0x0000000d00057202 */ /* 0x002fe20000000f00 */
[----:B------:R-:W-:-:S05]  /*61e10*/  IMAD.MOV.U32 R4, RZ, RZ, R10 ;  /* 0x000000ffff047224 */ /* 0x000fca00078e000a */
[----:B------:R1:W-:Y:S01]  /*61e20*/  LDGSTS.E [R0+0x4], desc[UR8][R4.64], P0 ;  /* 0x0000400004007fae */ /* 0x0003e20008121848 */
[----:B------:R-:W-:-:S04]  /*61e30*/  IADD3 R193, P2, R193, UR4, RZ ;  /* 0x00000004c1c17c10 */ /* 0x000fc8000ff5e0ff */
[----:B------:R-:W-:Y:S01]  /*61e40*/  IADD3.X R197, R197, UR6, RZ, P2, !PT ;  /* 0x00000006c5c57c10 */ /* 0x000fe200097fe4ff */
[----:B------:R3:W-:Y:S04]  /*61e50*/  STL [R1+0x9ec], R193 ;  /* 0x0009ecc101007387 */ /* 0x0007e80000100800 */
[----:B------:R-:W4:Y:S04]  /*61e60*/  LDL.LU R195, [R1+0xa08] ;  /* 0x000a080001c37983 */ /* 0x000f280000300800 */
[----:B------:R-:W-:Y:S04]  /*61e70*/  STL [R1+0x9e8], R197 ;  /* 0x0009e8c501007387 */ /* 0x000fe80000100800 */
[----:B--2---:R-:W2:Y:S01]  /*61e80*/  LDL.LU R13, [R1+0xa0c] ;  /* 0x000a0c00010d7983 */ /* 0x004ea20000300800 */
[----:B------:R-:W-:-:S03]  /*61e90*/  IADD3 R9, P1, R9, UR4, RZ ;  /* 0x0000000409097c10 */ /* 0x000fc6000ff3e0ff */
[----:B------:R-:W2:Y:S01]  /*61ea0*/  LDL.LU R192, [R1+0xa10] ;  /* 0x000a100001c07983 */ /* 0x000ea20000300800 */
[----:B-1----:R-:W-:-:S03]  /*61eb0*/  MOV R4, R193 ;  /* 0x000000c100047202 */ /* 0x002fc60000000f00 */
[----:B------:R-:W2:Y:S01]  /*61ec0*/  LDL.LU R10, [R1+0xa14] ;  /* 0x000a1400010a7983 */ /* 0x000ea20000300800 */
[----:B------:R-:W-:-:S03]  /*61ed0*/  IMAD.MOV.U32 R5, RZ, RZ, R197 ;  /* 0x000000ffff057224 */ /* 0x000fc600078e00c5 */
[----:B------:R-:W-:Y:S04]  /*61ee0*/  STL [R1+0x9f4], R9 ;  /* 0x0009f40901007387 */ /* 0x000fe80000100800 */
[----:B------:R1:W-:Y:S01]  /*61ef0*/  LDGSTS.E [R0+0x4004], desc[UR8][R4.64], P0 ;  /* 0x0400400004007fae */ /* 0x0003e20008121848 */
[----:B---3--:R-:W-:-:S05]  /*61f00*/  IADD3.X R12, R12, UR6, RZ, P1, !PT ;  /* 0x000000060c0c7c10 */ /* 0x008fca0008ffe4ff */
[----:B------:R3:W-:Y:S01]  /*61f10*/  STL [R1+0x9f0], R12 ;  /* 0x0009f00c01007387 */ /* 0x0007e20000100800 */
[----:B-1----:R-:W-:-:S03]  /*61f20*/  MOV R5, R12 ;  /* 0x0000000c00057202 */ /* 0x002fc60000000f00 */
[----:B------:R-:W2:Y:S01]  /*61f30*/  LDL.LU R193, [R1+0xa18] ;  /* 0x000a180001c17983 */ /* 0x000ea20000300800 */
[----:B------:R-:W-:-:S03]  /*61f40*/  MOV R4, R9 ;  /* 0x0000000900047202 */ /* 0x000fc60000000f00 */
[----:B---3--:R-:W3:Y:S04]  /*61f50*/  LDL.LU R12, [R1+0xa1c] ;  /* 0x000a1c00010c7983 */ /* 0x008ee80000300800 */
[----:B------:R1:W-:Y:S01]  /*61f60*/  LDGSTS.E [R0+0x8004], desc[UR8][R4.64], P0 ;  /* 0x0800400004007fae */ /* 0x0003e20008121848 */
[----:B----4-:R-:W-:-:S03]  /*61f70*/  IADD3 R11, P2, R11, UR4, RZ ;  /* 0x000000040b0b7c10 */ /* 0x010fc6000ff5e0ff */
[----:B------:R-:W4:Y:S01]  /*61f80*/  LDL.LU R9, [R1+0xa24] ;  /* 0x000a240001097983 */ /* 0x000f220000300800 */
[----:B------:R-:W-:Y:S02]  /*61f90*/  IADD3.X R196, R196, UR6, RZ, P2, !PT ;  /* 0x00000006c4c47c10 */ /* 0x000fe400097fe4ff */
[----:B------:R-:W-:Y:S01]  /*61fa0*/  IADD3 R8, P3, R8, UR4, RZ ;  /* 0x0000000408087c10 */ /* 0x000fe2000ff7e0ff */
[----:B-1----:R-:W-:Y:S01]  /*61fb0*/  IMAD.MOV.U32 R4, RZ, RZ, R11 ;  /* 0x000000ffff047224 */ /* 0x002fe200078e000b */
        /* <DEDUP_REMOVED lines=18> */
[----:B--2---:R-:W-:-:S04]  /*620e0*/  IADD3 R13, P0, R13, UR4, RZ ;  /* 0x000000040d0d7c10 */ /* 0x004fc8000ff1e0ff */
[----:B------:R-:W-:Y:S01]  /*620f0*/  IADD3.X R195, R195, UR6, RZ, P0, !PT ;  /* 0x00000006c3c37c10 */ /* 0x000fe200087fe4ff */
[----:B------:R2:W-:Y:S01]  /*62100*/  STL [R1+0xa0c], R13 ;  /* 0x000a0c0d01007387 */ /* 0x0005e20000100800 */
[----:B------:R-:W-:-:S03]  /*62110*/  IADD3 R10, P2, R10, UR4, RZ ;  /* 0x000000040a0a7c10 */ /* 0x000fc6000ff5e0ff */
[----:B------:R-:W-:Y:S01]  /*62120*/  STL [R1+0xa08], R195 ;  /* 0x000a08c301007387 */ /* 0x000fe20000100800 */
[----:B-1----:R-:W-:-:S03]  /*62130*/  MOV R4, R13 ;  /* 0x0000000d00047202 */ /* 0x002fc60000000f00 */
[----:B------:R1:W-:Y:S01]  /*62140*/  STL [R1+0xa14], R10 ;  /* 0x000a140a01007387 */ /* 0x0003e20000100800 */
[----:B------:R-:W-:-:S03]  /*62150*/  MOV R5, R195 ;  /* 0x000000c300057202 */ /* 0x000fc60000000f00 */
[----:B--2---:R-:W2:Y:S01]  /*62160*/  LDL.LU R13, [R1+0xa30] ;  /* 0x000a3000010d7983 */ /* 0x004ea20000300800 */
[----:B------:R-:W-:-:S03]  /*62170*/  IADD3.X R192, R192, UR6, RZ, P2, !PT ;  /* 0x00000006c0c07c10 */ /* 0x000fc600097fe4ff */
[----:B------:R1:W-:Y:S04]  /*62180*/  LDGSTS.E [R0+0x4008], desc[UR8][R4.64], P1 ;  /* 0x0400800004007fae */ /* 0x0003e80008921848 */
[----:B------:R3:W-:Y:S04]  /*62190*/  STL [R1+0xa10], R192 ;  /* 0x000a10c001007387 */ /* 0x0007e80000100800 */
[----:B------:R-:W2:Y:S01]  /*621a0*/  LDL.LU R196, [R1+0xa38] ;  /* 0x000a380001c47983 */ /* 0x000ea20000300800 */
[----:B-1----:R-:W-:Y:S01]  /*621b0*/  IMAD.MOV.U32 R4, RZ, RZ, R10 ;  /* 0x000000ffff047224 */ /* 0x002fe200078e000a */
[----:B------:R-:W-:-:S02]  /*621c0*/  MOV R5, R192 ;  /* 0x000000c000057202 */ /* 0x000fc40000000f00 */
[----:B------:R-:W2:Y:S01]  /*621d0*/  LDL.LU R10, [R1+0xa3c] ;  /* 0x000a3c00010a7983 */ /* 0x000ea20000300800 */
[----:B---3--:R-:W-:-:S03]  /*621e0*/  IADD3 R12, P0, R12, UR4, RZ ;  /* 0x000000040c0c7c10 */ /* 0x008fc6000ff1e0ff */
[----:B------:R-:W3:Y:S01]  /*621f0*/  LDL.LU R195, [R1+0xdc0] ;  /* 0x000dc00001c37983 */ /* 0x000ee20000300800 */
[----:B------:R-:W-:-:S03]  /*62200*/  IADD3.X R193, R193, UR6, RZ, P0, !PT ;  /* 0x00000006c1c17c10 */ /* 0x000fc600087fe4ff */
[----:B------:R1:W-:Y:S04]  /*62210*/  LDGSTS.E [R0+0x8008], desc[UR8][R4.64], P1 ;  /* 0x0800800004007fae */ /* 0x0003e80008921848 */
[----:B------:R-:W3:Y:S01]  /*62220*/  LDL.LU R192, [R1+0xdc4] ;  /* 0x000dc40001c07983 */ /* 0x000ee20000300800 */
[----:B-1----:R-:W-:Y:S01]  /*62230*/  MOV R4, R12 ;  /* 0x0000000c00047202 */ /* 0x002fe20000000f00 */
[----:B------:R-:W-:-:S05]  /*62240*/  IMAD.MOV.U32 R5, RZ, RZ, R193 ;  /* 0x000000ffff057224 */ /* 0x000fca00078e00c1 */
[----:B------:R1:W-:Y:S01]  /*62250*/  LDGSTS.E [R0+0xc008], desc[UR8][R4.64], P1 ;  /* 0x0c00800004007fae */ /* 0x0003e20008921848 */
[----:B----4-:R-:W-:-:S03]  /*62260*/  IADD3 R9, P1, R9, UR4, RZ ;  /* 0x0000000409097c10 */ /* 0x010fc6000ff3e0ff */
[----:B------:R-:W-:Y:S01]  /*62270*/  STL [R1+0xa1c], R12 ;  /* 0x000a1c0c01007387 */ /* 0x000fe20000100800 */
[----:B------:R-:W-:-:S03]  /*62280*/  IADD3.X R11, R11, UR6, RZ, P1, !PT ;  /* 0x000000060b0b7c10 */ /* 0x000fc60008ffe4ff */
[----:B------:R4:W-:Y:S04]  /*62290*/  STL [R1+0xa18], R193 ;  /* 0x000a18c101007387 */ /* 0x0009e80000100800 */
[----:B------:R-:W-:Y:S04]  /*622a0*/  STL [R1+0xa24], R9 ;  /* 0x000a240901007387 */ /* 0x000fe80000100800 */
[----:B------:R1:W-:Y:S01]  /*622b0*/  STL [R1+0xa20], R11 ;  /* 0x000a200b01007387 */ /* 0x0003e20000100800 */
[----:B------:R-:W-:-:S04]  /*622c0*/  IADD3 R194, P2, R194, UR4, RZ ;  /* 0x00000004c2c27c10 */ /* 0x000fc8000ff5e0ff */
[----:B------:R-:W-:Y:S01]  /*622d0*/  IADD3.X R197, R197, UR6, RZ, P2, !PT ;  /* 0x00000006c5c57c10 */ /* 0x000fe200097fe4ff */
[----:B------:R2:W-:Y:S04]  /*622e0*/  STL [R1+0xa2c], R194 ;  /* 0x000a2cc201007387 */ /* 0x0005e80000100800 */
[----:B----4-:R-:W4:Y:S04]  /*622f0*/  LDL.LU R193, [R1+0xdc8] ;  /* 0x000dc80001c17983 */ /* 0x010f280000300800 */
[----:B------:R-:W-:Y:S01]  /*62300*/  STL [R1+0xa28], R197 ;  /* 0x000a28c501007387 */ /* 0x000fe20000100800 */
[----:B-1----:R-:W-:-:S03]  /*62310*/  MOV R5, R11 ;  /* 0x0000000b00057202 */ /* 0x002fc60000000f00 */
[----:B------:R-:W4:Y:S01]  /*62320*/  LDL.LU R12, [R1+0xdcc] ;  /* 0x000dcc00010c7983 */ /* 0x000f220000300800 */
[----:B------:R-:W-:-:S03]  /*62330*/  MOV R4, R9 ;  /* 0x0000000900047202 */ /* 0x000fc60000000f00 */
[----:B------:R-:W4:Y:S04]  /*62340*/  LDL.LU R11, [R1+0xdd0] ;  /* 0x000dd000010b7983 */ /* 0x000f280000300800 */
        /* <DEDUP_REMOVED lines=15> */
[----:B--2---:R-:W-:-:S05]  /*62440*/  IADD3.X R13, R13, UR6, RZ, P1, !PT ;  /* 0x000000060d0d7c10 */ /* 0x004fca0008ffe4ff */
[----:B------:R1:W-:Y:S01]  /*62450*/  STL [R1+0xa30], R13 ;  /* 0x000a300d01007387 */ /* 0x0003e20000100800 */
[----:B------:R-:W-:-:S03]  /*62460*/  IMAD.MOV.U32 R5, RZ, RZ, R13 ;  /* 0x000000ffff057224 */ /* 0x000fc600078e000d */
[----:B------:R-:W2:Y:S04]  /*62470*/  LDL.LU R194, [R1+0xdd8] ;  /* 0x000dd80001c27983 */ /* 0x000ea80000300800 */
[----:B------:R3:W-:Y:S04]  /*62480*/  LDGSTS.E [R0+0x800c], desc[UR8][R4.64], P0 ;  /* 0x0800c00004007fae */ /* 0x0007e80008121848 */
[----:B-1----:R-:W2:Y:S01]  /*62490*/  LDL.LU R13, [R1+0xddc] ;  /* 0x000ddc00010d7983 */ /* 0x002ea20000300800 */
[----:B------:R-:W-:-:S03]  /*624a0*/  IADD3 R10, P2, R10, UR4, RZ ;  /* 0x000000040a0a7c10 */ /* 0x000fc6000ff5e0ff */
[----:B------:R-:W2:Y:S01]  /*624b0*/  LDL.LU R8, [R1+0xde4] ;  /* 0x000de40001087983 */ /* 0x000ea20000300800 */
[----:B------:R-:W-:-:S03]  /*624c0*/  IADD3.X R196, R196, UR6, RZ, P2, !PT ;  /* 0x00000006c4c47c10 */ /* 0x000fc600097fe4ff */
[----:B------:R1:W-:Y:S01]  /*624d0*/  STL [R1+0xa3c], R10 ;  /* 0x000a3c0a01007387 */ /* 0x0003e20000100800 */
[----:B---3--:R-:W-:-:S03]  /*624e0*/  IADD3 R192, P3, R192, UR4, RZ ;  /* 0x00000004c0c07c10 */ /* 0x008fc6000ff7e0ff */
[----:B------:R3:W-:Y:S01]  /*624f0*/  STL [R1+0xa38], R196 ;  /* 0x000a38c401007387 */ /* 0x0007e20000100800 */
[----:B------:R-:W-:-:S03]  /*62500*/  IADD3.X R195, R195, UR6, RZ, P3, !PT ;  /* 0x00000006c3c37c10 */ /* 0x000fc60009ffe4ff */
[----:B------:R3:W-:Y:S01]  /*62510*/  STL [R1+0xdc4], R192 ;  /* 0x000dc4c001007387 */ /* 0x0007e20000100800 */
[----:B------:R-:W-:-:S03]  /*62520*/  MOV R4, R10 ;  /* 0x0000000a00047202 */ /* 0x000fc60000000f00 */
[----:B-1----:R-:W2:Y:S01]  /*62530*/  LDL.LU R10, [R1+0xde0] ;  /* 0x000de000010a7983 */ /* 0x002ea20000300800 */
[----:B------:R-:W-:-:S03]  /*62540*/  MOV R5, R196 ;  /* 0x000000c400057202 */ /* 0x000fc60000000f00 */
[----:B------:R-:W-:Y:S04]  /*62550*/  STL [R1+0xdc0], R195 ;  /* 0x000dc0c301007387 */ /* 0x000fe80000100800 */
[----:B------:R-:W2:Y:S04]  /*62560*/  LDL.LU R197, [R1+0xde8] ;  /* 0x000de80001c57983 */ /* 0x000ea80000300800 */
[----:B---3--:R-:W3:Y:S01]  /*62570*/  LDL.LU R196, [R1+0xdec] ;  /* 0x000dec0001c47983 */ /* 0x008ee20000300800 */
[----:B------:R-:W-:-:S03]  /*62580*/  ISETP.NE.U32.AND P1, PT, RZ, UR12, PT ;  /* 0x0000000cff007c0c */ /* 0x000fc6000bf25070 */
[----:B------:R1:W-:Y:S02]  /*62590*/  LDGSTS.E [R0+0xc00c], desc[UR8][R4.64], P0 ;  /* 0x0c00c00004007fae */ /* 0x0003e40008121848 */
[----:B-1----:R-:W-:Y:S01]  /*625a0*/  IMAD.MOV.U32 R4, RZ, RZ, R192 ;  /* 0x000000ffff047224 */ /* 0x002fe200078e00c0 */
[----:B------:R-:W-:Y:S01]  /*625b0*/  MOV R5, R195 ;  /* 0x000000c300057202 */ /* 0x000fe20000000f00 */
[----:B------:R-:W3:Y:S06]  /*625c0*/  LDL.LU R192, [R1+0xdf4] ;  /* 0x000df40001c07983 */ /* 0x000eec0000300800 */
[----:B------:R1:W-:Y:S01]  /*625d0*/  LDGSTS.E [R0+0x10000], desc[UR8][R4.64], P1 ;  /* 0x1000000004007fae */ /* 0x0003e20008921848 */
[----:B----4-:R-:W-:-:S04]  /*625e0*/  IADD3 R12, P0, R12, UR4, RZ ;  /* 0x000000040c0c7c10 */ /* 0x010fc8000ff1e0ff */
[----:B------:R-:W-:Y:S01]  /*625f0*/  IADD3.X R193, R193, UR6, RZ, P0, !PT ;  /* 0x00000006c1c17c10 */ /* 0x000fe200087fe4ff */
[----:B------:R-:W-:Y:S01]  /*62600*/  STL [R1+0xdcc], R12 ;  /* 0x000dcc0c01007387 */ /* 0x000fe20000100800 */
[----:B------:R-:W-:-:S03]  /*62610*/  IADD3 R9, P2, R9, UR4, RZ ;  /* 0x0000000409097c10 */ /* 0x000fc6000ff5e0ff */
[----:B------:R4:W-:Y:S01]  /*62620*/  STL [R1+0xdc8], R193 ;  /* 0x000dc8c101007387 */ /* 0x0009e20000100800 */
[----:B-1----:R-:W-:Y:S01]  /*62630*/  IMAD.MOV.U32 R5, RZ, RZ, R193 ;  /* 0x000000ffff057224 */ /* 0x002fe200078e00c1 */
[----:B------:R-:W-:Y:S02]  /*62640*/  MOV R4, R12 ;  /* 0x0000000c00047202 */ /* 0x000fe40000000f00 */
[----:B------:R-:W-:Y:S01]  /*62650*/  STL [R1+0xdd4], R9 ;  /* 0x000dd40901007387 */ /* 0x000fe20000100800 */
[----:B------:R-:W-:-:S03]  /*62660*/  IADD3.X R11, R11, UR6, RZ, P2, !PT ;  /* 0x000000060b0b7c10 */ /* 0x000fc600097fe4ff */
[----:B------:R1:W-:Y:S04]  /*62670*/  LDGSTS.E [R0+0x14000], desc[UR8][R4.64], P1 ;  /* 0x1400000004007fae */ /* 0x0003e80008921848 */
[----:B----4-:R-:W4:Y:S04]  /*62680*/  LDL.LU R193, [R1+0xdf0] ;  /* 0x000df00001c17983 */ /* 0x010f280000300800 */
[----:B------:R1:W-:Y:S02]  /*62690*/  STL [R1+0xdd0], R11 ;  /* 0x000dd00b01007387 */ /* 0x0003e40000100800 */
[----:B-1----:R-:W-:-:S02]  /*626a0*/  MOV R5, R11 ;  /* 0x0000000b00057202 */ /* 0x002fc40000000f00 */
[----:B------:R-:W4:Y:S01]  /*626b0*/  LDL.LU R12, [R1+0xdf8] ;  /* 0x000df800010c7983 */ /* 0x000f220000300800 */
[----:B------:R-:W-:-:S03]  /*626c0*/  MOV R4, R9 ;  /* 0x0000000900047202 */ /* 0x000fc60000000f00 */
[----:B------:R-:W4:Y:S04]  /*626d0*/  LDL.LU R11, [R1+0xdfc] ;  /* 0x000dfc00010b7983 */ /* 0x000f280000300800 */
[----:B------:R-:W4:Y:S04]  /*626e0*/  LDL.LU R195, [R1+0xe00] ;  /* 0x000e000001c37983 */ /* 0x000f280000300800 */
[----:B------:R-:W4:Y:S01]  /*626f0*/  LDL.LU R9, [R1+0xe04] ;  /* 0x000e040001097983 */ /* 0x000f220000300800 */
[----:B------:R-:W-:-:S03]  /*62700*/  UISETP.GT.AND UP1, UPT, UR16, 0x25, UPT ;  /* 0x000000251000788c */ /* 0x000fc6000bf24270 */
[----:B------:R1:W-:Y:S01]  /*62710*/  LDGSTS.E [R0+0x18000], desc[UR8][R4.64], P1 ;  /* 0x1800000004007fae */ /* 0x0003e20008921848 */
[----:B------:R-:W-:-:S04]  /*62720*/  USEL UR12, URZ, 0x4, !UP1 ;  /* 0x000000043f0c7887 */ /* 0x000fc8000c800000 */
[----:B------:R-:W-:Y:S01]  /*62730*/  USEL UR12, UR12, URZ, !UP0 ;  /* 0x0000003f0c0c7287 */ /* 0x000fe2000c000000 */
[----:B--2---:R-:W-:-:S04]  /*62740*/  IADD3 R13, P0, R13, UR4, RZ ;  /* 0x000000040d0d7c10 */ /* 0x004fc8000ff1e0ff */
[----:B------:R-:W-:Y:S01]  /*62750*/  IADD3.X R194, R194, UR6, RZ, P0, !PT ;  /* 0x00000006c2c27c10 */ /* 0x000fe200087fe4ff */
[----:B-1----:R-:W-:-:S03]  /*62760*/  IMAD.MOV.U32 R4, RZ, RZ, R13 ;  /* 0x000000ffff047224 */ /* 0x002fc600078e000d */
[----:B------:R-:W-:-:S05]  /*62770*/  MOV R5, R194 ;  /* 0x000000c200057202 */ /* 0x000fca0000000f00 */
[----:B------:R1:W-:Y:S01]  /*62780*/  LDGSTS.E [R0+0x1c000], desc[UR8][R4.64], P1 ;  /* 0x1c00000004007fae */ /* 0x0003e20008921848 */
[----:B------:R-:W-:Y:S02]  /*62790*/  IADD3 R8, P1, R8, UR4, RZ ;  /* 0x0000000408087c10 */ /* 0x000fe4000ff3e0ff */
[----:B------:R-:W-:Y:S01]  /*627a0*/  ISETP.NE.U32.AND P0, PT, RZ, UR12, PT ;  /* 0x0000000cff007c0c */ /* 0x000fe2000bf05070 */
[----:B------:R-:W-:Y:S01]  /*627b0*/  STL [R1+0xddc], R13 ;  /* 0x000ddc0d01007387 */ /* 0x000fe20000100800 */
[----:B------:R-:W-:-:S03]  /*627c0*/  IADD3.X R10, R10, UR6, RZ, P1, !PT ;  /* 0x000000060a0a7c10 */ /* 0x000fc60008ffe4ff */
[----:B------:R2:W-:Y:S04]  /*627d0*/  STL [R1+0xdd8], R194 ;  /* 0x000dd8c201007387 */ /* 0x0005e80000100800 */
[----:B------:R-:W-:Y:S01]  /*627e0*/  STL [R1+0xde4], R8 ;  /* 0x000de40801007387 */ /* 0x000fe20000100800 */
[----:B---3--:R-:W-:-:S03]  /*627f0*/  IADD3 R196, P2, R196, UR4, RZ ;  /* 0x00000004c4c47c10 */ /* 0x008fc6000ff5e0ff */
[----:B------:R3:W-:Y:S01]  /*62800*/  STL [R1+0xde0], R10 ;  /* 0x000de00a01007387 */ /* 0x0007e20000100800 */
[----:B------:R-:W-:-:S03]  /*62810*/  IADD3.X R197, R197, UR6, RZ, P2, !PT ;  /* 0x00000006c5c57c10 */ /* 0x000fc600097fe4ff */
[----:B------:R-:W-:Y:S04]  /*62820*/  STL [R1+0xdec], R196 ;  /* 0x000decc401007387 */ /* 0x000fe80000100800 */
[----:B--2---:R-:W2:Y:S01]  /*62830*/  LDL.LU R194, [R1+0xe08] ;  /* 0x000e080001c27983 */ /* 0x004ea20000300800 */
[----:B-1----:R-:W-:-:S03]  /*62840*/  MOV R4, R8 ;  /* 0x0000000800047202 */ /* 0x002fc60000000f00 */
[----:B------:R-:W-:Y:S01]  /*62850*/  STL [R1+0xde8], R197 ;  /* 0x000de8c501007387 */ /* 0x000fe20000100800 */
[----:B------:R-:W-:-:S03]  /*62860*/  IMAD.MOV.U32 R5, RZ, RZ, R10 ;  /* 0x000000ffff057224 */ /* 0x000fc600078e000a */
[----:B------:R-:W2:Y:S01]  /*62870*/  LDL.LU R13, [R1+0xe0c] ;  /* 0x000e0c00010d7983 */ /* 0x000ea20000300800 */
[----:B------:R-:W-:-:S03]  /*62880*/  IADD3 R192, P1, R192, UR4, RZ ;  /* 0x00000004c0c07c10 */ /* 0x000fc6000ff3e0ff */
[----:B---3--:R-:W3:Y:S04]  /*62890*/  LDL.LU R10, [R1+0xe10] ;  /* 0x000e1000010a7983 */ /* 0x008ee80000300800 */
[----:B------:R-:W3:Y:S04]  /*628a0*/  LDL.LU R8, [R1+0xe14] ;  /* 0x000e140001087983 */ /* 0x000ee80000300800 */
[----:B------:R1:W-:Y:S04]  /*628b0*/  LDGSTS.E [R0+0x10004], desc[UR8][R4.64], P0 ;  /* 0x1000400004007fae */ /* 0x0003e80008121848 */
[----:B------:R-:W-:Y:S01]  /*628c0*/  STL [R1+0xdf4], R192 ;  /* 0x000df4c001007387 */ /* 0x000fe20000100800 */
[----:B-1----:R-:W-:-:S02]  /*628d0*/  MOV R4, R196 ;  /* 0x000000c400047202 */ /* 0x002fc40000000f00 */
[----:B------:R-:W-:-:S05]  /*628e0*/  MOV R5, R197 ;  /* 0x000000c500057202 */ /* 0x000fca0000000f00 */
[----:B------:R1:W-:Y:S01]  /*628f0*/  LDGSTS.E [R0+0x14004], desc[UR8][R4.64], P0 ;  /* 0x1400400004007fae */ /* 0x0003e20008121848 */
[----:B----4-:R-:W-:Y:S01]  /*62900*/  IADD3.X R193, R193, UR6, RZ, P1, !PT ;  /* 0x00000006c1c17c10 */ /* 0x010fe20008ffe4ff */
[----:B-1----:R-:W-:-:S03]  /*62910*/  IMAD.MOV.U32 R4, RZ, RZ, R192 ;  /* 0x000000ffff047224 */ /* 0x002fc600078e00c0 */
[----:B------:R-:W-:Y:S01]  /*62920*/  MOV R5, R193 ;  /* 0x000000c100057202 */ /* 0x000fe20000000f00 */
[----:B------:R1:W-:Y:S04]  /*62930*/  STL [R1+0xdf0], R193 ;  /* 0x000df0c101007387 */ /* 0x0003e80000100800 */
[----:B------:R4:W-:Y:S04]  /*62940*/  LDGSTS.E [R0+0x18004], desc[UR8][R4.64], P0 ;  /* 0x1800400004007fae */ /* 0x0009e80008121848 */
[----:B-1----:R-:W3:Y:S01]  /*62950*/  LDL.LU R193, [R1+0xe18] ;  /* 0x000e180001c17983 */ /* 0x002ee20000300800 */
[----:B------:R-:W-:-:S03]  /*62960*/  IADD3 R11, P2, R11, UR4, RZ ;  /* 0x000000040b0b7c10 */ /* 0x000fc6000ff5e0ff */
[----:B------:R-:W3:Y:S01]  /*62970*/  LDL.LU R192, [R1+0xe1c] ;  /* 0x000e1c0001c07983 */ /* 0x000ee20000300800 */
[----:B------:R-:W-:Y:S02]  /*62980*/  IADD3.X R12, R12, UR6, RZ, P2, !PT ;  /* 0x000000060c0c7c10 */ /* 0x000fe400097fe4ff */
[----:B------:R-:W-:Y:S01]  /*62990*/  IADD3 R9, P3, R9, UR4, RZ ;  /* 0x0000000409097c10 */ /* 0x000fe2000ff7e0ff */
[----:B------:R-:W-:Y:S03]  /*629a0*/  STL [R1+0xdfc], R11 ;  /* 0x000dfc0b01007387 */ /* 0x000fe60000100800 */
[----:B------:R-:W-:Y:S01]  /*629b0*/  IADD3.X R195, R195, UR6, RZ, P3, !PT ;  /* 0x00000006c3c37c10 */ /* 0x000fe20009ffe4ff */
[----:B------:R1:W-:Y:S01]  /*629c0*/  STL [R1+0xdf8], R12 ;  /* 0x000df80c01007387 */ /* 0x0003e20000100800 */
[----:B----4-:R-:W-:Y:S01]  /*629d0*/  IMAD.MOV.U32 R5, RZ, RZ, R12 ;  /* 0x000000ffff057224 */ /* 0x010fe200078e000c */
[----:B------:R-:W-:-:S02]  /*629e0*/  MOV R4, R11 ;  /* 0x0000000b00047202 */ /* 0x000fc40000000f00 */
[----:B------:R4:W-:Y:S01]  /*629f0*/  STL [R1+0xe04], R9 ;  /* 0x000e040901007387 */ /* 0x0009e20000100800 */
[----:B------:R-:W-:-:S03]  /*62a00*/  UISETP.GT.AND UP1, UPT, UR16, 0x26, UPT ;  /* 0x000000261000788c */ /* 0x000fc6000bf24270 */
[----:B------:R4:W-:Y:S04]  /*62a10*/  LDGSTS.E [R0+0x1c004], desc[UR8][R4.64], P0 ;  /* 0x1c00400004007fae */ /* 0x0009e80008121848 */
[----:B-1----:R-:W3:Y:S04]  /*62a20*/  LDL.LU R12, [R1+0xe20] ;  /* 0x000e2000010c7983 */ /* 0x002ee80000300800 */
[----:B------:R1:W-:Y:S04]  /*62a30*/  STL [R1+0xe00], R195 ;  /* 0x000e00c301007387 */ /* 0x0003e80000100800 */
[----:B------:R-:W3:Y:S04]  /*62a40*/  LDL.LU R11, [R1+0xe24] ;  /* 0x000e2400010b7983 */ /* 0x000ee80000300800 */
[----:B------:R-:W3:Y:S04]  /*62a50*/  LDL.LU R197, [R1+0xe28] ;  /* 0x000e280001c57983 */ /* 0x000ee80000300800 */
[----:B------:R-:W3:Y:S01]  /*62a60*/  LDL.LU R196, [R1+0xe2c] ;  /* 0x000e2c0001c47983 */ /* 0x000ee20000300800 */
[----:B------:R-:W-:-:S04]  /*62a70*/  USEL UR12, URZ, 0x4, !UP1 ;  /* 0x000000043f0c7887 */ /* 0x000fc8000c800000 */
[----:B------:R-:W-:-:S06]  /*62a80*/  USEL UR12, UR12, URZ, !UP0 ;  /* 0x0000003f0c0c7287 */ /* 0x000fcc000c000000 */
[----:B------:R-:W-:Y:S02]  /*62a90*/  ISETP.NE.U32.AND P1, PT, RZ, UR12, PT ;  /* 0x0000000cff007c0c */ /* 0x000fe4000bf25070 */
[----:B----4-:R-:W-:Y:S02]  /*62aa0*/  MOV R4, R9 ;  /* 0x0000000900047202 */ /* 0x010fe40000000f00 */
[----:B------:R-:W-:Y:S01]  /*62ab0*/  MOV R5, R195 ;  /* 0x000000c300057202 */ /* 0x000fe20000000f00 */
[----:B------:R-:W4:Y:S08]  /*62ac0*/  LDL.LU R9, [R1+0xe34] ;  /* 0x000e340001097983 */ /* 0x000f300000300800 */
[----:B------:R1:W-:Y:S01]  /*62ad0*/  LDGSTS.E [R0+0x10008], desc[UR8][R4.64], P1 ;  /* 0x1000800004007fae */ /* 0x0003e20008921848 */
[----:B--2---:R-:W-:-:S04]  /*62ae0*/  IADD3 R13, P0, R13, UR4, RZ ;  /* 0x000000040d0d7c10 */ /* 0x004fc8000ff1e0ff */
[----:B------:R-:W-:Y:S01]  /*62af0*/  IADD3.X R194, R194, UR6, RZ, P0, !PT ;  /* 0x00000006c2c27c10 */ /* 0x000fe200087fe4ff */
[----:B------:R-:W-:Y:S01]  /*62b00*/  STL [R1+0xe0c], R13 ;  /* 0x000e0c0d01007387 */ /* 0x000fe20000100800 */
[----:B---3--:R-:W-:-:S03]  /*62b10*/  IADD3 R8, P2, R8, UR4, RZ ;  /* 0x0000000408087c10 */ /* 0x008fc6000ff5e0ff */
[----:B------:R2:W-:Y:S01]  /*62b20*/  STL [R1+0xe08], R194 ;  /* 0x000e08c201007387 */ /* 0x0005e20000100800 */
[----:B-1----:R-:W-:Y:S01]  /*62b30*/  IMAD.MOV.U32 R4, RZ, RZ, R13 ;  /* 0x000000ffff047224 */ /* 0x002fe200078e000d */
[----:B------:R-:W-:Y:S02]  /*62b40*/  MOV R5, R194 ;  /* 0x000000c200057202 */ /* 0x000fe40000000f00 */
[----:B------:R-:W-:Y:S01]  /*62b50*/  STL [R1+0xe14], R8 ;  /* 0x000e140801007387 */ /* 0x000fe20000100800 */
[----:B------:R-:W-:-:S03]  /*62b60*/  IADD3.X R10, R10, UR6, RZ, P2, !PT ;  /* 0x000000060a0a7c10 */ /* 0x000fc600097fe4ff */
[----:B------:R-:W3:Y:S04]  /*62b70*/  LDL.LU R195, [R1+0xe30] ;  /* 0x000e300001c37983 */ /* 0x000ee80000300800 */
[----:B------:R1:W-:Y:S04]  /*62b80*/  LDGSTS.E [R0+0x14008], desc[UR8][R4.64], P1 ;  /* 0x1400800004007fae */ /* 0x0003e80008921848 */
[----:B------:R1:W-:Y:S04]  /*62b90*/  STL [R1+0xe10], R10 ;  /* 0x000e100a01007387 */ /* 0x0003e80000100800 */
[----:B--2---:R-:W2:Y:S01]  /*62ba0*/  LDL.LU R194, [R1+0xe38] ;  /* 0x000e380001c27983 */ /* 0x004ea20000300800 */
[----:B-1----:R-:W-:Y:S01]  /*62bb0*/  MOV R4, R8 ;  /* 0x0000000800047202 */ /* 0x002fe20000000f00 */
[----:B------:R-:W-:-:S02]  /*62bc0*/  IMAD.MOV.U32 R5, RZ, RZ, R10 ;  /* 0x000000ffff057224 */ /* 0x000fc400078e000a */
[----:B------:R-:W2:Y:S04]  /*62bd0*/  LDL.LU R10, [R1+0xe3c] ;  /* 0x000e3c00010a7983 */ /* 0x000ea80000300800 */
[----:B------:R-:W2:Y:S04]  /*62be0*/  LDL.LU R13, [R1+0x11c0] ;  /* 0x0011c000010d7983 */ /* 0x000ea80000300800 */
[----:B------:R-:W2:Y:S04]  /*62bf0*/  LDL.LU R8, [R1+0x11c4] ;  /* 0x0011c40001087983 */ /* 0x000ea80000300800 */
[----:B------:R1:W-:Y:S01]  /*62c00*/  LDGSTS.E [R0+0x18008], desc[UR8][R4.64], P1 ;  /* 0x1800800004007fae */ /* 0x0003e20008921848 */
[----:B------:R-:W-:-:S04]  /*62c10*/  IADD3 R192, P0, R192, UR4, RZ ;  /* 0x00000004c0c07c10 */ /* 0x000fc8000ff1e0ff */
[----:B------:R-:W-:Y:S02]  /*62c20*/  IADD3.X R193, R193, UR6, RZ, P0, !PT ;  /* 0x00000006c1c17c10 */ /* 0x000fe400087fe4ff */
[----:B-1----:R-:W-:Y:S02]  /*62c30*/  MOV R4, R192 ;  /* 0x000000c000047202 */ /* 0x002fe40000000f00 */
[----:B------:R-:W-:-:S05]  /*62c40*/  MOV R5, R193 ;  /* 0x000000c100057202 */ /* 0x000fca0000000f00 */
[----:B------:R1:W-:Y:S04]  /*62c50*/  LDGSTS.E [R0+0x1c008], desc[UR8][R4.64], P1 ;  /* 0x1c00800004007fae */ /* 0x0003e80008921848 */
[----:B------:R1:W-:Y:S04]  /*62c60*/  STL [R1+0xe1c], R192 ;  /* 0x000e1cc001007387 */ /* 0x0003e80000100800 */
[----:B------:R4:W-:Y:S04]  /*62c70*/  STL [R1+0xe18], R193 ;  /* 0x000e18c101007387 */ /* 0x0009e80000100800 */
[----:B-1----:R-:W2:Y:S01]  /*62c80*/  LDL.LU R192, [R1+0x11cc] ;  /* 0x0011cc0001c07983 */ /* 0x002ea20000300800 */
[----:B------:R-:W-:-:S04]  /*62c90*/  IADD3 R11, P1, R11, UR4, RZ ;  /* 0x000000040b0b7c10 */ /* 0x000fc8000ff3e0ff */
[----:B------:R-:W-:Y:S02]  /*62ca0*/  IADD3.X R12, R12, UR6, RZ, P1, !PT ;  /* 0x000000060c0c7c10 */ /* 0x000fe40008ffe4ff */
[----:B------:R-:W-:Y:S01]  /*62cb0*/  IADD3 R196, P2, R196, UR4, RZ ;  /* 0x00000004c4c47c10 */ /* 0x000fe2000ff5e0ff */
[----:B------:R-:W-:Y:S03]  /*62cc0*/  STL [R1+0xe24], R11 ;  /* 0x000e240b01007387 */ /* 0x000fe60000100800 */
[----:B------:R-:W-:Y:S01]  /*62cd0*/  IADD3.X R197, R197, UR6, RZ, P2, !PT ;  /* 0x00000006c5c57c10 */ /* 0x000fe200097fe4ff */
[----:B------:R1:W-:Y:S01]  /*62ce0*/  STL [R1+0xe20], R12 ;  /* 0x000e200c01007387 */ /* 0x0003e20000100800 */
[----:B------:R-:W-:-:S03]  /*62cf0*/  MOV R5, R12 ;  /* 0x0000000c00057202 */ /* 0x000fc60000000f00 */
[----:B------:R-:W-:Y:S01]  /*62d00*/  STL [R1+0xe2c], R196 ;  /* 0x000e2cc401007387 */ /* 0x000fe20000100800 */
[----:B------:R-:W-:-:S03]  /*62d10*/  IMAD.MOV.U32 R4, RZ, RZ, R11 ;  /* 0x000000ffff047224 */ /* 0x000fc600078e000b */
[----:B----4-:R-:W4:Y:S04]  /*62d20*/  LDL.LU R193, [R1+0x11c8] ;  /* 0x0011c80001c17983 */ /* 0x010f280000300800 */
[----:B------:R-:W-:Y:S04]  /*62d30*/  STL [R1+0xe28], R197 ;  /* 0x000e28c501007387 */ /* 0x000fe80000100800 */
[----:B-1----:R-:W4:Y:S04]  /*62d40*/  LDL.LU R12, [R1+0x11d0] ;  /* 0x0011d000010c7983 */ /* 0x002f280000300800 */
        /* <DEDUP_REMOVED lines=8> */
[----:B-1----:R-:W-:Y:S01]  /*62dd0*/  MOV R4, R196 ;  /* 0x000000c400047202 */ /* 0x002fe20000000f00 */
[----:B------:R-:W-:-:S05]  /*62de0*/  IMAD.MOV.U32 R5, RZ, RZ, R197 ;  /* 0x000000ffff057224 */ /* 0x000fca00078e00c5 */
[----:B------:R1:W-:Y:S01]  /*62df0*/  LDGSTS.E [R0+0x1400c], desc[UR8][R4.64], P0 ;  /* 0x1400c00004007fae */ /* 0x0003e20008121848 */
[----:B------:R-:W-:Y:S01]  /*62e00*/  UISETP.GT.AND UP1, UPT, UR16, 0x44, UPT ;  /* 0x000000441000788c */ /* 0x000fe2000bf24270 */
[----:B-1----:R-:W-:-:S03]  /*62e10*/  MOV R4, R9 ;  /* 0x0000000900047202 */ /* 0x002fc60000000f00 */
[----:B------:R-:W-:-:S04]  /*62e20*/  USEL UR12, URZ, 0x4, !UP1 ;  /* 0x000000043f0c7887 */ /* 0x000fc8000c800000 */
[----:B------:R-:W-:Y:S01]  /*62e30*/  USEL UR12, UR12, URZ, !UP0 ;  /* 0x0000003f0c0c7287 */ /* 0x000fe2000c000000 */
[----:B---3--:R-:W-:-:S04]  /*62e40*/  IADD3.X R195, R195, UR6, RZ, P1, !PT ;  /* 0x00000006c3c37c10 */ /* 0x008fc80008ffe4ff */
[----:B------:R-:W-:Y:S01]  /*62e50*/  MOV R5, R195 ;  /* 0x000000c300057202 */ /* 0x000fe20000000f00 */
[----:B------:R1:W-:Y:S04]  /*62e60*/  STL [R1+0xe30], R195 ;  /* 0x000e30c301007387 */ /* 0x0003e80000100800 */
[----:B------:R3:W-:Y:S04]  /*62e70*/  LDGSTS.E [R0+0x1800c], desc[UR8][R4.64], P0 ;  /* 0x1800c00004007fae */ /* 0x0007e80008121848 */
[----:B-1----:R-:W4:Y:S04]  /*62e80*/  LDL.LU R195, [R1+0x11d8] ;  /* 0x0011d80001c37983 */ /* 0x002f280000300800 */
[----:B------:R-:W4:Y:S01]  /*62e90*/  LDL.LU R9, [R1+0x11dc] ;  /* 0x0011dc0001097983 */ /* 0x000f220000300800 */
[----:B--2---:R-:W-:-:S04]  /*62ea0*/  IADD3 R10, P2, R10, UR4, RZ ;  /* 0x000000040a0a7c10 */ /* 0x004fc8000ff5e0ff */
[----:B------:R-:W-:Y:S02]  /*62eb0*/  IADD3.X R194, R194, UR6, RZ, P2, !PT ;  /* 0x00000006c2c27c10 */ /* 0x000fe400097fe4ff */
[----:B------:R-:W-:Y:S01]  /*62ec0*/  IADD3 R8, P3, R8, UR4, RZ ;  /* 0x0000000408087c10 */ /* 0x000fe2000ff7e0ff */
[----:B------:R-:W-:Y:S01]  /*62ed0*/  STL [R1+0xe3c], R10 ;  /* 0x000e3c0a01007387 */ /* 0x000fe20000100800 */
[----:B---3--:R-:W-:Y:S01]  /*62ee0*/  IMAD.MOV.U32 R4, RZ, RZ, R10 ;  /* 0x000000ffff047224 */ /* 0x008fe200078e000a */
[----:B------:R-:W-:Y:S02]  /*62ef0*/  MOV R5, R194 ;  /* 0x000000c200057202 */ /* 0x000fe40000000f00 */
[----:B------:R-:W-:Y:S01]  /*62f00*/  IADD3.X R13, R13, UR6, RZ, P3, !PT ;  /* 0x000000060d0d7c10 */ /* 0x000fe20009ffe4ff */
[----:B------:R1:W-:Y:S04]  /*62f10*/  STL [R1+0xe38], R194 ;  /* 0x000e38c201007387 */ /* 0x0003e80000100800 */
[----:B------:R-:W-:Y:S01]  /*62f20*/  STL [R1+0x11c4], R8 ;  /* 0x0011c40801007387 */ /* 0x000fe20000100800 */
[----:B------:R-:W-:-:S03]  /*62f30*/  ISETP.NE.U32.AND P1, PT, RZ, UR12, PT ;  /* 0x0000000cff007c0c */ /* 0x000fc6000bf25070 */
[----:B------:R2:W-:Y:S04]  /*62f40*/  LDGSTS.E [R0+0x1c00c], desc[UR8][R4.64], P0 ;  /* 0x1c00c00004007fae */ /* 0x0005e80008121848 */
[----:B-1----:R-:W3:Y:S04]  /*62f50*/  LDL.LU R194, [R1+0x11e0] ;  /* 0x0011e00001c27983 */ /* 0x002ee80000300800 */
[----:B------:R1:W-:Y:S04]  /*62f60*/  STL [R1+0x11c0], R13 ;  /* 0x0011c00d01007387 */ /* 0x0003e80000100800 */
[----:B------:R-:W3:Y:S01]  /*62f70*/  LDL.LU R10, [R1+0x11e4] ;  /* 0x0011e400010a7983 */ /* 0x000ee20000300800 */
[----:B--2---:R-:W-:Y:S01]  /*62f80*/  IMAD.MOV.U32 R5, RZ, RZ, R13 ;  /* 0x000000ffff057224 */ /* 0x004fe200078e000d */
[----:B------:R-:W-:-:S02]  /*62f90*/  MOV R4, R8 ;  /* 0x0000000800047202 */ /* 0x000fc40000000f00 */
[----:B-1----:R-:W2:Y:S04]  /*62fa0*/  LDL.LU R13, [R1+0x11e8] ;  /* 0x0011e800010d7983 */ /* 0x002ea80000300800 */
[----:B------:R-:W2:Y:S04]  /*62fb0*/  LDL.LU R8, [R1+0x11ec] ;  /* 0x0011ec0001087983 */ /* 0x000ea80000300800 */
[----:B------:R1:W-:Y:S01]  /*62fc0*/  LDGSTS.E [R0+0x20000], desc[UR8][R4.64], P1 ;  /* 0x2000000004007fae */ /* 0x0003e20008921848 */
[----:B------:R-:W-:-:S05]  /*62fd0*/  IADD3 R192, P0, R192, UR4, RZ ;  /* 0x00000004c0c07c10 */ /* 0x000fca000ff1e0ff */
[----:B------:R-:W-:Y:S01]  /*62fe0*/  STL [R1+0x11cc], R192 ;  /* 0x0011ccc001007387 */ /* 0x000fe20000100800 */
[----:B-1----:R-:W-:Y:S02]  /*62ff0*/  MOV R4, R192 ;  /* 0x000000c000047202 */ /* 0x002fe40000000f00 */
[----:B----4-:R-:W-:-:S05]  /*63000*/  IADD3.X R193, R193, UR6, RZ, P0, !PT ;  /* 0x00000006c1c17c10 */ /* 0x010fca00087fe4ff */
        /* <DEDUP_REMOVED lines=76> */
[----:B------:R-:W-:-:S04]  /*634d0*/  UISETP.GT.AND UP1, UPT, UR16, 0x47, UPT ;  /* 0x000000471000788c */ /* 0x000fc8000bf24270 */
[----:B------:R-:W-:-:S04]  /*634e0*/  USEL UR12, URZ, 0x4, !UP1 ;  /* 0x000000043f0c7887 */ /* 0x000fc8000c800000 */
[----:B------:R-:W-:Y:S01]  /*634f0*/  USEL UR12, UR12, URZ, !UP0 ;  /* 0x0000003f0c0c7287 */ /* 0x000fe2000c000000 */
        /* <DEDUP_REMOVED lines=20> */
[----:B------:R-:W-:Y:S01]  /*63640*/  STL [R1+0x121c], R8 ;  /* 0x00121c0801007387 */ /* 0x000fe20000100800 */
[----:B------:R-:W-:-:S03]  /*63650*/  IMAD.MOV.U32 R4, RZ, RZ, R8 ;  /* 0x000000ffff047224 */ /* 0x000fc600078e0008 */
[----:B------:R1:W-:Y:S04]  /*63660*/  STL [R1+0x1218], R13 ;  /* 0x0012180d01007387 */ /* 0x0003e80000100800 */
[----:B------:R2:W-:Y:S04]  /*63670*/  LDGSTS.E [R0+0x2c008], desc[UR8][R4.64], P1 ;  /* 0x2c00800004007fae */ /* 0x0005e80008921848 */
[----:B-1----:R-:W3:Y:S04]  /*63680*/  LDL.LU R13, [R1+0x1238] ;  /* 0x00123800010d7983 */ /* 0x002ee80000300800 */
[----:B------:R-:W3:Y:S04]  /*63690*/  LDL.LU R197, [R1+0x15c0] ;  /* 0x0015c00001c57983 */ /* 0x000ee80000300800 */
[----:B------:R-:W3:Y:S04]  /*636a0*/  LDL.LU R196, [R1+0x15c4] ;  /* 0x0015c40001c47983 */ /* 0x000ee80000300800 */
[----:B------:R-:W3:Y:S01]  /*636b0*/  LDL.LU R8, [R1+0x15cc] ;  /* 0x0015cc0001087983 */ /* 0x000ee20000300800 */
[----:B------:R-:W-:-:S02]  /*636c0*/  ISETP.NE.U32.AND P0, PT, RZ, UR12, PT ;  /* 0x0000000cff007c0c */ /* 0x000fc4000bf05070 */
[----:B----4-:R-:W-:-:S04]  /*636d0*/  IADD3 R11, P1, R11, UR4, RZ ;  /* 0x000000040b0b7c10 */ /* 0x010fc8000ff3e0ff */
[----:B------:R-:W-:Y:S01]  /*636e0*/  IADD3.X R193, R193, UR6, RZ, P1, !PT ;  /* 0x00000006c1c17c10 */ /* 0x000fe20008ffe4ff */
[----:B------:R-:W-:Y:S04]  /*636f0*/  STL [R1+0x1224], R11 ;  /* 0x0012240b01007387 */ /* 0x000fe80000100800 */
[----:B------:R1:W-:Y:S01]  /*63700*/  STL [R1+0x1220], R193 ;  /* 0x001220c101007387 */ /* 0x0003e20000100800 */
[----:B--2---:R-:W-:Y:S01]  /*63710*/  IMAD.MOV.U32 R5, RZ, RZ, R193 ;  /* 0x000000ffff057224 */ /* 0x004fe200078e00c1 */
[----:B------:R-:W-:-:S05]  /*63720*/  MOV R4, R11 ;  /* 0x0000000b00047202 */ /* 0x000fca0000000f00 */
[----:B------:R2:W-:Y:S01]  /*63730*/  LDGSTS.E [R0+0x2000c], desc[UR8][R4.64], P0 ;  /* 0x2000c00004007fae */ /* 0x0005e20008121848 */
[----:B------:R-:W-:-:S04]  /*63740*/  IADD3 R12, P2, R12, UR4, RZ ;  /* 0x000000040c0c7c10 */ /* 0x000fc8000ff5e0ff */
[----:B------:R-:W-:Y:S01]  /*63750*/  IADD3.X R192, R192, UR6, RZ, P2, !PT ;  /* 0x00000006c0c07c10 */ /* 0x000fe200097fe4ff */
[----:B------:R-:W-:Y:S04]  /*63760*/  STL [R1+0x122c], R12 ;  /* 0x00122c0c01007387 */ /* 0x000fe80000100800 */
[----:B------:R-:W4:Y:S04]  /*63770*/  LDL.LU R195, [R1+0x15c8] ;  /* 0x0015c80001c37983 */ /* 0x000f280000300800 */
[----:B------:R2:W-:Y:S04]  /*63780*/  STL [R1+0x1228], R192 ;  /* 0x001228c001007387 */ /* 0x0005e80000100800 */
[----:B-1----:R-:W4:Y:S04]  /*63790*/  LDL.LU R193, [R1+0x15d0] ;  /* 0x0015d00001c17983 */ /* 0x002f280000300800 */
[----:B------:R-:W4:Y:S01]  /*637a0*/  LDL.LU R11, [R1+0x15d4] ;  /* 0x0015d400010b7983 */ /* 0x000f220000300800 */
[----:B--2---:R-:W-:-:S02]  /*637b0*/  MOV R5, R192 ;  /* 0x000000c000057202 */ /* 0x004fc40000000f00 */
[----:B------:R-:W-:Y:S01]  /*637c0*/  MOV R4, R12 ;  /* 0x0000000c00047202 */ /* 0x000fe20000000f00 */
[----:B------:R-:W2:Y:S04]  /*637d0*/  LDL.LU R192, [R1+0x15d8] ;  /* 0x0015d80001c07983 */ /* 0x000ea80000300800 */
[----:B------:R-:W2:Y:S01]  /*637e0*/  LDL.LU R12, [R1+0x15dc] ;  /* 0x0015dc00010c7983 */ /* 0x000ea20000300800 */
        /* <DEDUP_REMOVED lines=12> */
[----:B------:R-:W-:Y:S01]  /*638b0*/  STL [R1+0x123c], R10 ;  /* 0x00123c0a01007387 */ /* 0x000fe20000100800 */
[----:B------:R-:W-:-:S03]  /*638c0*/  ISETP.NE.U32.AND P1, PT, RZ, UR12, PT ;  /* 0x0000000cff007c0c */ /* 0x000fc6000bf25070 */
[----:B------:R1:W-:Y:S01]  /*638d0*/  LDGSTS.E [R0+0x2800c], desc[UR8][R4.64], P0 ;  /* 0x2800c00004007fae */ /* 0x0003e20008121848 */
[----:B------:R-:W-:Y:S02]  /*638e0*/  IADD3.X R13, R13, UR6, RZ, P2, !PT ;  /* 0x000000060d0d7c10 */ /* 0x000fe400097fe4ff */
[----:B------:R-:W-:-:S03]  /*638f0*/  IADD3 R196, P3, R196, UR4, RZ ;  /* 0x00000004c4c47c10 */ /* 0x000fc6000ff7e0ff */
[----:B------:R1:W-:Y:S01]  /*63900*/  STL [R1+0x1238], R13 ;  /* 0x0012380d01007387 */ /* 0x0003e20000100800 */
[----:B------:R-:W-:Y:S01]  /*63910*/  IADD3.X R197, R197, UR6, RZ, P3, !PT ;  /* 0x00000006c5c57c10 */ /* 0x000fe20009ffe4ff */
[----:B-1----:R-:W-:Y:S02]  /*63920*/  IMAD.MOV.U32 R5, RZ, RZ, R13 ;  /* 0x000000ffff057224 */ /* 0x002fe400078e000d */
[----:B------:R-:W-:Y:S01]  /*63930*/  STL [R1+0x15c4], R196 ;  /* 0x0015c4c401007387 */ /* 0x000fe20000100800 */
[----:B------:R-:W-:-:S03]  /*63940*/  MOV R4, R10 ;  /* 0x0000000a00047202 */ /* 0x000fc60000000f00 */
[----:B------:R-:W3:Y:S04]  /*63950*/  LDL.LU R13, [R1+0x15e0] ;  /* 0x0015e000010d7983 */ /* 0x000ee80000300800 */
[----:B------:R-:W-:Y:S04]  /*63960*/  STL [R1+0x15c0], R197 ;  /* 0x0015c0c501007387 */ /* 0x000fe80000100800 */
[----:B------:R-:W3:Y:S04]  /*63970*/  LDL.LU R194, [R1+0x15e8] ;  /* 0x0015e80001c27983 */ /* 0x000ee80000300800 */
[----:B------:R-:W3:Y:S04]  /*63980*/  LDL.LU R10, [R1+0x15ec] ;  /* 0x0015ec00010a7983 */ /* 0x000ee80000300800 */
[----:B------:R1:W-:Y:S01]  /*63990*/  LDGSTS.E [R0+0x2c00c], desc[UR8][R4.64], P0 ;  /* 0x2c00c00004007fae */ /* 0x0003e20008121848 */
[----:B------:R-:W-:-:S05]  /*639a0*/  IADD3 R8, P0, R8, UR4, RZ ;  /* 0x0000000408087c10 */ /* 0x000fca000ff1e0ff */
[----:B------:R4:W-:Y:S01]  /*639b0*/  STL [R1+0x15cc], R8 ;  /* 0x0015cc0801007387 */ /* 0x0009e20000100800 */
[----:B-1----:R-:W-:Y:S02]  /*639c0*/  MOV R4, R196 ;  /* 0x000000c400047202 */ /* 0x002fe40000000f00 */
[----:B------:R-:W-:-:S05]  /*639d0*/  MOV R5, R197 ;  /* 0x000000c500057202 */ /* 0x000fca0000000f00 */
[----:B------:R1:W-:Y:S01]  /*639e0*/  LDGSTS.E [R0+0x30000], desc[UR8][R4.64], P1 ;  /* 0x3000000004007fae */ /* 0x0003e20008921848 */
[----:B----4-:R-:W-:Y:S01]  /*639f0*/  IADD3.X R195, R195, UR6, RZ, P0, !PT ;  /* 0x00000006c3c37c10 */ /* 0x010fe200087fe4ff */
[----:B-1----:R-:W-:-:S03]  /*63a00*/  IMAD.MOV.U32 R4, RZ, RZ, R8 ;  /* 0x000000ffff047224 */ /* 0x002fc600078e0008 */
[----:B------:R-:W-:Y:S01]  /*63a10*/  MOV R5, R195 ;  /* 0x000000c300057202 */ /* 0x000fe20000000f00 */
[----:B------:R-:W-:Y:S04]  /*63a20*/  STL [R1+0x15c8], R195 ;  /* 0x0015c8c301007387 */ /* 0x000fe80000100800 */
[----:B------:R1:W-:Y:S01]  /*63a30*/  LDGSTS.E [R0+0x34000], desc[UR8][R4.64], P1 ;  /* 0x3400000004007fae */ /* 0x0003e20008921848 */
[----:B------:R-:W-:-:S04]  /*63a40*/  IADD3 R11, P2, R11, UR4, RZ ;  /* 0x000000040b0b7c10 */ /* 0x000fc8000ff5e0ff */
[----:B------:R-:W-:Y:S01]  /*63a50*/  IADD3.X R193, R193, UR6, RZ, P2, !PT ;  /* 0x00000006c1c17c10 */ /* 0x000fe200097fe4ff */
[----:B------:R-:W-:Y:S04]  /*63a60*/  STL [R1+0x15d4], R11 ;  /* 0x0015d40b01007387 */ /* 0x000fe80000100800 */
[----:B------:R-:W4:Y:S01]  /*63a70*/  LDL.LU R8, [R1+0x15f4] ;  /* 0x0015f40001087983 */ /* 0x000f220000300800 */
[----:B-1----:R-:W-:-:S03]  /*63a80*/  IMAD.MOV.U32 R5, RZ, RZ, R193 ;  /* 0x000000ffff057224 */ /* 0x002fc600078e00c1 */
[----:B------:R1:W-:Y:S01]  /*63a90*/  STL [R1+0x15d0], R193 ;  /* 0x0015d0c101007387 */ /* 0x0003e20000100800 */
[----:B--2---:R-:W-:-:S03]  /*63aa0*/  IADD3 R12, P0, R12, UR4, RZ ;  /* 0x000000040c0c7c10 */ /* 0x004fc6000ff1e0ff */
[----:B-1----:R-:W2:Y:S01]  /*63ab0*/  LDL.LU R193, [R1+0x15f0] ;  /* 0x0015f00001c17983 */ /* 0x002ea20000300800 */
[----:B------:R-:W-:Y:S02]  /*63ac0*/  MOV R4, R11 ;  /* 0x0000000b00047202 */ /* 0x000fe40000000f00 */
[----:B------:R-:W-:Y:S01]  /*63ad0*/  IADD3.X R192, R192, UR6, RZ, P0, !PT ;  /* 0x00000006c0c07c10 */ /* 0x000fe200087fe4ff */
[----:B------:R-:W2:Y:S04]  /*63ae0*/  LDL.LU R11, [R1+0x15fc] ;  /* 0x0015fc00010b7983 */ /* 0x000ea80000300800 */
[----:B------:R1:W-:Y:S04]  /*63af0*/  LDGSTS.E [R0+0x38000], desc[UR8][R4.64], P1 ;  /* 0x3800000004007fae */ /* 0x0003e80008921848 */
[----:B------:R1:W-:Y:S04]  /*63b00*/  STL [R1+0x15dc], R12 ;  /* 0x0015dc0c01007387 */ /* 0x0003e80000100800 */
[----:B------:R1:W-:Y:S02]  /*63b10*/  STL [R1+0x15d8], R192 ;  /* 0x0015d8c001007387 */ /* 0x0003e40000100800 */
[----:B-1----:R-:W-:-:S02]  /*63b20*/  MOV R4, R12 ;  /* 0x0000000c00047202 */ /* 0x002fc40000000f00 */
[----:B------:R-:W2:Y:S01]  /*63b30*/  LDL.LU R12, [R1+0x15f8] ;  /* 0x0015f800010c7983 */ /* 0x000ea20000300800 */
[----:B------:R-:W-:-:S03]  /*63b40*/  MOV R5, R192 ;  /* 0x000000c000057202 */ /* 0x000fc60000000f00 */
[----:B------:R-:W2:Y:S04]  /*63b50*/  LDL.LU R195, [R1+0x1600] ;  /* 0x0016000001c37983 */ /* 0x000ea80000300800 */
[----:B------:R-:W2:Y:S01]  /*63b60*/  LDL.LU R192, [R1+0x1604] ;  /* 0x0016040001c07983 */ /* 0x000ea20000300800 */
        /* <DEDUP_REMOVED lines=8> */
[----:B------:R-:W-:-:S04]  /*63bf0*/  IADD3.X R13, R13, UR6, RZ, P1, !PT ;  /* 0x000000060d0d7c10 */ /* 0x000fc80008ffe4ff */
[----:B------:R-:W-:Y:S01]  /*63c00*/  MOV R5, R13 ;  /* 0x0000000d00057202 */ /* 0x000fe20000000f00 */
[----:B------:R1:W-:Y:S04]  /*63c10*/  STL [R1+0x15e0], R13 ;  /* 0x0015e00d01007387 */ /* 0x0003e80000100800 */
[----:B------:R3:W-:Y:S01]  /*63c20*/  LDGSTS.E [R0+0x30004], desc[UR8][R4.64], P0 ;  /* 0x3000400004007fae */ /* 0x0007e20008121848 */
[----:B------:R-:W-:-:S04]  /*63c30*/  IADD3 R10, P2, R10, UR4, RZ ;  /* 0x000000040a0a7c10 */ /* 0x000fc8000ff5e0ff */
[----:B------:R-:W-:Y:S01]  /*63c40*/  IADD3.X R194, R194, UR6, RZ, P2, !PT ;  /* 0x00000006c2c27c10 */ /* 0x000fe200097fe4ff */
[----:B------:R3:W-:Y:S04]  /*63c50*/  STL [R1+0x15ec], R10 ;  /* 0x0015ec0a01007387 */ /* 0x0007e80000100800 */
[----:B-1----:R-:W2:Y:S04]  /*63c60*/  LDL.LU R13, [R1+0x1608] ;  /* 0x00160800010d7983 */ /* 0x002ea80000300800 */
[----:B------:R-:W-:Y:S04]  /*63c70*/  STL [R1+0x15e8], R194 ;  /* 0x0015e8c201007387 */ /* 0x000fe80000100800 */
[----:B------:R-:W2:Y:S04]  /*63c80*/  LDL.LU R9, [R1+0x160c] ;  /* 0x00160c0001097983 */ /* 0x000ea80000300800 */
[----:B------:R-:W2:Y:S04]  /*63c90*/  LDL.LU R197, [R1+0x1610] ;  /* 0x0016100001c57983 */ /* 0x000ea80000300800 */
[----:B------:R-:W2:Y:S01]  /*63ca0*/  LDL.LU R196, [R1+0x1614] ;  /* 0x0016140001c47983 */ /* 0x000ea20000300800 */
[----:B---3--:R-:W-:Y:S01]  /*63cb0*/  MOV R4, R10 ;  /* 0x0000000a00047202 */ /* 0x008fe20000000f00 */
[----:B------:R-:W-:-:S02]  /*63cc0*/  IMAD.MOV.U32 R5, RZ, RZ, R194 ;  /* 0x000000ffff057224 */ /* 0x000fc400078e00c2 */
[----:B------:R-:W3:Y:S04]  /*63cd0*/  LDL.LU R10, [R1+0x161c] ;  /* 0x00161c00010a7983 */ /* 0x000ee80000300800 */
[----:B------:R1:W-:Y:S01]  /*63ce0*/  LDGSTS.E [R0+0x34004], desc[UR8][R4.64], P0 ;  /* 0x3400400004007fae */ /* 0x0003e20008121848 */
[----:B----4-:R-:W-:-:S05]  /*63cf0*/  IADD3 R8, P1, R8, UR4, RZ ;  /* 0x0000000408087c10 */ /* 0x010fca000ff3e0ff */
[----:B------:R-:W-:Y:S01]  /*63d00*/  STL [R1+0x15f4], R8 ;  /* 0x0015f40801007387 */ /* 0x000fe20000100800 */
[----:B--2---:R-:W-:-:S04]  /*63d10*/  IADD3.X R193, R193, UR6, RZ, P1, !PT ;  /* 0x00000006c1c17c10 */ /* 0x004fc80008ffe4ff */
[----:B-1----:R-:W-:Y:S01]  /*63d20*/  MOV R5, R193 ;  /* 0x000000c100057202 */ /* 0x002fe20000000f00 */
[----:B------:R1:W-:Y:S01]  /*63d30*/  STL [R1+0x15f0], R193 ;  /* 0x0015f0c101007387 */ /* 0x0003e20000100800 */
[----:B------:R-:W-:-:S03]  /*63d40*/  IADD3 R11, P2, R11, UR4, RZ ;  /* 0x000000040b0b7c10 */ /* 0x000fc6000ff5e0ff */
[----:B-1----:R-:W2:Y:S01]  /*63d50*/  LDL.LU R193, [R1+0x1618] ;  /* 0x0016180001c17983 */ /* 0x002ea20000300800 */
[----:B------:R-:W-:-:S03]  /*63d60*/  MOV R4, R8 ;  /* 0x0000000800047202 */ /* 0x000fc60000000f00 */
[----:B------:R-:W4:Y:S01]  /*63d70*/  LDL.LU R8, [R1+0x1624] ;  /* 0x0016240001087983 */ /* 0x000f220000300800 */
[----:B------:R-:W-:-:S03]  /*63d80*/  IADD3.X R12, R12, UR6, RZ, P2, !PT ;  /* 0x000000060c0c7c10 */ /* 0x000fc600097fe4ff */
[----:B------:R-:W-:Y:S04]  /*63d90*/  STL [R1+0x15fc], R11 ;  /* 0x0015fc0b01007387 */ /* 0x000fe80000100800 */
[----:B------:R1:W-:Y:S01]  /*63da0*/  LDGSTS.E [R0+0x38004], desc[UR8][R4.64], P0 ;  /* 0x3800400004007fae */ /* 0x0003e20008121848 */
[----:B------:R-:W-:-:S03]  /*63db0*/  IADD3 R192, P3, R192, UR4, RZ ;  /* 0x00000004c0c07c10 */ /* 0x000fc6000ff7e0ff */
[----:B------:R1:W-:Y:S01]  /*63dc0*/  STL [R1+0x15f8], R12 ;  /* 0x0015f80c01007387 */ /* 0x0003e20000100800 */
[----:B------:R-:W-:-:S03]  /*63dd0*/  IADD3.X R195, R195, UR6, RZ, P3, !PT ;  /* 0x00000006c3c37c10 */ /* 0x000fc60009ffe4ff */
[----:B------:R1:W-:Y:S02]  /*63de0*/  STL [R1+0x1604], R192 ;  /* 0x001604c001007387 */ /* 0x0003e40000100800 */
[----:B-1----:R-:W-:Y:S02]  /*63df0*/  MOV R5, R12 ;  /* 0x0000000c00057202 */ /* 0x002fe40000000f00 */
        /* <DEDUP_REMOVED lines=12> */
[----:B------:R-:W4:Y:S09]  /*63ec0*/  LDL.LU R192, [R1+0x1634] ;  /* 0x0016340001c07983 */ /* 0x000f320000300800 */
[----:B------:R1:W-:Y:S01]  /*63ed0*/  LDGSTS.E [R0+0x30008], desc[UR8][R4.64], P1 ;  /* 0x3000800004007fae */ /* 0x0003e20008921848 */
[----:B------:R-:W-:-:S04]  /*63ee0*/  UISETP.GT.AND UP1, UPT, UR16, 0x67, UPT ;  /* 0x000000671000788c */ /* 0x000fc8000bf24270 */
[----:B------:R-:W-:-:S04]  /*63ef0*/  USEL UR12, URZ, 0x4, !UP1 ;  /* 0x000000043f0c7887 */ /* 0x000fc8000c800000 */
[----:B------:R-:W-:Y:S01]  /*63f00*/  USEL UR12, UR12, URZ, !UP0 ;  /* 0x0000003f0c0c7287 */ /* 0x000fe2000c000000 */
[----:B------:R-:W-:-:S04]  /*63f10*/  IADD3 R9, P0, R9, UR4, RZ ;  /* 0x0000000409097c10 */ /* 0x000fc8000ff1e0ff */
[----:B------:R-:W-:Y:S02]  /*63f20*/  IADD3.X R13, R13, UR6, RZ, P0, !PT ;  /* 0x000000060d0d7c10 */ /* 0x000fe400087fe4ff */
[----:B------:R-:W-:Y:S01]  /*63f30*/  IADD3 R196, P2, R196, UR4, RZ ;  /* 0x00000004c4c47c10 */ /* 0x000fe2000ff5e0ff */
[----:B------:R-:W-:Y:S01]  /*63f40*/  STL [R1+0x160c], R9 ;  /* 0x00160c0901007387 */ /* 0x000fe20000100800 */
[----:B-1----:R-:W-:Y:S02]  /*63f50*/  MOV R4, R9 ;  /* 0x0000000900047202 */ /* 0x002fe40000000f00 */
[----:B------:R-:W-:Y:S01]  /*63f60*/  IADD3.X R197, R197, UR6, RZ, P2, !PT ;  /* 0x00000006c5c57c10 */ /* 0x000fe200097fe4ff */
[----:B------:R1:W-:Y:S01]  /*63f70*/  STL [R1+0x1608], R13 ;  /* 0x0016080d01007387 */ /* 0x0003e20000100800 */
[----:B------:R-:W-:Y:S02]  /*63f80*/  MOV R5, R13 ;  /* 0x0000000d00057202 */ /* 0x000fe40000000f00 */
[----:B---3--:R-:W-:Y:S01]  /*63f90*/  IADD3 R10, P0, R10, UR4, RZ ;  /* 0x000000040a0a7c10 */ /* 0x008fe2000ff1e0ff */
[----:B------:R-:W-:Y:S04]  /*63fa0*/  STL [R1+0x1614], R196 ;  /* 0x001614c401007387 */ /* 0x000fe80000100800 */
[----:B------:R-:W3:Y:S04]  /*63fb0*/  LDL.LU R195, [R1+0x1630] ;  /* 0x0016300001c37983 */ /* 0x000ee80000300800 */
[----:B------:R-:W-:Y:S04]  /*63fc0*/  STL [R1+0x1610], R197 ;  /* 0x001610c501007387 */ /* 0x000fe80000100800 */
[----:B-1----:R-:W3:Y:S04]  /*63fd0*/  LDL.LU R13, [R1+0x1638] ;  /* 0x00163800010d7983 */ /* 0x002ee80000300800 */
[----:B------:R1:W-:Y:S04]  /*63fe0*/  LDGSTS.E [R0+0x34008], desc[UR8][R4.64], P1 ;  /* 0x3400800004007fae */ /* 0x0003e80008921848 */
[----:B------:R-:W3:Y:S01]  /*63ff0*/  LDL.LU R9, [R1+0x163c] ;  /* 0x00163c0001097983 */ /* 0x000ee20000300800 */
[----:B-1----:R-:W-:Y:S01]  /*64000*/  IMAD.MOV.U32 R4, RZ, RZ, R196 ;  /* 0x000000ffff047224 */ /* 0x002fe200078e00c4 */
[----:B------:R-:W-:-:S02]  /*64010*/  MOV R5, R197 ;  /* 0x000000c500057202 */ /* 0x000fc40000000f00 */
[----:B------:R-:W-:Y:S04]  /*64020*/  STL [R1+0x161c], R10 ;  /* 0x00161c0a01007387 */ /* 0x000fe80000100800 */
[----:B------:R1:W-:Y:S01]  /*64030*/  LDGSTS.E [R0+0x38008], desc[UR8][R4.64], P1 ;  /* 0x3800800004007fae */ /* 0x0003e20008921848 */
[----:B--2---:R-:W-:Y:S02]  /*64040*/  IADD3.X R193, R193, UR6, RZ, P0, !PT ;  /* 0x00000006c1c17c10 */ /* 0x004fe400087fe4ff */
[----:B-1----:R-:W-:-:S03]  /*64050*/  MOV R4, R10 ;  /* 0x0000000a00047202 */ /* 0x002fc60000000f00 */
[----:B------:R1:W-:Y:S01]  /*64060*/  STL [R1+0x1618], R193 ;  /* 0x001618c101007387 */ /* 0x0003e20000100800 */
[----:B------:R-:W-:Y:S01]  /*64070*/  IMAD.MOV.U32 R5, RZ, RZ, R193 ;  /* 0x000000ffff057224 */ /* 0x000fe200078e00c1 */
[----:B------:R-:W-:-:S04]  /*64080*/  ISETP.NE.U32.AND P0, PT, RZ, UR12, PT ;  /* 0x0000000cff007c0c */ /* 0x000fc8000bf05070 */
[----:B------:R2:W-:Y:S04]  /*64090*/  LDGSTS.E [R0+0x3c008], desc[UR8][R4.64], P1 ;  /* 0x3c00800004007fae */ /* 0x0005e80008921848 */
[----:B-1----:R-:W3:Y:S04]  /*640a0*/  LDL.LU R193, [R1+0xa40] ;  /* 0x000a400001c17983 */ /* 0x002ee80000300800 */
[----:B------:R-:W3:Y:S01]  /*640b0*/  LDL.LU R10, [R1+0xa44] ;  /* 0x000a4400010a7983 */ /* 0x000ee20000300800 */
[----:B----4-:R-:W-:-:S04]  /*640c0*/  IADD3 R8, P1, R8, UR4, RZ ;  /* 0x0000000408087c10 */ /* 0x010fc8000ff3e0ff */
[----:B------:R-:W-:Y:S01]  /*640d0*/  IADD3.X R12, R12, UR6, RZ, P1, !PT ;  /* 0x000000060c0c7c10 */ /* 0x000fe20008ffe4ff */
[----:B------:R-:W-:Y:S01]  /*640e0*/  STL [R1+0x1624], R8 ;  /* 0x0016240801007387 */ /* 0x000fe20000100800 */
[----:B--2---:R-:W-:Y:S02]  /*640f0*/  MOV R4, R8 ;  /* 0x0000000800047202 */ /* 0x004fe40000000f00 */
[----:B------:R-:W-:Y:S01]  /*64100*/  MOV R5, R12 ;  /* 0x0000000c00057202 */ /* 0x000fe20000000f00 */
[----:B------:R1:W-:Y:S04]  /*64110*/  STL [R1+0x1620], R12 ;  /* 0x0016200c01007387 */ /* 0x0003e80000100800 */
[----:B------:R2:W-:Y:S01]  /*64120*/  LDGSTS.E [R0+0x3000c], desc[UR8][R4.64], P0 ;  /* 0x3000c00004007fae */ /* 0x0005e20008121848 */
[----:B------:R-:W-:-:S04]  /*64130*/  IADD3 R11, P2, R11, UR4, RZ ;  /* 0x000000040b0b7c10 */ /* 0x000fc8000ff5e0ff */
[----:B------:R-:W-:Y:S01]  /*64140*/  IADD3.X R194, R194, UR6, RZ, P2, !PT ;  /* 0x00000006c2c27c10 */ /* 0x000fe200097fe4ff */
[----:B------:R-:W-:Y:S04]  /*64150*/  STL [R1+0x162c], R11 ;  /* 0x00162c0b01007387 */ /* 0x000fe80000100800 */
[----:B-1----:R-:W4:Y:S01]  /*64160*/  LDL.LU R12, [R1+0xa4c] ;  /* 0x000a4c00010c7983 */ /* 0x002f220000300800 */
[----:B--2---:R-:W-:-:S03]  /*64170*/  MOV R5, R194 ;  /* 0x000000c200057202 */ /* 0x004fc60000000f00 */
[----:B------:R1:W-:Y:S04]  /*64180*/  STL [R1+0x1628], R194 ;  /* 0x001628c201007387 */ /* 0x0003e80000100800 */
[----:B------:R-:W2:Y:S04]  /*64190*/  LDL.LU R8, [R1+0xa54] ;  /* 0x000a540001087983 */ /* 0x000ea80000300800 */
[----:B-1----:R-:W2:Y:S01]  /*641a0*/  LDL.LU R194, [R1+0xa48] ;  /* 0x000a480001c27983 */ /* 0x002ea20000300800 */
[----:B------:R-:W-:-:S03]  /*641b0*/  IMAD.MOV.U32 R4, RZ, RZ, R11 ;  /* 0x000000ffff047224 */ /* 0x000fc600078e000b */
[----:B------:R-:W2:Y:S01]  /*641c0*/  LDL.LU R11, [R1+0xa50] ;  /* 0x000a5000010b7983 */ /* 0x000ea20000300800 */
[----:B------:R-:W-:-:S03]  /*641d0*/  IADD3 R192, P1, R192, UR4, RZ ;  /* 0x00000004c0c07c10 */ /* 0x000fc6000ff3e0ff */
[----:B------:R1:W-:Y:S04]  /*641e0*/  LDGSTS.E [R0+0x3400c], desc[UR8][R4.64], P0 ;  /* 0x3400c00004007fae */ /* 0x0003e80008121848 */
[----:B------:R-:W-:Y:S01]  /*641f0*/  STL [R1+0x1634], R192 ;  /* 0x001634c001007387 */ /* 0x000fe20000100800 */
[----:B------:R-:W-:Y:S01]  /*64200*/  UISETP.GT.AND UP1, UPT, UR16, 0x8, UPT ;  /* 0x000000081000788c */ /* 0x000fe2000bf24270 */
[----:B-1----:R-:W-:-:S03]  /*64210*/  MOV R4, R192 ;  /* 0x000000c000047202 */ /* 0x002fc60000000f00 */
[----:B------:R-:W-:-:S04]  /*64220*/  USEL UR12, URZ, 0x4, !UP1 ;  /* 0x000000043f0c7887 */ /* 0x000fc8000c800000 */
[----:B------:R-:W-:Y:S01]  /*64230*/  USEL UR12, UR12, URZ, !UP0 ;  /* 0x0000003f0c0c7287 */ /* 0x000fe2000c000000 */
[----:B---3--:R-:W-:-:S05]  /*64240*/  IADD3.X R195, R195, UR6, RZ, P1, !PT ;  /* 0x00000006c3c37c10 */ /* 0x008fca0008ffe4ff */
[----:B------:R-:W-:Y:S01]  /*64250*/  IMAD.MOV.U32 R5, RZ, RZ, R195 ;  /* 0x000000ffff057224 */ /* 0x000fe200078e00c3 */
[----:B------:R1:W-:Y:S04]  /*64260*/  STL [R1+0x1630], R195 ;  /* 0x001630c301007387 */ /* 0x0003e80000100800 */
[----:B------:R3:W-:Y:S01]  /*64270*/  LDGSTS.E [R0+0x3800c], desc[UR8][R4.64], P0 ;  /* 0x3800c00004007fae */ /* 0x0007e20008121848 */
[----:B------:R-:W-:-:S04]  /*64280*/  IADD3 R9, P2, R9, UR4, RZ ;  /* 0x0000000409097c10 */ /* 0x000fc8000ff5e0ff */
[----:B------:R-:W-:Y:S01]  /*64290*/  IADD3.X R13, R13, UR6, RZ, P2, !PT ;  /* 0x000000060d0d7c10 */ /* 0x000fe200097fe4ff */
[----:B------:R-:W-:Y:S01]  /*642a0*/  STL [R1+0x163c], R9 ;  /* 0x00163c0901007387 */ /* 0x000fe20000100800 */
[----:B---3--:R-:W-:-:S03]  /*642b0*/  MOV R4, R9 ;  /* 0x0000000900047202 */ /* 0x008fc60000000f00 */
[----:B------:R3:W-:Y:S01]  /*642c0*/  STL [R1+0x1638], R13 ;  /* 0x0016380d01007387 */ /* 0x0007e20000100800 */
[----:B------:R-:W-:-:S03]  /*642d0*/  MOV R5, R13 ;  /* 0x0000000d00057202 */ /* 0x000fc60000000f00 */
[----:B-1----:R-:W2:Y:S04]  /*642e0*/  LDL.LU R195, [R1+0xa58] ;  /* 0x000a580001c37983 */ /* 0x002ea80000300800 */
[----:B------:R-:W2:Y:S04]  /*642f0*/  LDL.LU R192, [R1+0xa5c] ;  /* 0x000a5c0001c07983 */ /* 0x000ea80000300800 */
[----:B---3--:R-:W3:Y:S04]  /*64300*/  LDL.LU R13, [R1+0xa60] ;  /* 0x000a6000010d7983 */ /* 0x008ee80000300800 */
[----:B------:R-:W3:Y:S04]  /*64310*/  LDL.LU R9, [R1+0xa64] ;  /* 0x000a640001097983 */ /* 0x000ee80000300800 */
[----:B------:R1:W-:Y:S01]  /*64320*/  LDGSTS.E [R0+0x3c00c], desc[UR8][R4.64], P0 ;  /* 0x3c00c00004007fae */ /* 0x0003e20008121848 */
[----:B------:R-:W-:-:S04]  /*64330*/  IADD3 R10, P1, R10, UR4, RZ ;  /* 0x000000040a0a7c10 */ /* 0x000fc8000ff3e0ff */
[----:B------:R-:W-:Y:S01]  /*64340*/  IADD3.X R193, R193, UR6, RZ, P1, !PT ;  /* 0x00000006c1c17c10 */ /* 0x000fe20008ffe4ff */
[----:B------:R-:W-:Y:S03]  /*64350*/  STL [R1+0xa44], R10 ;  /* 0x000a440a01007387 */ /* 0x000fe60000100800 */
[----:B-1----:R-:W-:Y:S01]  /*64360*/  MOV R5, R193 ;  /* 0x000000c100057202 */ /* 0x002fe20000000f00 */
[----:B------:R1:W-:Y:S04]  /*64370*/  STL [R1+0xa40], R193 ;  /* 0x000a40c101007387 */ /* 0x0003e80000100800 */
[----:B------:R-:W3:Y:S04]  /*64380*/  LDL.LU R197, [R1+0xa68] ;  /* 0x000a680001c57983 */ /* 0x000ee80000300800 */
[----:B-1----:R-:W3:Y:S01]  /*64390*/  LDL.LU R193, [R1+0xa6c] ;  /* 0x000a6c0001c17983 */ /* 0x002ee20000300800 */
[----:B------:R-:W-:-:S02]  /*643a0*/  ISETP.NE.U32.AND P0, PT, RZ, UR12, PT ;  /* 0x0000000cff007c0c */ /* 0x000fc4000bf05070 */
[----:B------:R-:W-:Y:S02]  /*643b0*/  LOP3.LUT R0, R2, 0x20, RZ, 0x3c, !PT ;  /* 0x0000002002007812 */ /* 0x000fe400078e3cff */
[----:B------:R-:W-:Y:S02]  /*643c0*/  MOV R4, R10 ;  /* 0x0000000a00047202 */ /* 0x000fe40000000f00 */
[----:B------:R-:W3:Y:S01]  /*643d0*/  LDL.LU R10, [R1+0xa74] ;  /* 0x000a7400010a7983 */ /* 0x000ee20000300800 */
[----:B----4-:R-:W-:Y:S01]  /*643e0*/  IADD3 R12, P1, R12, UR4, RZ ;  /* 0x000000040c0c7c10 */ /* 0x010fe2000ff3e0ff */
[----:B------:R-:W-:-:S04]  /*643f0*/  VIADD R0, R0, UR17 ;  /* 0x0000001100007c36 */ /* 0x000fc80008000000 */
[----:B------:R1:W-:Y:S01]  /*64400*/  STL [R1+0xa4c], R12 ;  /* 0x000a4c0c01007387 */ /* 0x0003e20000100800 */
[----:B--2---:R-:W-:-:S03]  /*64410*/  IADD3 R8, P2, R8, UR4, RZ ;  /* 0x0000000408087c10 */ /* 0x004fc6000ff5e0ff */
[----:B------:R2:W-:Y:S01]  /*64420*/  LDGSTS.E [R0], desc[UR8][R4.64], P0 ;  /* 0x0000000004007fae */ /* 0x0005e20008121848 */
[----:B------:R-:W-:-:S05]  /*64430*/  IADD3.X R194, R194, UR6, RZ, P1, !PT ;  /* 0x00000006c2c27c10 */ /* 0x000fca0008ffe4ff */
[----:B------:R-:W-:Y:S01]  /*64440*/  STL [R1+0xa48], R194 ;  /* 0x000a48c201007387 */ /* 0x000fe20000100800 */
[----:B--2---:R-:W-:-:S03]  /*64450*/  IMAD.MOV.U32 R4, RZ, RZ, R12 ;  /* 0x000000ffff047224 */ /* 0x004fc600078e000c */
[----:B------:R-:W-:Y:S01]  /*64460*/  STL [R1+0xa54], R8 ;  /* 0x000a540801007387 */ /* 0x000fe20000100800 */
[----:B------:R-:W-:-:S03]  /*64470*/  IADD3.X R11, R11, UR6, RZ, P2, !PT ;  /* 0x000000060b0b7c10 */ /* 0x000fc600097fe4ff */
[----:B-1----:R-:W2:Y:S01]  /*64480*/  LDL.LU R12, [R1+0xa70] ;  /* 0x000a7000010c7983 */ /* 0x002ea20000300800 */
[----:B------:R-:W-:-:S03]  /*64490*/  MOV R5, R194 ;  /* 0x000000c200057202 */ /* 0x000fc60000000f00 */
[----:B------:R1:W-:Y:S04]  /*644a0*/  STL [R1+0xa50], R11 ;  /* 0x000a500b01007387 */ /* 0x0003e80000100800 */
[----:B------:R4:W-:Y:S04]  /*644b0*/  LDGSTS.E [R0+0x4000], desc[UR8][R4.64], P0 ;  /* 0x0400000004007fae */ /* 0x0009e80008121848 */
[----:B------:R-:W2:Y:S01]  /*644c0*/  LDL.LU R196, [R1+0xa78] ;  /* 0x000a780001c47983 */ /* 0x000ea20000300800 */
        /* <DEDUP_REMOVED lines=11> */
[----:B---3--:R-:W-:Y:S01]  /*64580*/  IADD3 R9, P1, R9, UR4, RZ ;  /* 0x0000000409097c10 */ /* 0x008fe2000ff3e0ff */
[----:B------:R-:W-:Y:S01]  /*64590*/  STL [R1+0xa5c], R192 ;  /* 0x000a5cc001007387 */ /* 0x000fe20000100800 */
[----:B-1----:R-:W-:Y:S02]  /*645a0*/  MOV R4, R192 ;  /* 0x000000c000047202 */ /* 0x002fe40000000f00 */
[----:B------:R-:W-:Y:S01]  /*645b0*/  IADD3.X R13, R13, UR6, RZ, P1, !PT ;  /* 0x000000060d0d7c10 */ /* 0x000fe20008ffe4ff */
[----:B------:R1:W-:Y:S01]  /*645c0*/  STL [R1+0xa58], R195 ;  /* 0x000a58c301007387 */ /* 0x0003e20000100800 */
[----:B------:R-:W-:-:S03]  /*645d0*/  MOV R5, R195 ;  /* 0x000000c300057202 */ /* 0x000fc60000000f00 */
[----:B------:R-:W-:Y:S04]  /*645e0*/  STL [R1+0xa64], R9 ;  /* 0x000a640901007387 */ /* 0x000fe80000100800 */
[----:B------:R3:W-:Y:S04]  /*645f0*/  STL [R1+0xa60], R13 ;  /* 0x000a600d01007387 */ /* 0x0007e80000100800 */
[----:B------:R1:W-:Y:S01]  /*64600*/  LDGSTS.E [R0+0xc000], desc[UR8][R4.64], P0 ;  /* 0x0c00000004007fae */ /* 0x0003e20008121848 */
[----:B------:R-:W-:Y:S02]  /*64610*/  ISETP.NE.U32.AND P0, PT, RZ, UR12, PT ;  /* 0x0000000cff007c0c */ /* 0x000fe4000bf05070 */
[----:B-1----:R-:W-:-:S02]  /*64620*/  MOV R5, R13 ;  /* 0x0000000d00057202 */ /* 0x002fc40000000f00 */
[----:B------:R-:W-:-:S04]  /*64630*/  IADD3 R193, P2, R193, UR4, RZ ;  /* 0x00000004c1c17c10 */ /* 0x000fc8000ff5e0ff */
[----:B------:R-:W-:Y:S01]  /*64640*/  IADD3.X R197, R197, UR6, RZ, P2, !PT ;  /* 0x00000006c5c57c10 */ /* 0x000fe200097fe4ff */
[----:B------:R1:W-:Y:S04]  /*64650*/  STL [R1+0xa6c], R193 ;  /* 0x000a6cc101007387 */ /* 0x0003e80000100800 */
[----:B------:R-:W4:Y:S04]  /*64660*/  LDL.LU R195, [R1+0xa88] ;  /* 0x000a880001c37983 */ /* 0x000f280000300800 */
[----:B------:R-:W-:Y:S04]  /*64670*/  STL [R1+0xa68], R197 ;  /* 0x000a68c501007387 */ /* 0x000fe80000100800 */
[----:B---3--:R-:W3:Y:S01]  /*64680*/  LDL.LU R13, [R1+0xa8c] ;  /* 0x000a8c00010d7983 */ /* 0x008ee20000300800 */
[----:B------:R-:W-:-:S03]  /*64690*/  IMAD.MOV.U32 R4, RZ, RZ, R9 ;  /* 0x000000ffff047224 */ /* 0x000fc600078e0009 */
[----:B------:R-:W3:Y:S04]  /*646a0*/  LDL.LU R192, [R1+0xa90] ;  /* 0x000a900001c07983 */ /* 0x000ee80000300800 */
[----:B------:R-:W3:Y:S01]  /*646b0*/  LDL.LU R9, [R1+0xa94] ;  /* 0x000a940001097983 */ /* 0x000ee20000300800 */
[----:B------:R-:W-:-:S03]  /*646c0*/  IADD3 R10, P1, R10, UR4, RZ ;  /* 0x000000040a0a7c10 */ /* 0x000fc6000ff3e0ff */
[----:B------:R1:W-:Y:S01]  /*646d0*/  LDGSTS.E [R0+0x4], desc[UR8][R4.64], P0 ;  /* 0x0000400004007fae */ /* 0x0003e20008121848 */
[----:B--2---:R-:W-:-:S03]  /*646e0*/  IADD3.X R12, R12, UR6, RZ, P1, !PT ;  /* 0x000000060c0c7c10 */ /* 0x004fc60008ffe4ff */
[----:B------:R-:W-:Y:S01]  /*646f0*/  STL [R1+0xa74], R10 ;  /* 0x000a740a01007387 */ /* 0x000fe20000100800 */
[----:B-1----:R-:W-:Y:S01]  /*64700*/  MOV R4, R193 ;  /* 0x000000c100047202 */ /* 0x002fe20000000f00 */
[----:B------:R-:W-:Y:S02]  /*64710*/  IMAD.MOV.U32 R5, RZ, RZ, R197 ;  /* 0x000000ffff057224 */ /* 0x000fe400078e00c5 */
[----:B------:R1:W-:Y:S04]  /*64720*/  STL [R1+0xa70], R12 ;  /* 0x000a700c01007387 */ /* 0x0003e80000100800 */
[----:B------:R2:W-:Y:S04]  /*64730*/  LDGSTS.E [R0+0x4004], desc[UR8][R4.64], P0 ;  /* 0x0400400004007fae */ /* 0x0005e80008121848 */
[----:B------:R-:W3:Y:S01]  /*64740*/  LDL.LU R193, [R1+0xa98] ;  /* 0x000a980001c17983 */ /* 0x000ee20000300800 */
[----:B--2---:R-:W-:-:S03]  /*64750*/  MOV R5, R12 ;  /* 0x0000000c00057202 */ /* 0x004fc60000000f00 */
[----:B-1----:R-:W2:Y:S01]  /*64760*/  LDL.LU R12, [R1+0xa9c] ;  /* 0x000a9c00010c7983 */ /* 0x002ea20000300800 */
[----:B----4-:R-:W-:Y:S02]  /*64770*/  IADD3 R11, P2, R11, UR4, RZ ;  /* 0x000000040b0b7c10 */ /* 0x010fe4000ff5e0ff */
[----:B------:R-:W-:Y:S02]  /*64780*/  MOV R4, R10 ;  /* 0x0000000a00047202 */ /* 0x000fe40000000f00 */
[----:B------:R-:W-:Y:S01]  /*64790*/  IADD3 R8, P3, R8, UR4, RZ ;  /* 0x0000000408087c10 */ /* 0x000fe2000ff7e0ff */
[----:B------:R-:W4:Y:S01]  /*647a0*/  LDL.LU R10, [R1+0xaa4] ;  /* 0x000aa400010a7983 */ /* 0x000f220000300800 */
[----:B------:R-:W-:Y:S02]  /*647b0*/  IADD3.X R196, R196, UR6, RZ, P2, !PT ;  /* 0x00000006c4c47c10 */ /* 0x000fe400097fe4ff */
[----:B------:R-:W-:Y:S01]  /*647c0*/  IADD3.X R194, R194, UR6, RZ, P3, !PT ;  /* 0x00000006c2c27c10 */ /* 0x000fe20009ffe4ff */
[----:B------:R1:W-:Y:S04]  /*647d0*/  LDGSTS.E [R0+0x8004], desc[UR8][R4.64], P0 ;  /* 0x0800400004007fae */ /* 0x0003e80008121848 */
[----:B------:R1:W-:Y:S04]  /*647e0*/  STL [R1+0xa7c], R11 ;  /* 0x000a7c0b01007387 */ /* 0x0003e80000100800 */
[----:B------:R-:W-:Y:S01]  /*647f0*/  STL [R1+0xa78], R196 ;  /* 0x000a78c401007387 */ /* 0x000fe20000100800 */
[----:B-1----:R-:W-:Y:S01]  /*64800*/  IMAD.MOV.U32 R4, RZ, RZ, R11 ;  /* 0x000000ffff047224 */ /* 0x002fe200078e000b */
[----:B------:R-:W-:-:S02]  /*64810*/  MOV R5, R196 ;  /* 0x000000c400057202 */ /* 0x000fc40000000f00 */
[----:B------:R-:W-:Y:S04]  /*64820*/  STL [R1+0xa84], R8 ;  /* 0x000a840801007387 */ /* 0x000fe80000100800 */
[----:B------:R-:W4:Y:S04]  /*64830*/  LDL.LU R11, [R1+0xaa0] ;  /* 0x000aa000010b7983 */ /* 0x000f280000300800 */
        /* <DEDUP_REMOVED lines=12> */
[----:B---3--:R-:W-:-:S04]  /*64900*/  IADD3 R13, P0, R13, UR4, RZ ;  /* 0x000000040d0d7c10 */ /* 0x008fc8000ff1e0ff */
[----:B------:R-:W-:Y:S01]  /*64910*/  IADD3.X R195, R195, UR6, RZ, P0, !PT ;  /* 0x00000006c3c37c10 */ /* 0x000fe200087fe4ff */
[----:B------:R3:W-:Y:S01]  /*64920*/  STL [R1+0xa8c], R13 ;  /* 0x000a8c0d01007387 */ /* 0x0007e20000100800 */
[----:B------:R-:W-:-:S03]  /*64930*/  IADD3 R9, P2, R9, UR4, RZ ;  /* 0x0000000409097c10 */ /* 0x000fc6000ff5e0ff */
[----:B------:R-:W-:Y:S01]  /*64940*/  STL [R1+0xa88], R195 ;  /* 0x000a88c301007387 */ /* 0x000fe20000100800 */
[----:B-1----:R-:W-:-:S03]  /*64950*/  MOV R4, R13 ;  /* 0x0000000d00047202 */ /* 0x002fc60000000f00 */
[----:B------:R1:W-:Y:S01]  /*64960*/  STL [R1+0xa94], R9 ;  /* 0x000a940901007387 */ /* 0x0003e20000100800 */
[----:B------:R-:W-:-:S03]  /*64970*/  IADD3.X R192, R192, UR6, RZ, P2, !PT ;  /* 0x00000006c0c07c10 */ /* 0x000fc600097fe4ff */
[----:B---3--:R-:W3:Y:S01]  /*64980*/  LDL.LU R13, [R1+0xab0] ;  /* 0x000ab000010d7983 */ /* 0x008ee20000300800 */
[----:B------:R-:W-:-:S03]  /*64990*/  MOV R5, R195 ;  /* 0x000000c300057202 */ /* 0x000fc60000000f00 */
[----:B------:R2:W-:Y:S04]  /*649a0*/  STL [R1+0xa90], R192 ;  /* 0x000a90c001007387 */ /* 0x0005e80000100800 */
[----:B------:R1:W-:Y:S04]  /*649b0*/  LDGSTS.E [R0+0x4008], desc[UR8][R4.64], P1 ;  /* 0x0400800004007fae */ /* 0x0003e80008921848 */
[----:B------:R-:W3:Y:S01]  /*649c0*/  LDL.LU R196, [R1+0xab8] ;  /* 0x000ab80001c47983 */ /* 0x000ee20000300800 */
[----:B-1----:R-:W-:-:S03]  /*649d0*/  IMAD.MOV.U32 R4, RZ, RZ, R9 ;  /* 0x000000ffff047224 */ /* 0x002fc600078e0009 */
[----:B------:R-:W3:Y:S01]  /*649e0*/  LDL.LU R9, [R1+0xabc] ;  /* 0x000abc0001097983 */ /* 0x000ee20000300800 */
[----:B------:R-:W-:-:S03]  /*649f0*/  MOV R5, R192 ;  /* 0x000000c000057202 */ /* 0x000fc60000000f00 */
[----:B------:R-:W3:Y:S01]  /*64a00*/  LDL.LU R195, [R1+0xe40] ;  /* 0x000e400001c37983 */ /* 0x000ee20000300800 */
[----:B--2---:R-:W-:-:S03]  /*64a10*/  IADD3 R12, P0, R12, UR4, RZ ;  /* 0x000000040c0c7c10 */ /* 0x004fc6000ff1e0ff */
[----:B------:R-:W2:Y:S01]  /*64a20*/  LDL.LU R192, [R1+0xe44] ;  /* 0x000e440001c07983 */ /* 0x000ea20000300800 */
[----:B------:R-:W-:-:S03]  /*64a30*/  IADD3.X R193, R193, UR6, RZ, P0, !PT ;  /* 0x00000006c1c17c10 */ /* 0x000fc600087fe4ff */
[----:B------:R1:W-:Y:S02]  /*64a40*/  LDGSTS.E [R0+0x8008], desc[UR8][R4.64], P1 ;  /* 0x0800800004007fae */ /* 0x0003e40008921848 */
[----:B-1----:R-:W-:Y:S01]  /*64a50*/  MOV R4, R12 ;  /* 0x0000000c00047202 */ /* 0x002fe20000000f00 */
[----:B------:R-:W-:-:S05]  /*64a60*/  IMAD.MOV.U32 R5, RZ, RZ, R193 ;  /* 0x000000ffff057224 */ /* 0x000fca00078e00c1 */
[----:B------:R1:W-:Y:S01]  /*64a70*/  LDGSTS.E [R0+0xc008], desc[UR8][R4.64], P1 ;  /* 0x0c00800004007fae */ /* 0x0003e20008921848 */
[----:B----4-:R-:W-:-:S04]  /*64a80*/  IADD3 R10, P1, R10, UR4, RZ ;  /* 0x000000040a0a7c10 */ /* 0x010fc8000ff3e0ff */
[----:B------:R-:W-:Y:S01]  /*64a90*/  IADD3.X R11, R11, UR6, RZ, P1, !PT ;  /* 0x000000060b0b7c10 */ /* 0x000fe20008ffe4ff */
[----:B------:R-:W-:Y:S04]  /*64aa0*/  STL [R1+0xa9c], R12 ;  /* 0x000a9c0c01007387 */ /* 0x000fe80000100800 */
        /* <DEDUP_REMOVED lines=23> */
[----:B------:R-:W-:Y:S01]  /*64c20*/  UISETP.GT.AND UP1, UPT, UR16, 0x28, UPT ;  /* 0x000000281000788c */ /* 0x000fe2000bf24270 */
[----:B-1----:R-:W-:-:S03]  /*64c30*/  MOV R4, R8 ;  /* 0x0000000800047202 */ /* 0x002fc60000000f00 */
[----:B------:R-:W-:-:S04]  /*64c40*/  USEL UR12, URZ, 0x4, !UP1 ;  /* 0x000000043f0c7887 */ /* 0x000fc8000c800000 */
        /* <DEDUP_REMOVED lines=10> */
[----:B--2---:R-:W-:Y:S01]  /*64cf0*/  IADD3 R192, P3, R192, UR4, RZ ;  /* 0x00000004c0c07c10 */ /* 0x004fe2000ff7e0ff */
        /* <DEDUP_REMOVED lines=9> */
[----:B--2---:R-:W2:Y:S01]  /*64d90*/  LDL.LU R196, [R1+0xe6c] ;  /* 0x000e6c0001c47983 */ /* 0x004ea20000300800 */
[----:B------:R-:W-:-:S03]  /*64da0*/  ISETP.NE.U32.AND P1, PT, RZ, UR12, PT ;  /* 0x0000000cff007c0c */ /* 0x000fc6000bf25070 */
[----:B------:R1:W-:Y:S02]  /*64db0*/  LDGSTS.E [R0+0xc00c], desc[UR8][R4.64], P0 ;  /* 0x0c00c00004007fae */ /* 0x0003e40008121848 */
[----:B-1----:R-:W-:Y:S01]  /*64dc0*/  IMAD.MOV.U32 R4, RZ, RZ, R192 ;  /* 0x000000ffff047224 */ /* 0x002fe200078e00c0 */
[----:B------:R-:W-:Y:S01]  /*64dd0*/  MOV R5, R195 ;  /* 0x000000c300057202 */ /* 0x000fe20000000f00 */
[----:B------:R-:W2:Y:S06]  /*64de0*/  LDL.LU R192, [R1+0xe74] ;  /* 0x000e740001c07983 */ /* 0x000eac0000300800 */
        /* <DEDUP_REMOVED lines=14> */
[----:B------:R-:W-:Y:S01]  /*64ed0*/  MOV R4, R10 ;  /* 0x0000000a00047202 */ /* 0x000fe20000000f00 */
[----:B------:R-:W4:Y:S04]  /*64ee0*/  LDL.LU R11, [R1+0xe78] ;  /* 0x000e7800010b7983 */ /* 0x000f280000300800 */
[----:B------:R-:W4:Y:S04]  /*64ef0*/  LDL.LU R10, [R1+0xe7c] ;  /* 0x000e7c00010a7983 */ /* 0x000f280000300800 */
[----:B------:R-:W4:Y:S04]  /*64f00*/  LDL.LU R195, [R1+0xe80] ;  /* 0x000e800001c37983 */ /* 0x000f280000300800 */
[----:B------:R-:W4:Y:S04]  /*64f10*/  LDL.LU R12, [R1+0xe84] ;  /* 0x000e8400010c7983 */ /* 0x000f280000300800 */
[----:B------:R1:W-:Y:S01]  /*64f20*/  LDGSTS.E [R0+0x18000], desc[UR8][R4.64], P1 ;  /* 0x1800000004007fae */ /* 0x0003e20008921848 */
[----:B------:R-:W-:-:S04]  /*64f30*/  UISETP.GT.AND UP1, UPT, UR16, 0x29, UPT ;  /* 0x000000291000788c */ /* 0x000fc8000bf24270 */
        /* <DEDUP_REMOVED lines=8> */
[----:B------:R-:W-:Y:S04]  /*64fc0*/  STL [R1+0xe5c], R13 ;  /* 0x000e5c0d01007387 */ /* 0x000fe80000100800 */
[----:B------:R3:W-:Y:S01]  /*64fd0*/  STL [R1+0xe58], R194 ;  /* 0x000e58c201007387 */ /* 0x0007e20000100800 */
[----:B------:R-:W-:-:S03]  /*64fe0*/  IADD3.X R9, R9, UR6, RZ, P1, !PT ;  /* 0x0000000609097c10 */ /* 0x000fc60008ffe4ff */
[----:B------:R-:W-:Y:S01]  /*64ff0*/  STL [R1+0xe64], R8 ;  /* 0x000e640801007387 */ /* 0x000fe20000100800 */
[----:B------:R-:W-:-:S03]  /*65000*/  ISETP.NE.U32.AND P0, PT, RZ, UR12, PT ;  /* 0x0000000cff007c0c */ /* 0x000fc6000bf05070 */
[----:B------:R1:W-:Y:S01]  /*65010*/  STL [R1+0xe60], R9 ;  /* 0x000e600901007387 */ /* 0x0003e20000100800 */
[----:B--2---:R-:W-:-:S04]  /*65020*/  IADD3 R196, P2, R196, UR4, RZ ;  /* 0x00000004c4c47c10 */ /* 0x004fc8000ff5e0ff */
[----:B------:R-:W-:Y:S01]  /*65030*/  IADD3.X R197, R197, UR6, RZ, P2, !PT ;  /* 0x00000006c5c57c10 */ /* 0x000fe200097fe4ff */
[----:B------:R-:W-:Y:S04]  /*65040*/  STL [R1+0xe6c], R196 ;  /* 0x000e6cc401007387 */ /* 0x000fe80000100800 */
[----:B---3--:R-:W2:Y:S04]  /*65050*/  LDL.LU R194, [R1+0xe88] ;  /* 0x000e880001c27983 */ /* 0x008ea80000300800 */
[----:B------:R-:W-:Y:S01]  /*65060*/  STL [R1+0xe68], R197 ;  /* 0x000e68c501007387 */ /* 0x000fe20000100800 */
[----:B-1----:R-:W-:-:S03]  /*65070*/  IMAD.MOV.U32 R5, RZ, RZ, R9 ;  /* 0x000000ffff057224 */ /* 0x002fc600078e0009 */
[----:B------:R-:W3:Y:S01]  /*65080*/  LDL.LU R13, [R1+0xe8c] ;  /* 0x000e8c00010d7983 */ /* 0x000ee20000300800 */
[----:B------:R-:W-:-:S03]  /*65090*/  MOV R4, R8 ;  /* 0x0000000800047202 */ /* 0x000fc60000000f00 */
[----:B------:R-:W2:Y:S04]  /*650a0*/  LDL.LU R9, [R1+0xe90] ;  /* 0x000e900001097983 */ /* 0x000ea80000300800 */
[----:B------:R-:W2:Y:S01]  /*650b0*/  LDL.LU R8, [R1+0xe94] ;  /* 0x000e940001087983 */ /* 0x000ea20000300800 */
[----:B------:R-:W-:-:S03]  /*650c0*/  IADD3 R192, P1, R192, UR4, RZ ;  /* 0x00000004c0c07c10 */ /* 0x000fc6000ff3e0ff */
[----:B------:R1:W-:Y:S04]  /*650d0*/  LDGSTS.E [R0+0x10004], desc[UR8][R4.64], P0 ;  /* 0x1000400004007fae */ /* 0x0003e80008121848 */
[----:B------:R-:W-:Y:S01]  /*650e0*/  STL [R1+0xe74], R192 ;  /* 0x000e74c001007387 */ /* 0x000fe20000100800 */
[----:B-1----:R-:W-:Y:S02]  /*650f0*/  MOV R4, R196 ;  /* 0x000000c400047202 */ /* 0x002fe40000000f00 */
[----:B------:R-:W-:-:S05]  /*65100*/  MOV R5, R197 ;  /* 0x000000c500057202 */ /* 0x000fca0000000f00 */
[----:B------:R1:W-:Y:S01]  /*65110*/  LDGSTS.E [R0+0x14004], desc[UR8][R4.64], P0 ;  /* 0x1400400004007fae */ /* 0x0003e20008121848 */
[----:B----4-:R-:W-:Y:S01]  /*65120*/  IADD3.X R193, R193, UR6, RZ, P1, !PT ;  /* 0x00000006c1c17c10 */ /* 0x010fe20008ffe4ff */
[----:B-1----:R-:W-:-:S03]  /*65130*/  IMAD.MOV.U32 R4, RZ, RZ, R192 ;  /* 0x000000ffff047224 */ /* 0x002fc600078e00c0 */
[----:B------:R-:W-:Y:S01]  /*65140*/  MOV R5, R193 ;  /* 0x000000c100057202 */ /* 0x000fe20000000f00 */
[----:B------:R1:W-:Y:S04]  /*65150*/  STL [R1+0xe70], R193 ;  /* 0x000e70c101007387 */ /* 0x0003e80000100800 */
[----:B------:R4:W-:Y:S04]  /*65160*/  LDGSTS.E [R0+0x18004], desc[UR8][R4.64], P0 ;  /* 0x1800400004007fae */ /* 0x0009e80008121848 */
[----:B-1----:R-:W2:Y:S01]  /*65170*/  LDL.LU R193, [R1+0xe98] ;  /* 0x000e980001c17983 */ /* 0x002ea20000300800 */
[----:B------:R-:W-:-:S03]  /*65180*/  IADD3 R10, P2, R10, UR4, RZ ;  /* 0x000000040a0a7c10 */ /* 0x000fc6000ff5e0ff */
[----:B------:R-:W2:Y:S01]  /*65190*/  LDL.LU R192, [R1+0xe9c] ;  /* 0x000e9c0001c07983 */ /* 0x000ea20000300800 */
        /* <DEDUP_REMOVED lines=10> */
[----:B-1----:R-:W2:Y:S04]  /*65240*/  LDL.LU R11, [R1+0xea0] ;  /* 0x000ea000010b7983 */ /* 0x002ea80000300800 */
[----:B------:R1:W-:Y:S04]  /*65250*/  STL [R1+0xe80], R195 ;  /* 0x000e80c301007387 */ /* 0x0003e80000100800 */
[----:B------:R-:W2:Y:S04]  /*65260*/  LDL.LU R10, [R1+0xea4] ;  /* 0x000ea400010a7983 */ /* 0x000ea80000300800 */
[----:B------:R-:W2:Y:S04]  /*65270*/  LDL.LU R197, [R1+0xea8] ;  /* 0x000ea80001c57983 */ /* 0x000ea80000300800 */
[----:B------:R-:W2:Y:S01]  /*65280*/  LDL.LU R196, [R1+0xeac] ;  /* 0x000eac0001c47983 */ /* 0x000ea20000300800 */
[----:B------:R-:W-:-:S04]  /*65290*/  USEL UR12, URZ, 0x4, !UP1 ;  /* 0x000000043f0c7887 */ /* 0x000fc8000c800000 */
[----:B------:R-:W-:-:S06]  /*652a0*/  USEL UR12, UR12, URZ, !UP0 ;  /* 0x0000003f0c0c7287 */ /* 0x000fcc000c000000 */
[----:B------:R-:W-:Y:S02]  /*652b0*/  ISETP.NE.U32.AND P1, PT, RZ, UR12, PT ;  /* 0x0000000cff007c0c */ /* 0x000fe4000bf25070 */
[----:B----4-:R-:W-:Y:S02]  /*652c0*/  MOV R4, R12 ;  /* 0x0000000c00047202 */ /* 0x010fe40000000f00 */
[----:B------:R-:W-:Y:S01]  /*652d0*/  MOV R5, R195 ;  /* 0x000000c300057202 */ /* 0x000fe20000000f00 */
[----:B------:R-:W4:Y:S08]  /*652e0*/  LDL.LU R12, [R1+0xeb4] ;  /* 0x000eb400010c7983 */ /* 0x000f300000300800 */
[----:B------:R1:W-:Y:S01]  /*652f0*/  LDGSTS.E [R0+0x10008], desc[UR8][R4.64], P1 ;  /* 0x1000800004007fae */ /* 0x0003e20008921848 */
[----:B---3--:R-:W-:-:S04]  /*65300*/  IADD3 R13, P0, R13, UR4, RZ ;  /* 0x000000040d0d7c10 */ /* 0x008fc8000ff1e0ff */
[----:B--2---:R-:W-:Y:S01]  /*65310*/  IADD3.X R194, R194, UR6, RZ, P0, !PT ;  /* 0x00000006c2c27c10 */ /* 0x004fe200087fe4ff */
[----:B------:R-:W-:Y:S01]  /*65320*/  STL [R1+0xe8c], R13 ;  /* 0x000e8c0d01007387 */ /* 0x000fe20000100800 */
[----:B------:R-:W-:-:S03]  /*65330*/  IADD3 R8, P2, R8, UR4, RZ ;  /* 0x0000000408087c10 */ /* 0x000fc6000ff5e0ff */
[----:B------:R2:W-:Y:S01]  /*65340*/  STL [R1+0xe88], R194 ;  /* 0x000e88c201007387 */ /* 0x0005e20000100800 */
[----:B-1----:R-:W-:-:S03]  /*65350*/  IMAD.MOV.U32 R4, RZ, RZ, R13 ;  /* 0x000000ffff047224 */ /* 0x002fc600078e000d */
[----:B------:R1:W-:Y:S01]  /*65360*/  STL [R1+0xe94], R8 ;  /* 0x000e940801007387 */ /* 0x0003e20000100800 */
[----:B------:R-:W-:-:S03]  /*65370*/  IADD3.X R9, R9, UR6, RZ, P2, !PT ;  /* 0x0000000609097c10 */ /* 0x000fc600097fe4ff */
[----:B------:R-:W3:Y:S01]  /*65380*/  LDL.LU R195, [R1+0xeb0] ;  /* 0x000eb00001c37983 */ /* 0x000ee20000300800 */
[----:B------:R-:W-:-:S03]  /*65390*/  MOV R5, R194 ;  /* 0x000000c200057202 */ /* 0x000fc60000000f00 */
[----:B------:R1:W-:Y:S04]  /*653a0*/  STL [R1+0xe90], R9 ;  /* 0x000e900901007387 */ /* 0x0003e80000100800 */
[----:B------:R1:W-:Y:S04]  /*653b0*/  LDGSTS.E [R0+0x14008], desc[UR8][R4.64], P1 ;  /* 0x1400800004007fae */ /* 0x0003e80008921848 */
[----:B--2---:R-:W2:Y:S01]  /*653c0*/  LDL.LU R194, [R1+0xeb8] ;  /* 0x000eb80001c27983 */ /* 0x004ea20000300800 */
[----:B-1----:R-:W-:-:S03]  /*653d0*/  MOV R4, R8 ;  /* 0x0000000800047202 */ /* 0x002fc60000000f00 */
[----:B------:R-:W2:Y:S01]  /*653e0*/  LDL.LU R8, [R1+0xebc] ;  /* 0x000ebc0001087983 */ /* 0x000ea20000300800 */
[----:B------:R-:W-:-:S03]  /*653f0*/  IMAD.MOV.U32 R5, RZ, RZ, R9 ;  /* 0x000000ffff057224 */ /* 0x000fc600078e0009 */
        /* <DEDUP_REMOVED lines=52> */
[----:B------:R-:W-:Y:S04]  /*65740*/  STL [R1+0x1244], R9 ;  /* 0x0012440901007387 */ /* 0x000fe80000100800 */
[----:B------:R2:W-:Y:S04]  /*65750*/  LDGSTS.E [R0+0x1c00c], desc[UR8][R4.64], P0 ;  /* 0x1c00c00004007fae */ /* 0x0005e80008121848 */
[----:B-1----:R-:W3:Y:S04]  /*65760*/  LDL.LU R194, [R1+0x1260] ;  /* 0x0012600001c27983 */ /* 0x002ee80000300800 */
[----:B------:R1:W-:Y:S04]  /*65770*/  STL [R1+0x1240], R13 ;  /* 0x0012400d01007387 */ /* 0x0003e80000100800 */
[----:B------:R-:W3:Y:S01]  /*65780*/  LDL.LU R8, [R1+0x1264] ;  /* 0x0012640001087983 */ /* 0x000ee20000300800 */
[----:B--2---:R-:W-:Y:S01]  /*65790*/  IMAD.MOV.U32 R5, RZ, RZ, R13 ;  /* 0x000000ffff057224 */ /* 0x004fe200078e000d */
[----:B------:R-:W-:-:S02]  /*657a0*/  MOV R4, R9 ;  /* 0x0000000900047202 */ /* 0x000fc40000000f00 */
[----:B-1----:R-:W2:Y:S04]  /*657b0*/  LDL.LU R13, [R1+0x1268] ;  /* 0x00126800010d7983 */ /* 0x002ea80000300800 */
[----:B------:R-:W2:Y:S01]  /*657c0*/  LDL.LU R9, [R1+0x126c] ;  /* 0x00126c0001097983 */ /* 0x000ea20000300800 */
[----:B------:R-:W-:Y:S02]  /*657d0*/  ISETP.NE.U32.AND P1, PT, RZ, UR12, PT ;  /* 0x0000000cff007c0c */ /* 0x000fe4000bf25070 */
[----:B------:R-:W-:-:S05]  /*657e0*/  IADD3 R192, P0, R192, UR4, RZ ;  /* 0x00000004c0c07c10 */ /* 0x000fca000ff1e0ff */
[----:B------:R-:W-:Y:S06]  /*657f0*/  STL [R1+0x124c], R192 ;  /* 0x00124cc001007387 */ /* 0x000fec0000100800 */
[----:B------:R1:W-:Y:S01]  /*65800*/  LDGSTS.E [R0+0x20000], desc[UR8][R4.64], P1 ;  /* 0x2000000004007fae */ /* 0x0003e20008921848 */
[----:B----4-:R-:W-:Y:S02]  /*65810*/  IADD3.X R193, R193, UR6, RZ, P0, !PT ;  /* 0x00000006c1c17c10 */ /* 0x010fe400087fe4ff */
[----:B-1----:R-:W-:-:S03]  /*65820*/  MOV R4, R192 ;  /* 0x000000c000047202 */ /* 0x002fc60000000f00 */
        /* <DEDUP_REMOVED lines=101> */
[----:B------:R-:W-:-:S05]  /*65e80*/  IMAD.MOV.U32 R4, RZ, RZ, R9 ;  /* 0x000000ffff047224 */ /* 0x000fca00078e0009 */
[----:B------:R2:W-:Y:S04]  /*65e90*/  LDGSTS.E [R0+0x2c008], desc[UR8][R4.64], P1 ;  /* 0x2c00800004007fae */ /* 0x0005e80008921848 */
[----:B-1----:R-:W3:Y:S04]  /*65ea0*/  LDL.LU R13, [R1+0x12b8] ;  /* 0x0012b800010d7983 */ /* 0x002ee80000300800 */
[----:B------:R-:W3:Y:S04]  /*65eb0*/  LDL.LU R197, [R1+0x1640] ;  /* 0x0016400001c57983 */ /* 0x000ee80000300800 */
[----:B------:R-:W3:Y:S01]  /*65ec0*/  LDL.LU R196, [R1+0x1644] ;  /* 0x0016440001c47983 */ /* 0x000ee20000300800 */
[----:B------:R-:W-:-:S03]  /*65ed0*/  ISETP.NE.U32.AND P0, PT, RZ, UR12, PT ;  /* 0x0000000cff007c0c */ /* 0x000fc6000bf05070 */
[----:B------:R-:W3:Y:S01]  /*65ee0*/  LDL.LU R9, [R1+0x164c] ;  /* 0x00164c0001097983 */ /* 0x000ee20000300800 */
        /* <DEDUP_REMOVED lines=32> */
[----:B------:R-:W-:-:S02]  /*660f0*/  IADD3.X R13, R13, UR6, RZ, P2, !PT ;  /* 0x000000060d0d7c10 */ /* 0x000fc400097fe4ff */
        /* <DEDUP_REMOVED lines=8> */
[----:B------:R-:W3:Y:S01]  /*66180*/  LDL.LU R194, [R1+0x1668] ;  /* 0x0016680001c27983 */ /* 0x000ee20000300800 */
[----:B------:R-:W-:-:S03]  /*66190*/  ISETP.NE.U32.AND P1, PT, RZ, UR12, PT ;  /* 0x0000000cff007c0c */ /* 0x000fc6000bf25070 */
        /* <DEDUP_REMOVED lines=16> */
[----:B--2---:R-:W-:Y:S01]  /*662a0*/  IADD3 R11, P0, R11, UR4, RZ ;  /* 0x000000040b0b7c10 */ /* 0x004fe2000ff1e0ff */
[----:B-1----:R-:W-:Y:S02]  /*662b0*/  IMAD.MOV.U32 R5, RZ, RZ, R193 ;  /* 0x000000ffff057224 */ /* 0x002fe400078e00c1 */
[----:B------:R1:W-:Y:S01]  /*662c0*/  STL [R1+0x1650], R193 ;  /* 0x001650c101007387 */ /* 0x0003e20000100800 */
[----:B------:R-:W-:-:S02]  /*662d0*/  MOV R4, R10 ;  /* 0x0000000a00047202 */ /* 0x000fc40000000f00 */
[----:B------:R-:W-:-:S03]  /*662e0*/  IADD3.X R192, R192, UR6, RZ, P0, !PT ;  /* 0x00000006c0c07c10 */ /* 0x000fc600087fe4ff */
[----:B------:R2:W-:Y:S04]  /*662f0*/  LDGSTS.E [R0+0x38000], desc[UR8][R4.64], P1 ;  /* 0x3800000004007fae */ /* 0x0005e80008921848 */
[----:B-1----:R-:W4:Y:S04]  /*66300*/  LDL.LU R193, [R1+0x1670] ;  /* 0x0016700001c17983 */ /* 0x002f280000300800 */
[----:B------:R-:W4:Y:S04]  /*66310*/  LDL.LU R10, [R1+0x167c] ;  /* 0x00167c00010a7983 */ /* 0x000f280000300800 */
[----:B------:R1:W-:Y:S01]  /*66320*/  STL [R1+0x165c], R11 ;  /* 0x00165c0b01007387 */ /* 0x0003e20000100800 */
[----:B--2---:R-:W-:-:S03]  /*66330*/  MOV R4, R11 ;  /* 0x0000000b00047202 */ /* 0x004fc60000000f00 */
[----:B------:R2:W-:Y:S01]  /*66340*/  STL [R1+0x1658], R192 ;  /* 0x001658c001007387 */ /* 0x0005e20000100800 */
[----:B------:R-:W-:-:S03]  /*66350*/  MOV R5, R192 ;  /* 0x000000c000057202 */ /* 0x000fc60000000f00 */
[----:B-1----:R-:W4:Y:S04]  /*66360*/  LDL.LU R11, [R1+0x1678] ;  /* 0x00167800010b7983 */ /* 0x002f280000300800 */
[----:B------:R-:W4:Y:S04]  /*66370*/  LDL.LU R195, [R1+0x1680] ;  /* 0x0016800001c37983 */ /* 0x000f280000300800 */
[----:B--2---:R-:W2:Y:S01]  /*66380*/  LDL.LU R192, [R1+0x1684] ;  /* 0x0016840001c07983 */ /* 0x004ea20000300800 */
        /* <DEDUP_REMOVED lines=16> */
[----:B------:R1:W-:Y:S04]  /*66490*/  STL [R1+0x1668], R194 ;  /* 0x001668c201007387 */ /* 0x0003e80000100800 */
[----:B------:R-:W2:Y:S04]  /*664a0*/  LDL.LU R12, [R1+0x168c] ;  /* 0x00168c00010c7983 */ /* 0x000ea80000300800 */
[----:B------:R-:W2:Y:S04]  /*664b0*/  LDL.LU R197, [R1+0x1690] ;  /* 0x0016900001c57983 */ /* 0x000ea80000300800 */
[----:B------:R-:W2:Y:S01]  /*664c0*/  LDL.LU R196, [R1+0x1694] ;  /* 0x0016940001c47983 */ /* 0x000ea20000300800 */
[----:B---3--:R-:W-:-:S03]  /*664d0*/  MOV R4, R8 ;  /* 0x0000000800047202 */ /* 0x008fc60000000f00 */
[----:B------:R-:W3:Y:S01]  /*664e0*/  LDL.LU R8, [R1+0x169c] ;  /* 0x00169c0001087983 */ /* 0x000ee20000300800 */
[----:B------:R-:W-:-:S05]  /*664f0*/  IMAD.MOV.U32 R5, RZ, RZ, R194 ;  /* 0x000000ffff057224 */ /* 0x000fca00078e00c2 */
[----:B------:R1:W-:Y:S01]  /*66500*/  LDGSTS.E [R0+0x34004], desc[UR8][R4.64], P0 ;  /* 0x3400400004007fae */ /* 0x0003e20008121848 */
[----:B----4-:R-:W-:-:S05]  /*66510*/  IADD3 R9, P1, R9, UR4, RZ ;  /* 0x0000000409097c10 */ /* 0x010fca000ff3e0ff */
[----:B------:R4:W-:Y:S01]  /*66520*/  STL [R1+0x1674], R9 ;  /* 0x0016740901007387 */ /* 0x0009e20000100800 */
[----:B------:R-:W-:-:S05]  /*66530*/  IADD3.X R193, R193, UR6, RZ, P1, !PT ;  /* 0x00000006c1c17c10 */ /* 0x000fca0008ffe4ff */
[----:B------:R-:W-:Y:S01]  /*66540*/  STL [R1+0x1670], R193 ;  /* 0x001670c101007387 */ /* 0x000fe20000100800 */
[----:B------:R-:W-:-:S03]  /*66550*/  IADD3 R10, P2, R10, UR4, RZ ;  /* 0x000000040a0a7c10 */ /* 0x000fc6000ff5e0ff */
[----:B-1----:R-:W3:Y:S01]  /*66560*/  LDL.LU R194, [R1+0x1698] ;  /* 0x0016980001c27983 */ /* 0x002ee20000300800 */
[----:B------:R-:W-:Y:S02]  /*66570*/  MOV R4, R9 ;  /* 0x0000000900047202 */ /* 0x000fe40000000f00 */
[----:B------:R-:W-:Y:S01]  /*66580*/  MOV R5, R193 ;  /* 0x000000c100057202 */ /* 0x000fe20000000f00 */
[----:B----4-:R-:W4:Y:S01]  /*66590*/  LDL.LU R9, [R1+0x16a4] ;  /* 0x0016a40001097983 */ /* 0x010f220000300800 */
[----:B------:R-:W-:-:S03]  /*665a0*/  IADD3.X R11, R11, UR6, RZ, P2, !PT ;  /* 0x000000060b0b7c10 */ /* 0x000fc600097fe4ff */
[----:B------:R1:W-:Y:S04]  /*665b0*/  STL [R1+0x167c], R10 ;  /* 0x00167c0a01007387 */ /* 0x0003e80000100800 */
[----:B------:R1:W-:Y:S01]  /*665c0*/  LDGSTS.E [R0+0x38004], desc[UR8][R4.64], P0 ;  /* 0x3800400004007fae */ /* 0x0003e20008121848 */
[----:B--2---:R-:W-:-:S03]  /*665d0*/  IADD3 R192, P3, R192, UR4, RZ ;  /* 0x00000004c0c07c10 */ /* 0x004fc6000ff7e0ff */
[----:B------:R2:W-:Y:S01]  /*665e0*/  STL [R1+0x1678], R11 ;  /* 0x0016780b01007387 */ /* 0x0005e20000100800 */
[----:B------:R-:W-:-:S03]  /*665f0*/  IADD3.X R195, R195, UR6, RZ, P3, !PT ;  /* 0x00000006c3c37c10 */ /* 0x000fc60009ffe4ff */
[----:B------:R2:W-:Y:S01]  /*66600*/  STL [R1+0x1684], R192 ;  /* 0x001684c001007387 */ /* 0x0005e20000100800 */
[----:B-1----:R-:W-:-:S03]  /*66610*/  IMAD.MOV.U32 R4, RZ, RZ, R10 ;  /* 0x000000ffff047224 */ /* 0x002fc600078e000a */
[----:B------:R-:W4:Y:S01]  /*66620*/  LDL.LU R10, [R1+0x16a0] ;  /* 0x0016a000010a7983 */ /* 0x000f220000300800 */
[----:B------:R-:W-:-:S03]  /*66630*/  MOV R5, R11 ;  /* 0x0000000b00057202 */ /* 0x000fc60000000f00 */
[----:B------:R1:W-:Y:S04]  /*66640*/  STL [R1+0x1680], R195 ;  /* 0x001680c301007387 */ /* 0x0003e80000100800 */
[----:B------:R-:W4:Y:S04]  /*66650*/  LDL.LU R193, [R1+0x16a8] ;  /* 0x0016a80001c17983 */ /* 0x000f280000300800 */
[----:B--2---:R-:W2:Y:S01]  /*66660*/  LDL.LU R11, [R1+0x16ac] ;  /* 0x0016ac00010b7983 */ /* 0x004ea20000300800 */
[----:B------:R-:W-:-:S03]  /*66670*/  UISETP.GT.AND UP1, UPT, UR16, 0x6a, UPT ;  /* 0x0000006a1000788c */ /* 0x000fc6000bf24270 */
[----:B------:R1:W-:Y:S01]  /*66680*/  LDGSTS.E [R0+0x3c004], desc[UR8][R4.64], P0 ;  /* 0x3c00400004007fae */ /* 0x0003e20008121848 */
[----:B------:R-:W-:-:S04]  /*66690*/  USEL UR12, URZ, 0x4, !UP1 ;  /* 0x000000043f0c7887 */ /* 0x000fc8000c800000 */
[----:B------:R-:W-:-:S06]  /*666a0*/  USEL UR12, UR12, URZ, !UP0 ;  /* 0x0000003f0c0c7287 */ /* 0x000fcc000c000000 */
[----:B------:R-:W-:Y:S01]  /*666b0*/  ISETP.NE.U32.AND P1, PT, RZ, UR12, PT ;  /* 0x0000000cff007c0c */ /* 0x000fe2000bf25070 */
[----:B-1----:R-:W-:Y:S01]  /*666c0*/  IMAD.MOV.U32 R5, RZ, RZ, R195 ;  /* 0x000000ffff057224 */ /* 0x002fe200078e00c3 */
[----:B------:R-:W-:Y:S02]  /*666d0*/  MOV R4, R192 ;  /* 0x000000c000047202 */ /* 0x000fe40000000f00 */
[----:B------:R-:W2:Y:S01]  /*666e0*/  LDL.LU R192, [R1+0x16b4] ;  /* 0x0016b40001c07983 */ /* 0x000ea20000300800 */
        /* <DEDUP_REMOVED lines=10> */
[----:B-1----:R-:W-:-:S03]  /*66790*/  MOV R5, R13 ;  /* 0x0000000d00057202 */ /* 0x002fc60000000f00 */
[----:B------:R-:W-:Y:S01]  /*667a0*/  STL [R1+0x1694], R196 ;  /* 0x001694c401007387 */ /* 0x000fe20000100800 */
[----:B------:R-:W-:-:S03]  /*667b0*/  MOV R4, R12 ;  /* 0x0000000c00047202 */ /* 0x000fc60000000f00 */
[----:B------:R-:W2:Y:S04]  /*667c0*/  LDL.LU R195, [R1+0x16b0] ;  /* 0x0016b00001c37983 */ /* 0x000ea80000300800 */
[----:B------:R-:W-:Y:S01]  /*667d0*/  STL [R1+0x1690], R197 ;  /* 0x001690c501007387 */ /* 0x000fe20000100800 */
[----:B---3--:R-:W-:-:S03]  /*667e0*/  IADD3 R8, P0, R8, UR4, RZ ;  /* 0x0000000408087c10 */ /* 0x008fc6000ff1e0ff */
[----:B------:R-:W3:Y:S04]  /*667f0*/  LDL.LU R13, [R1+0x16b8] ;  /* 0x0016b800010d7983 */ /* 0x000ee80000300800 */
[----:B------:R-:W3:Y:S04]  /*66800*/  LDL.LU R12, [R1+0x16bc] ;  /* 0x0016bc00010c7983 */ /* 0x000ee80000300800 */
[----:B------:R1:W-:Y:S04]  /*66810*/  LDGSTS.E [R0+0x34008], desc[UR8][R4.64], P1 ;  /* 0x3400800004007fae */ /* 0x0003e80008921848 */
[----:B------:R-:W-:Y:S01]  /*66820*/  STL [R1+0x169c], R8 ;  /* 0x00169c0801007387 */ /* 0x000fe20000100800 */
[----:B-1----:R-:W-:Y:S01]  /*66830*/  IMAD.MOV.U32 R4, RZ, RZ, R196 ;  /* 0x000000ffff047224 */ /* 0x002fe200078e00c4 */
[----:B------:R-:W-:-:S05]  /*66840*/  MOV R5, R197 ;  /* 0x000000c500057202 */ /* 0x000fca0000000f00 */
[----:B------:R1:W-:Y:S01]  /*66850*/  LDGSTS.E [R0+0x38008], desc[UR8][R4.64], P1 ;  /* 0x3800800004007fae */ /* 0x0003e20008921848 */
[----:B------:R-:W-:Y:S02]  /*66860*/  IADD3.X R194, R194, UR6, RZ, P0, !PT ;  /* 0x00000006c2c27c10 */ /* 0x000fe400087fe4ff */
[----:B-1----:R-:W-:-:S03]  /*66870*/  MOV R4, R8 ;  /* 0x0000000800047202 */ /* 0x002fc60000000f00 */
[----:B------:R-:W-:Y:S01]  /*66880*/  IMAD.MOV.U32 R5, RZ, RZ, R194 ;  /* 0x000000ffff057224 */ /* 0x000fe200078e00c2 */
[----:B------:R1:W-:Y:S01]  /*66890*/  STL [R1+0x1698], R194 ;  /* 0x001698c201007387 */ /* 0x0003e20000100800 */
[----:B------:R-:W-:-:S03]  /*668a0*/  ISETP.NE.U32.AND P0, PT, RZ, UR12, PT ;  /* 0x0000000cff007c0c */ /* 0x000fc6000bf05070 */
[----:B------:R1:W-:Y:S01]  /*668b0*/  LDGSTS.E [R0+0x3c008], desc[UR8][R4.64], P1 ;  /* 0x3c00800004007fae */ /* 0x0003e20008921848 */
[----:B----4-:R-:W-:-:S03]  /*668c0*/  IADD3 R9, P1, R9, UR4, RZ ;  /* 0x0000000409097c10 */ /* 0x010fc6000ff3e0ff */
[----:B-1----:R-:W4:Y:S04]  /*668d0*/  LDL.LU R194, [R1+0xac0] ;  /* 0x000ac00001c27983 */ /* 0x002f280000300800 */
[----:B------:R-:W4:Y:S01]  /*668e0*/  LDL.LU R8, [R1+0xac4] ;  /* 0x000ac40001087983 */ /* 0x000f220000300800 */
[----:B------:R-:W-:-:S03]  /*668f0*/  IADD3.X R10, R10, UR6, RZ, P1, !PT ;  /* 0x000000060a0a7c10 */ /* 0x000fc60008ffe4ff */
[----:B------:R1:W-:Y:S01]  /*66900*/  STL [R1+0x16a4], R9 ;  /* 0x0016a40901007387 */ /* 0x0003e20000100800 */
[----:B------:R-:W-:Y:S02]  /*66910*/  MOV R4, R9 ;  /* 0x0000000900047202 */ /* 0x000fe40000000f00 */
[----:B------:R-:W-:Y:S01]  /*66920*/  MOV R5, R10 ;  /* 0x0000000a00057202 */ /* 0x000fe20000000f00 */
[----:B------:R1:W-:Y:S04]  /*66930*/  STL [R1+0x16a0], R10 ;  /* 0x0016a00a01007387 */ /* 0x0003e80000100800 */
[----:B------:R1:W-:Y:S01]  /*66940*/  LDGSTS.E [R0+0x3000c], desc[UR8][R4.64], P0 ;  /* 0x3000c00004007fae */ /* 0x0003e20008121848 */
[----:B--2---:R-:W-:-:S04]  /*66950*/  IADD3 R11, P2, R11, UR4, RZ ;  /* 0x000000040b0b7c10 */ /* 0x004fc8000ff5e0ff */
[----:B------:R-:W-:Y:S01]  /*66960*/  IADD3.X R193, R193, UR6, RZ, P2, !PT ;  /* 0x00000006c1c17c10 */ /* 0x000fe200097fe4ff */
[----:B------:R-:W-:Y:S04]  /*66970*/  STL [R1+0x16ac], R11 ;  /* 0x0016ac0b01007387 */ /* 0x000fe80000100800 */
[----:B-1----:R-:W2:Y:S01]  /*66980*/  LDL.LU R9, [R1+0xacc] ;  /* 0x000acc0001097983 */ /* 0x002ea20000300800 */
[----:B------:R-:W-:-:S03]  /*66990*/  MOV R5, R193 ;  /* 0x000000c100057202 */ /* 0x000fc60000000f00 */
        /* <DEDUP_REMOVED lines=12> */
[----:B------:R-:W-:-:S05]  /*66a60*/  IADD3.X R195, R195, UR6, RZ, P1, !PT ;  /* 0x00000006c3c37c10 */ /* 0x000fca0008ffe4ff */
[----:B------:R-:W-:Y:S01]  /*66a70*/  IMAD.MOV.U32 R5, RZ, RZ, R195 ;  /* 0x000000ffff057224 */ /* 0x000fe200078e00c3 */
[----:B---3--:R-:W-:Y:S01]  /*66a80*/  IADD3 R12, P2, R12, UR4, RZ ;  /* 0x000000040c0c7c10 */ /* 0x008fe2000ff5e0ff */
[----:B------:R-:W-:Y:S03]  /*66a90*/  STL [R1+0x16b0], R195 ;  /* 0x0016b0c301007387 */ /* 0x000fe60000100800 */
[----:B------:R-:W-:Y:S01]  /*66aa0*/  IADD3.X R13, R13, UR6, RZ, P2, !PT ;  /* 0x000000060d0d7c10 */ /* 0x000fe200097fe4ff */
[----:B------:R1:W-:Y:S04]  /*66ab0*/  STL [R1+0x16bc], R12 ;  /* 0x0016bc0c01007387 */ /* 0x0003e80000100800 */
[----:B------:R3:W-:Y:S04]  /*66ac0*/  LDGSTS.E [R0+0x3800c], desc[UR8][R4.64], P0 ;  /* 0x3800c00004007fae */ /* 0x0007e80008121848 */
[----:B------:R1:W-:Y:S04]  /*66ad0*/  STL [R1+0x16b8], R13 ;  /* 0x0016b80d01007387 */ /* 0x0003e80000100800 */
[----:B------:R-:W2:Y:S01]  /*66ae0*/  LDL.LU R197, [R1+0xad8] ;  /* 0x000ad80001c57983 */ /* 0x000ea20000300800 */
[----:B---3--:R-:W-:-:S03]  /*66af0*/  MOV R4, R12 ;  /* 0x0000000c00047202 */ /* 0x008fc60000000f00 */
[----:B-1----:R-:W3:Y:S01]  /*66b00*/  LDL.LU R12, [R1+0xadc] ;  /* 0x000adc00010c7983 */ /* 0x002ee20000300800 */
[----:B------:R-:W-:-:S03]  /*66b10*/  MOV R5, R13 ;  /* 0x0000000d00057202 */ /* 0x000fc60000000f00 */
[----:B------:R-:W3:Y:S04]  /*66b20*/  LDL.LU R192, [R1+0xae0] ;  /* 0x000ae00001c07983 */ /* 0x000ee80000300800 */
[----:B------:R-:W3:Y:S04]  /*66b30*/  LDL.LU R13, [R1+0xae4] ;  /* 0x000ae400010d7983 */ /* 0x000ee80000300800 */
[----:B------:R-:W3:Y:S04]  /*66b40*/  LDL.LU R196, [R1+0xae8] ;  /* 0x000ae80001c47983 */ /* 0x000ee80000300800 */
[----:B------:R1:W-:Y:S01]  /*66b50*/  LDGSTS.E [R0+0x3c00c], desc[UR8][R4.64], P0 ;  /* 0x3c00c00004007fae */ /* 0x0003e20008121848 */
[----:B------:R-:W-:-:S02]  /*66b60*/  ISETP.NE.U32.AND P0, PT, RZ, UR12, PT ;  /* 0x0000000cff007c0c */ /* 0x000fc4000bf05070 */
[----:B----4-:R-:W-:-:S04]  /*66b70*/  IADD3 R8, P1, R8, UR4, RZ ;  /* 0x0000000408087c10 */ /* 0x010fc8000ff3e0ff */
[----:B------:R-:W-:Y:S01]  /*66b80*/  IADD3.X R194, R194, UR6, RZ, P1, !PT ;  /* 0x00000006c2c27c10 */ /* 0x000fe20008ffe4ff */
[----:B------:R-:W-:Y:S01]  /*66b90*/  STL [R1+0xac4], R8 ;  /* 0x000ac40801007387 */ /* 0x000fe20000100800 */
[----:B-1----:R-:W-:Y:S02]  /*66ba0*/  LOP3.LUT R0, R2, 0x30, RZ, 0x3c, !PT ;  /* 0x0000003002007812 */ /* 0x002fe400078e3cff */
[----:B------:R-:W-:Y:S01]  /*66bb0*/  MOV R5, R194 ;  /* 0x000000c200057202 */ /* 0x000fe20000000f00 */
[----:B------:R1:W-:Y:S01]  /*66bc0*/  STL [R1+0xac0], R194 ;  /* 0x000ac0c201007387 */ /* 0x0003e20000100800 */
[----:B------:R-:W-:Y:S01]  /*66bd0*/  MOV R4, R8 ;  /* 0x0000000800047202 */ /* 0x000fe20000000f00 */
[----:B------:R-:W-:-:S05]  /*66be0*/  VIADD R0, R0, UR17 ;  /* 0x0000001100007c36 */ /* 0x000fca0008000000 */
[----:B------:R4:W-:Y:S04]  /*66bf0*/  LDGSTS.E [R0], desc[UR8][R4.64], P0 ;  /* 0x0000000004007fae */ /* 0x0009e80008121848 */
[----:B-1----:R-:W3:Y:S04]  /*66c00*/  LDL.LU R194, [R1+0xaec] ;  /* 0x000aec0001c27983 */ /* 0x002ee80000300800 */
[----:B------:R-:W3:Y:S01]  /*66c10*/  LDL.LU R8, [R1+0xaf4] ;  /* 0x000af40001087983 */ /* 0x000ee20000300800 */
[----:B--2---:R-:W-:-:S05]  /*66c20*/  IADD3 R9, P1, R9, UR4, RZ ;  /* 0x0000000409097c10 */ /* 0x004fca000ff3e0ff */
[----:B------:R1:W-:Y:S01]  /*66c30*/  STL [R1+0xacc], R9 ;  /* 0x000acc0901007387 */ /* 0x0003e20000100800 */
[----:B------:R-:W-:Y:S02]  /*66c40*/  IADD3 R10, P2, R10, UR4, RZ ;  /* 0x000000040a0a7c10 */ /* 0x000fe4000ff5e0ff */
[----:B------:R-:W-:Y:S01]  /*66c50*/  IADD3.X R193, R193, UR6, RZ, P1, !PT ;  /* 0x00000006c1c17c10 */ /* 0x000fe20008ffe4ff */
[----:B----4-:R-:W-:-:S04]  /*66c60*/  IMAD.MOV.U32 R4, RZ, RZ, R9 ;  /* 0x000000ffff047224 */ /* 0x010fc800078e0009 */
[----:B------:R-:W-:Y:S04]  /*66c70*/  STL [R1+0xac8], R193 ;  /* 0x000ac8c101007387 */ /* 0x000fe80000100800 */
[----:B------:R2:W-:Y:S01]  /*66c80*/  STL [R1+0xad4], R10 ;  /* 0x000ad40a01007387 */ /* 0x0005e20000100800 */
[----:B------:R-:W-:-:S03]  /*66c90*/  IADD3.X R11, R11, UR6, RZ, P2, !PT ;  /* 0x000000060b0b7c10 */ /* 0x000fc600097fe4ff */
[----:B-1----:R-:W4:Y:S01]  /*66ca0*/  LDL.LU R9, [R1+0xaf0] ;  /* 0x000af00001097983 */ /* 0x002f220000300800 */
[----:B------:R-:W-:-:S03]  /*66cb0*/  MOV R5, R193 ;  /* 0x000000c100057202 */ /* 0x000fc60000000f00 */
[----:B------:R1:W-:Y:S04]  /*66cc0*/  STL [R1+0xad0], R11 ;  /* 0x000ad00b01007387 */ /* 0x0003e80000100800 */
[----:B------:R1:W-:Y:S04]  /*66cd0*/  LDGSTS.E [R0+0x4000], desc[UR8][R4.64], P0 ;  /* 0x0400000004007fae */ /* 0x0003e80008121848 */
[----:B------:R-:W4:Y:S01]  /*66ce0*/  LDL.LU R195, [R1+0xaf8] ;  /* 0x000af80001c37983 */ /* 0x000f220000300800 */
[----:B-1----:R-:W-:-:S03]  /*66cf0*/  MOV R4, R10 ;  /* 0x0000000a00047202 */ /* 0x002fc60000000f00 */
[----:B--2---:R-:W2:Y:S01]  /*66d00*/  LDL.LU R10, [R1+0xafc] ;  /* 0x000afc00010a7983 */ /* 0x004ea20000300800 */
[----:B------:R-:W-:-:S03]  /*66d10*/  IMAD.MOV.U32 R5, RZ, RZ, R11 ;  /* 0x000000ffff057224 */ /* 0x000fc600078e000b */
[----:B------:R-:W2:Y:S04]  /*66d20*/  LDL.LU R193, [R1+0xb00] ;  /* 0x000b000001c17983 */ /* 0x000ea80000300800 */
[----:B------:R-:W2:Y:S01]  /*66d30*/  LDL.LU R11, [R1+0xb04] ;  /* 0x000b0400010b7983 */ /* 0x000ea20000300800 */
[----:B------:R-:W-:-:S03]  /*66d40*/  UISETP.GT.AND UP1, UPT, UR16, 0xd, UPT ;  /* 0x0000000d1000788c */ /* 0x000fc6000bf24270 */
[----:B------:R1:W-:Y:S01]  /*66d50*/  LDGSTS.E [R0+0x8000], desc[UR8][R4.64], P0 ;  /* 0x0800000004007fae */ /* 0x0003e20008121848 */
[----:B------:R-:W-:-:S04]  /*66d60*/  USEL UR12, URZ, 0x4, !UP1 ;  /* 0x000000043f0c7887 */ /* 0x000fc8000c800000 */
[----:B------:R-:W-:Y:S01]  /*66d70*/  USEL UR12, UR12, URZ, !UP0 ;  /* 0x0000003f0c0c7287 */ /* 0x000fe2000c000000 */
[----:B---3--:R-:W-:-:S04]  /*66d80*/  IADD3 R12, P1, R12, UR4, RZ ;  /* 0x000000040c0c7c10 */ /* 0x008fc8000ff3e0ff */
[----:B------:R-:W-:Y:S02]  /*66d90*/  IADD3.X R197, R197, UR6, RZ, P1, !PT ;  /* 0x00000006c5c57c10 */ /* 0x000fe40008ffe4ff */
[----:B-1----:R-:W-:Y:S02]  /*66da0*/  MOV R4, R12 ;  /* 0x0000000c00047202 */ /* 0x002fe40000000f00 */
[----:B------:R-:W-:Y:S02]  /*66db0*/  MOV R5, R197 ;  /* 0x000000c500057202 */ /* 0x000fe40000000f00 */
[----:B------:R-:W-:-:S03]  /*66dc0*/  IADD3 R13, P1, R13, UR4, RZ ;  /* 0x000000040d0d7c10 */ /* 0x000fc6000ff3e0ff */
[----:B------:R1:W-:Y:S01]  /*66dd0*/  LDGSTS.E [R0+0xc000], desc[UR8][R4.64], P0 ;  /* 0x0c00000004007fae */ /* 0x0003e20008121848 */
[----:B------:R-:W-:Y:S02]  /*66de0*/  ISETP.NE.U32.AND P0, PT, RZ, UR12, PT ;  /* 0x0000000cff007c0c */ /* 0x000fe4000bf05070 */
[----:B------:R-:W-:Y:S01]  /*66df0*/  IADD3.X R192, R192, UR6, RZ, P1, !PT ;  /* 0x00000006c0c07c10 */ /* 0x000fe20008ffe4ff */
[----:B------:R3:W-:Y:S04]  /*66e00*/  STL [R1+0xadc], R12 ;  /* 0x000adc0c01007387 */ /* 0x0007e80000100800 */
[----:B------:R-:W-:Y:S04]  /*66e10*/  STL [R1+0xad8], R197 ;  /* 0x000ad8c501007387 */ /* 0x000fe80000100800 */
[----:B---3--:R-:W3:Y:S01]  /*66e20*/  LDL.LU R12, [R1+0xb0c] ;  /* 0x000b0c00010c7983 */ /* 0x008ee20000300800 */
[----:B-1----:R-:W-:Y:S01]  /*66e30*/  IMAD.MOV.U32 R4, RZ, RZ, R13 ;  /* 0x000000ffff047224 */ /* 0x002fe200078e000d */
[----:B------:R-:W-:-:S02]  /*66e40*/  MOV R5, R192 ;  /* 0x000000c000057202 */ /* 0x000fc40000000f00 */
[----:B------:R-:W-:Y:S04]  /*66e50*/  STL [R1+0xae4], R13 ;  /* 0x000ae40d01007387 */ /* 0x000fe80000100800 */
[----:B------:R1:W-:Y:S04]  /*66e60*/  STL [R1+0xae0], R192 ;  /* 0x000ae0c001007387 */ /* 0x0003e80000100800 */
[----:B------:R1:W-:Y:S01]  /*66e70*/  LDGSTS.E [R0+0x4], desc[UR8][R4.64], P0 ;  /* 0x0000400004007fae */ /* 0x0003e20008121848 */
[----:B------:R-:W-:-:S04]  /*66e80*/  IADD3 R194, P2, R194, UR4, RZ ;  /* 0x00000004c2c27c10 */ /* 0x000fc8000ff5e0ff */
[----:B------:R-:W-:Y:S01]  /*66e90*/  IADD3.X R196, R196, UR6, RZ, P2, !PT ;  /* 0x00000006c4c47c10 */ /* 0x000fe200097fe4ff */
[----:B------:R4:W-:Y:S01]  /*66ea0*/  STL [R1+0xaec], R194 ;  /* 0x000aecc201007387 */ /* 0x0009e20000100800 */
[----:B------:R-:W-:-:S03]  /*66eb0*/  IADD3 R8, P1, R8, UR4, RZ ;  /* 0x0000000408087c10 */ /* 0x000fc6000ff3e0ff */
[----:B-1----:R-:W3:Y:S04]  /*66ec0*/  LDL.LU R192, [R1+0xb08] ;  /* 0x000b080001c07983 */ /* 0x002ee80000300800 */
[----:B------:R-:W-:Y:S01]  /*66ed0*/  STL [R1+0xae8], R196 ;  /* 0x000ae8c401007387 */ /* 0x000fe20000100800 */
[----:B------:R-:W-:-:S03]  /*66ee0*/  MOV R4, R194 ;  /* 0x000000c200047202 */ /* 0x000fc60000000f00 */
[----:B------:R-:W3:Y:S01]  /*66ef0*/  LDL.LU R13, [R1+0xb10] ;  /* 0x000b1000010d7983 */ /* 0x000ee20000300800 */
[----:B------:R-:W-:-:S03]  /*66f00*/  IMAD.MOV.U32 R5, RZ, RZ, R196 ;  /* 0x000000ffff057224 */ /* 0x000fc600078e00c4 */
[----:B------:R-:W3:Y:S04]  /*66f10*/  LDL.LU R2, [R1+0xb14] ;  /* 0x000b140001027983 */ /* 0x000ee80000300800 */
[----:B------:R-:W-:Y:S04]  /*66f20*/  STL [R1+0xaf4], R8 ;  /* 0x000af40801007387 */ /* 0x000fe80000100800 */
[----:B------:R1:W-:Y:S01]  /*66f30*/  LDGSTS.E [R0+0x4004], desc[UR8][R4.64], P0 ;  /* 0x0400400004007fae */ /* 0x0003e20008121848 */
[----:B----4-:R-:W-:-:S05]  /*66f40*/  IADD3.X R9, R9, UR6, RZ, P1, !PT ;  /* 0x0000000609097c10 */ /* 0x010fca0008ffe4ff */
[----:B------:R4:W-:Y:S01]  /*66f50*/  STL [R1+0xaf0], R9 ;  /* 0x000af00901007387 */ /* 0x0009e20000100800 */
[----:B-1----:R-:W-:-:S03]  /*66f60*/  MOV R5, R9 ;  /* 0x0000000900057202 */ /* 0x002fc60000000f00 */
[----:B------:R-:W3:Y:S01]  /*66f70*/  LDL.LU R194, [R1+0xb18] ;  /* 0x000b180001c27983 */ /* 0x000ee20000300800 */
[----:B------:R-:W-:-:S03]  /*66f80*/  MOV R4, R8 ;  /* 0x0000000800047202 */ /* 0x000fc60000000f00 */
[----:B----4-:R-:W4:Y:S04]  /*66f90*/  LDL.LU R9, [R1+0xb1c] ;  /* 0x000b1c0001097983 */ /* 0x010f280000300800 */
[----:B------:R1:W-:Y:S01]  /*66fa0*/  LDGSTS.E [R0+0x8004], desc[UR8][R4.64], P0 ;  /* 0x0800400004007fae */ /* 0x0003e20008121848 */
[----:B--2---:R-:W-:-:S03]  /*66fb0*/  IADD3 R10, P2, R10, UR4, RZ ;  /* 0x000000040a0a7c10 */ /* 0x004fc6000ff5e0ff */
[----:B------:R-:W2:Y:S01]  /*66fc0*/  LDL.LU R8, [R1+0xb24] ;  /* 0x000b240001087983 */ /* 0x000ea20000300800 */
        /* <DEDUP_REMOVED lines=8> */
[----:B-1----:R-:W2:Y:S04]  /*67050*/  LDL.LU R10, [R1+0xb20] ;  /* 0x000b2000010a7983 */ /* 0x002ea80000300800 */
[----:B------:R1:W-:Y:S04]  /*67060*/  STL [R1+0xb00], R193 ;  /* 0x000b00c101007387 */ /* 0x0003e80000100800 */
[----:B------:R1:W-:Y:S04]  /*67070*/  LDGSTS.E [R0+0xc004], desc[UR8][R4.64], P0 ;  /* 0x0c00400004007fae */ /* 0x0003e80008121848 */
[----:B------:R-:W2:Y:S01]  /*67080*/  LDL.LU R196, [R1+0xb28] ;  /* 0x000b280001c47983 */ /* 0x000ea20000300800 */
[----:B-1----:R-:W-:-:S03]  /*67090*/  IMAD.MOV.U32 R5, RZ, RZ, R193 ;  /* 0x000000ffff057224 */ /* 0x002fc600078e00c1 */
[----:B------:R-:W2:Y:S01]  /*670a0*/  LDL.LU R193, [R1+0xb2c] ;  /* 0x000b2c0001c17983 */ /* 0x000ea20000300800 */
[----:B------:R-:W-:-:S04]  /*670b0*/  UISETP.GT.AND UP1, UPT, UR16, 0xe, UPT ;  /* 0x0000000e1000788c */ /* 0x000fc8000bf24270 */
[----:B------:R-:W-:-:S04]  /*670c0*/  USEL UR12, URZ, 0x4, !UP1 ;  /* 0x000000043f0c7887 */ /* 0x000fc8000c800000 */
[----:B------:R-:W-:-:S06]  /*670d0*/  USEL UR12, UR12, URZ, !UP0 ;  /* 0x0000003f0c0c7287 */ /* 0x000fcc000c000000 */
[----:B------:R-:W-:Y:S02]  /*670e0*/  ISETP.NE.U32.AND P1, PT, RZ, UR12, PT ;  /* 0x0000000cff007c0c */ /* 0x000fe4000bf25070 */
[----:B------:R-:W-:Y:S02]  /*670f0*/  MOV R4, R11 ;  /* 0x0000000b00047202 */ /* 0x000fe40000000f00 */
[----:B------:R-:W2:Y:S09]  /*67100*/  LDL.LU R11, [R1+0xb34] ;  /* 0x000b3400010b7983 */ /* 0x000eb20000300800 */
[----:B------:R1:W-:Y:S01]  /*67110*/  LDGSTS.E [R0+0x8], desc[UR8][R4.64], P1 ;  /* 0x0000800004007fae */ /* 0x0003e20008921848 */
[----:B---3--:R-:W-:-:S05]  /*67120*/  IADD3 R12, P0, R12, UR4, RZ ;  /* 0x000000040c0c7c10 */ /* 0x008fca000ff1e0ff */
[----:B------:R3:W-:Y:S01]  /*67130*/  STL [R1+0xb0c], R12 ;  /* 0x000b0c0c01007387 */ /* 0x0007e20000100800 */
[----:B-1----:R-:W-:Y:S02]  /*67140*/  MOV R4, R12 ;  /* 0x0000000c00047202 */ /* 0x002fe40000000f00 */
[----:B------:R-:W-:-:S05]  /*67150*/  IADD3.X R192, R192, UR6, RZ, P0, !PT ;  /* 0x00000006c0c07c10 */ /* 0x000fca00087fe4ff */
[----:B------:R1:W-:Y:S01]  /*67160*/  STL [R1+0xb08], R192 ;  /* 0x000b08c001007387 */ /* 0x0003e20000100800 */
[----:B------:R-:W-:-:S05]  /*67170*/  MOV R5, R192 ;  /* 0x000000c000057202 */ /* 0x000fca0000000f00 */
[----:B------:R1:W-:Y:S01]  /*67180*/  LDGSTS.E [R0+0x4008], desc[UR8][R4.64], P1 ;  /* 0x0400800004007fae */ /* 0x0003e20008921848 */
[----:B------:R-:W-:-:S05]  /*67190*/  IADD3 R2, P2, R2, UR4, RZ ;  /* 0x0000000402027c10 */ /* 0x000fca000ff5e0ff */
[----:B------:R-:W-:Y:S01]  /*671a0*/  STL [R1+0xb14], R2 ;  /* 0x000b140201007387 */ /* 0x000fe20000100800 */
[----:B------:R-:W-:-:S03]  /*671b0*/  IADD3.X R13, R13, UR6, RZ, P2, !PT ;  /* 0x000000060d0d7c10 */ /* 0x000fc600097fe4ff */
[----:B---3--:R-:W3:Y:S01]  /*671c0*/  LDL.LU R12, [R1+0xb30] ;  /* 0x000b3000010c7983 */ /* 0x008ee20000300800 */
[----:B-1----:R-:W-:Y:S01]  /*671d0*/  IMAD.MOV.U32 R4, RZ, RZ, R2 ;  /* 0x000000ffff047224 */ /* 0x002fe200078e0002 */
[----:B------:R-:W-:Y:S02]  /*671e0*/  MOV R5, R13 ;  /* 0x0000000d00057202 */ /* 0x000fe40000000f00 */
[----:B------:R1:W-:Y:S04]  /*671f0*/  STL [R1+0xb10], R13 ;  /* 0x000b100d01007387 */ /* 0x0003e80000100800 */
[----:B------:R-:W3:Y:S04]  /*67200*/  LDL.LU R195, [R1+0xb38] ;  /* 0x000b380001c37983 */ /* 0x000ee80000300800 */
[----:B------:R-:W3:Y:S04]  /*67210*/  LDL.LU R192, [R1+0xb3c] ;  /* 0x000b3c0001c07983 */ /* 0x000ee80000300800 */
[----:B------:R2:W-:Y:S01]  /*67220*/  LDGSTS.E [R0+0x8008], desc[UR8][R4.64], P1 ;  /* 0x0800800004007fae */ /* 0x0005e20008921848 */
[----:B----4-:R-:W-:-:S03]  /*67230*/  IADD3 R9, P0, R9, UR4, RZ ;  /* 0x0000000409097c10 */ /* 0x010fc6000ff1e0ff */
[----:B-1----:R-:W4:Y:S01]  /*67240*/  LDL.LU R13, [R1+0xec0] ;  /* 0x000ec000010d7983 */ /* 0x002f220000300800 */
[----:B------:R-:W-:-:S03]  /*67250*/  IADD3.X R194, R194, UR6, RZ, P0, !PT ;  /* 0x00000006c2c27c10 */ /* 0x000fc600087fe4ff */
[----:B------:R-:W4:Y:S01]  /*67260*/  LDL.LU R2, [R1+0xec4] ;  /* 0x000ec40001027983 */ /* 0x000f220000300800 */
[----:B--2---:R-:W-:Y:S01]  /*67270*/  MOV R4, R9 ;  /* 0x0000000900047202 */ /* 0x004fe20000000f00 */
[----:B------:R-:W-:-:S05]  /*67280*/  IMAD.MOV.U32 R5, RZ, RZ, R194 ;  /* 0x000000ffff057224 */ /* 0x000fca00078e00c2 */
[----:B------:R1:W-:Y:S01]  /*67290*/  LDGSTS.E [R0+0xc008], desc[UR8][R4.64], P1 ;  /* 0x0c00800004007fae */ /* 0x0003e20008921848 */
[----:B------:R-:W-:-:S03]  /*672a0*/  IADD3 R8, P1, R8, UR4, RZ ;  /* 0x0000000408087c10 */ /* 0x000fc6000ff3e0ff */
[----:B------:R2:W-:Y:S04]  /*672b0*/  STL [R1+0xb1c], R9 ;  /* 0x000b1c0901007387 */ /* 0x0005e80000100800 */
[----:B------:R1:W-:Y:S01]  /*672c0*/  STL [R1+0xb18], R194 ;  /* 0x000b18c201007387 */ /* 0x0003e20000100800 */
[----:B------:R-:W-:-:S03]  /*672d0*/  IADD3.X R10, R10, UR6, RZ, P1, !PT ;  /* 0x000000060a0a7c10 */ /* 0x000fc60008ffe4ff */
[----:B--2---:R-:W2:Y:S04]  /*672e0*/  LDL.LU R9, [R1+0xecc] ;  /* 0x000ecc0001097983 */ /* 0x004ea80000300800 */
[----:B------:R-:W-:Y:S01]  /*672f0*/  STL [R1+0xb24], R8 ;  /* 0x000b240801007387 */ /* 0x000fe20000100800 */
[----:B-1----:R-:W-:-:S03]  /*67300*/  MOV R5, R10 ;  /* 0x0000000a00057202 */ /* 0x002fc60000000f00 */
[----:B------:R1:W-:Y:S01]  /*67310*/  STL [R1+0xb20], R10 ;  /* 0x000b200a01007387 */ /* 0x0003e20000100800 */
[----:B------:R-:W-:Y:S02]  /*67320*/  MOV R4, R8 ;  /* 0x0000000800047202 */ /* 0x000fe40000000f00 */
[----:B------:R-:W-:-:S04]  /*67330*/  IADD3 R193, P2, R193, UR4, RZ ;  /* 0x00000004c1c17c10 */ /* 0x000fc8000ff5e0ff */
[----:B------:R-:W-:Y:S01]  /*67340*/  IADD3.X R196, R196, UR6, RZ, P2, !PT ;  /* 0x00000006c4c47c10 */ /* 0x000fe200097fe4ff */
[----:B------:R3:W-:Y:S04]  /*67350*/  STL [R1+0xb2c], R193 ;  /* 0x000b2cc101007387 */ /* 0x0007e80000100800 */
[----:B------:R-:W2:Y:S04]  /*67360*/  LDL.LU R194, [R1+0xec8] ;  /* 0x000ec80001c27983 */ /* 0x000ea80000300800 */
[----:B------:R-:W-:Y:S04]  /*67370*/  STL [R1+0xb28], R196 ;  /* 0x000b28c401007387 */ /* 0x000fe80000100800 */
[----:B-1----:R-:W2:Y:S04]  /*67380*/  LDL.LU R10, [R1+0xed0] ;  /* 0x000ed000010a7983 */ /* 0x002ea80000300800 */
[----:B------:R-:W2:Y:S01]  /*67390*/  LDL.LU R8, [R1+0xed4] ;  /* 0x000ed40001087983 */ /* 0x000ea20000300800 */
[----:B------:R-:W-:-:S04]  /*673a0*/  UISETP.GT.AND UP1, UPT, UR16, 0xf, UPT ;  /* 0x0000000f1000788c */ /* 0x000fc8000bf24270 */
[----:B------:R-:W-:-:S04]  /*673b0*/  USEL UR12, URZ, 0x4, !UP1 ;  /* 0x000000043f0c7887 */ /* 0x000fc8000c800000 */
[----:B------:R-:W-:-:S06]  /*673c0*/  USEL UR12, UR12, URZ, !UP0 ;  /* 0x0000003f0c0c7287 */ /* 0x000fcc000c000000 */
[----:B------:R-:W-:Y:S02]  /*673d0*/  ISETP.NE.U32.AND P0, PT, RZ, UR12, PT ;  /* 0x0000000cff007c0c */ /* 0x000fe4000bf05070 */
[----:B------:R-:W-:-:S05]  /*673e0*/  IADD3 R11, P1, R11, UR4, RZ ;  /* 0x000000040b0b7c10 */ /* 0x000fca000ff3e0ff */
[----:B------:R1:W-:Y:S06]  /*673f0*/  STL [R1+0xb34], R11 ;  /* 0x000b340b01007387 */ /* 0x0003ec0000100800 */
[----:B------:R1:W-:Y:S01]  /*67400*/  LDGSTS.E [R0+0xc], desc[UR8][R4.64], P0 ;  /* 0x0000c00004007fae */ /* 0x0003e20008121848 */
[----:B------:R-:W-:Y:S01]  /*67410*/  UISETP.GT.AND UP1, UPT, UR16, 0x2c, UPT ;  /* 0x0000002c1000788c */ /* 0x000fe2000bf24270 */
[----:B-1----:R-:W-:Y:S01]  /*67420*/  IMAD.MOV.U32 R4, RZ, RZ, R193 ;  /* 0x000000ffff047224 */ /* 0x002fe200078e00c1 */
[----:B------:R-:W-:-:S05]  /*67430*/  MOV R5, R196 ;  /* 0x000000c400057202 */ /* 0x000fca0000000f00 */
[----:B------:R1:W-:Y:S01]  /*67440*/  LDGSTS.E [R0+0x400c], desc[UR8][R4.64], P0 ;  /* 0x0400c00004007fae */ /* 0x0003e20008121848 */
[----:B------:R-:W-:Y:S01]  /*67450*/  USEL UR12, URZ, 0x4, !UP1 ;  /* 0x000000043f0c7887 */ /* 0x000fe2000c800000 */
[----:B-1----:R-:W-:-:S03]  /*67460*/  MOV R4, R11 ;  /* 0x0000000b00047202 */ /* 0x002fc60000000f00 */
[----:B------:R-:W-:Y:S01]  /*67470*/  USEL UR12, UR12, URZ, !UP0 ;  /* 0x0000003f0c0c7287 */ /* 0x000fe2000c000000 */
[----:B---3--:R-:W-:-:S05]  /*67480*/  IADD3.X R12, R12, UR6, RZ, P1, !PT ;  /* 0x000000060c0c7c10 */ /* 0x008fca0008ffe4ff */
[----:B------:R1:W-:Y:S04]  /*67490*/  STL [R1+0xb30], R12 ;  /* 0x000b300c01007387 */ /* 0x0003e80000100800 */
[----:B------:R-:W3:Y:S04]  /*674a0*/  LDL.LU R193, [R1+0xed8] ;  /* 0x000ed80001c17983 */ /* 0x000ee80000300800 */
[----:B------:R-:W3:Y:S01]  /*674b0*/  LDL.LU R11, [R1+0xedc] ;  /* 0x000edc00010b7983 */ /* 0x000ee20000300800 */
[----:B------:R-:W-:Y:S01]  /*674c0*/  IADD3 R192, P2, R192, UR4, RZ ;  /* 0x00000004c0c07c10 */ /* 0x000fe2000ff5e0ff */
[----:B------:R-:W-:-:S02]  /*674d0*/  IMAD.MOV.U32 R5, RZ, RZ, R12 ;  /* 0x000000ffff057224 */ /* 0x000fc400078e000c */
[----:B-1----:R-:W3:Y:S01]  /*674e0*/  LDL.LU R12, [R1+0xee4] ;  /* 0x000ee400010c7983 */ /* 0x002ee20000300800 */
[----:B------:R-:W-:-:S03]  /*674f0*/  IADD3.X R195, R195, UR6, RZ, P2, !PT ;  /* 0x00000006c3c37c10 */ /* 0x000fc600097fe4ff */
[----:B------:R1:W-:Y:S01]  /*67500*/  LDGSTS.E [R0+0x800c], desc[UR8][R4.64], P0 ;  /* 0x0800c00004007fae */ /* 0x0003e20008121848 */
[----:B----4-:R-:W-:-:S03]  /*67510*/  IADD3 R2, P3, R2, UR4, RZ ;  /* 0x0000000402027c10 */ /* 0x010fc6000ff7e0ff */
[----:B------:R4:W-:Y:S01]  /*67520*/  STL [R1+0xb3c], R192 ;  /* 0x000b3cc001007387 */ /* 0x0009e20000100800 */
[----:B------:R-:W-:-:S03]  /*67530*/  IADD3.X R13, R13, UR6, RZ, P3, !PT ;  /* 0x000000060d0d7c10 */ /* 0x000fc60009ffe4ff */
[----:B------:R-:W-:Y:S01]  /*67540*/  STL [R1+0xb38], R195 ;  /* 0x000b38c301007387 */ /* 0x000fe20000100800 */
[----:B-1----:R-:W-:Y:S02]  /*67550*/  MOV R4, R192 ;  /* 0x000000c000047202 */ /* 0x002fe40000000f00 */
[----:B------:R-:W-:Y:S01]  /*67560*/  MOV R5, R195 ;  /* 0x000000c300057202 */ /* 0x000fe20000000f00 */
[----:B------:R-:W-:Y:S01]  /*67570*/  STL [R1+0xec4], R2 ;  /* 0x000ec40201007387 */ /* 0x000fe20000100800 */
[----:B------:R-:W-:-:S03]  /*67580*/  ISETP.NE.U32.AND P1, PT, RZ, UR12, PT ;  /* 0x0000000cff007c0c */ /* 0x000fc6000bf25070 */
[----:B----4-:R-:W4:Y:S04]  /*67590*/  LDL.LU R192, [R1+0xee0] ;  /* 0x000ee00001c07983 */ /* 0x010f280000300800 */
[----:B------:R1:W-:Y:S04]  /*675a0*/  STL [R1+0xec0], R13 ;  /* 0x000ec00d01007387 */ /* 0x0003e80000100800 */
[----:B------:R1:W-:Y:S04]  /*675b0*/  LDGSTS.E [R0+0xc00c], desc[UR8][R4.64], P0 ;  /* 0x0c00c00004007fae */ /* 0x0003e80008121848 */
[----:B------:R-:W4:Y:S01]  /*675c0*/  LDL.LU R196, [R1+0xee8] ;  /* 0x000ee80001c47983 */ /* 0x000f220000300800 */
[----:B--2---:R-:W-:-:S02]  /*675d0*/  IADD3 R9, P0, R9, UR4, RZ ;  /* 0x0000000409097c10 */ /* 0x004fc4000ff1e0ff */
[----:B-1----:R-:W-:Y:S02]  /*675e0*/  MOV R5, R13 ;  /* 0x0000000d00057202 */ /* 0x002fe40000000f00 */
[----:B------:R-:W2:Y:S01]  /*675f0*/  LDL.LU R13, [R1+0xeec] ;  /* 0x000eec00010d7983 */ /* 0x000ea20000300800 */
[----:B------:R-:W-:-:S03]  /*67600*/  IMAD.MOV.U32 R4, RZ, RZ, R2 ;  /* 0x000000ffff047224 */ /* 0x000fc600078e0002 */
[----:B------:R-:W2:Y:S04]  /*67610*/  LDL.LU R2, [R1+0xef4] ;  /* 0x000ef40001027983 */ /* 0x000ea80000300800 */
[----:B------:R1:W-:Y:S04]  /*67620*/  STL [R1+0xecc], R9 ;  /* 0x000ecc0901007387 */ /* 0x0003e80000100800 */
[----:B------:R1:W-:Y:S01]  /*67630*/  LDGSTS.E [R0+0x10000], desc[UR8][R4.64], P1 ;  /* 0x1000000004007fae */ /* 0x0003e20008921848 */
[----:B------:R-:W-:-:S05]  /*67640*/  IADD3.X R194, R194, UR6, RZ, P0, !PT ;  /* 0x00000006c2c27c10 */ /* 0x000fca00087fe4ff */
[----:B------:R-:W-:Y:S01]  /*67650*/  STL [R1+0xec8], R194 ;  /* 0x000ec8c201007387 */ /* 0x000fe20000100800 */
[----:B-1----:R-:W-:Y:S02]  /*67660*/  MOV R4, R9 ;  /* 0x0000000900047202 */ /* 0x002fe40000000f00 */
[----:B------:R-:W-:Y:S01]  /*67670*/  IADD3 R8, P2, R8, UR4, RZ ;  /* 0x0000000408087c10 */ /* 0x000fe2000ff5e0ff */
[----:B------:R-:W-:-:S04]  /*67680*/  IMAD.MOV.U32 R5, RZ, RZ, R194 ;  /* 0x000000ffff057224 */ /* 0x000fc800078e00c2 */
[----:B------:R-:W-:Y:S01]  /*67690*/  STL [R1+0xed4], R8 ;  /* 0x000ed40801007387 */ /* 0x000fe20000100800 */
[----:B------:R-:W-:-:S03]  /*676a0*/  IADD3.X R10, R10, UR6, RZ, P2, !PT ;  /* 0x000000060a0a7c10 */ /* 0x000fc600097fe4ff */
[----:B------:R-:W2:Y:S04]  /*676b0*/  LDL.LU R9, [R1+0xef0] ;  /* 0x000ef00001097983 */ /* 0x000ea80000300800 */
[----:B------:R1:W-:Y:S04]  /*676c0*/  STL [R1+0xed0], R10 ;  /* 0x000ed00a01007387 */ /* 0x0003e80000100800 */
[----:B------:R1:W-:Y:S04]  /*676d0*/  LDGSTS.E [R0+0x14000], desc[UR8][R4.64], P1 ;  /* 0x1400000004007fae */ /* 0x0003e80008921848 */
[----:B------:R-:W2:Y:S01]  /*676e0*/  LDL.LU R195, [R1+0xef8] ;  /* 0x000ef80001c37983 */ /* 0x000ea20000300800 */
[----:B-1----:R-:W-:-:S03]  /*676f0*/  MOV R5, R10 ;  /* 0x0000000a00057202 */ /* 0x002fc60000000f00 */
[----:B------:R-:W2:Y:S01]  /*67700*/  LDL.LU R10, [R1+0xefc] ;  /* 0x000efc00010a7983 */ /* 0x000ea20000300800 */
[----:B------:R-:W-:-:S03]  /*67710*/  MOV R4, R8 ;  /* 0x0000000800047202 */ /* 0x000fc60000000f00 */
[----:B------:R-:W2:Y:S04]  /*67720*/  LDL.LU R194, [R1+0xf00] ;  /* 0x000f000001c27983 */ /* 0x000ea80000300800 */
[----:B------:R-:W2:Y:S01]  /*67730*/  LDL.LU R8, [R1+0xf04] ;  /* 0x000f040001087983 */ /* 0x000ea20000300800 */
        /* <DEDUP_REMOVED lines=9> */
[----:B------:R-:W-:Y:S02]  /*677d0*/  IADD3 R12, P1, R12, UR4, RZ ;  /* 0x000000040c0c7c10 */ /* 0x000fe4000ff3e0ff */
[----:B------:R-:W-:Y:S01]  /*677e0*/  ISETP.NE.U32.AND P0, PT, RZ, UR12, PT ;  /* 0x0000000cff007c0c */ /* 0x000fe2000bf05070 */
[----:B------:R3:W-:Y:S04]  /*677f0*/  STL [R1+0xedc], R11 ;  /* 0x000edc0b01007387 */ /* 0x0007e80000100800 */
[----:B------:R2:W-:Y:S01]  /*67800*/  STL [R1+0xed8], R193 ;  /* 0x000ed8c101007387 */ /* 0x0005e20000100800 */
[----:B----4-:R-:W-:-:S03]  /*67810*/  IADD3.X R192, R192, UR6, RZ, P1, !PT ;  /* 0x00000006c0c07c10 */ /* 0x010fc60008ffe4ff */
[----:B---3--:R-:W3:Y:S01]  /*67820*/  LDL.LU R11, [R1+0xf0c] ;  /* 0x000f0c00010b7983 */ /* 0x008ee20000300800 */
[----:B-1----:R-:W-:-:S03]  /*67830*/  MOV R4, R12 ;  /* 0x0000000c00047202 */ /* 0x002fc60000000f00 */
[----:B------:R-:W-:Y:S01]  /*67840*/  STL [R1+0xee4], R12 ;  /* 0x000ee40c01007387 */ /* 0x000fe20000100800 */
[----:B------:R-:W-:-:S03]  /*67850*/  IMAD.MOV.U32 R5, RZ, RZ, R192 ;  /* 0x000000ffff057224 */ /* 0x000fc600078e00c0 */
[----:B------:R1:W-:Y:S04]  /*67860*/  STL [R1+0xee0], R192 ;  /* 0x000ee0c001007387 */ /* 0x0003e80000100800 */
[----:B------:R4:W-:Y:S01]  /*67870*/  LDGSTS.E [R0+0x10004], desc[UR8][R4.64], P0 ;  /* 0x1000400004007fae */ /* 0x0009e20008121848 */
[----:B--2---:R-:W-:-:S04]  /*67880*/  IADD3 R13, P2, R13, UR4, RZ ;  /* 0x000000040d0d7c10 */ /* 0x004fc8000ff5e0ff */
[----:B------:R-:W-:Y:S01]  /*67890*/  IADD3.X R196, R196, UR6, RZ, P2, !PT ;  /* 0x00000006c4c47c10 */ /* 0x000fe200097fe4ff */
[----:B------:R2:W-:Y:S01]  /*678a0*/  STL [R1+0xeec], R13 ;  /* 0x000eec0d01007387 */ /* 0x0005e20000100800 */
[----:B------:R-:W-:-:S03]  /*678b0*/  IADD3 R2, P1, R2, UR4, RZ ;  /* 0x0000000402027c10 */ /* 0x000fc6000ff3e0ff */
[----:B------:R-:W3:Y:S04]  /*678c0*/  LDL.LU R193, [R1+0xf08] ;  /* 0x000f080001c17983 */ /* 0x000ee80000300800 */
[----:B------:R-:W-:Y:S04]  /*678d0*/  STL [R1+0xee8], R196 ;  /* 0x000ee8c401007387 */ /* 0x000fe80000100800 */
[----:B-1----:R-:W3:Y:S01]  /*678e0*/  LDL.LU R192, [R1+0xf10] ;  /* 0x000f100001c07983 */ /* 0x002ee20000300800 */
[----:B----4-:R-:W-:-:S03]  /*678f0*/  MOV R4, R13 ;  /* 0x0000000d00047202 */ /* 0x010fc60000000f00 */
[----:B------:R-:W4:Y:S01]  /*67900*/  LDL.LU R12, [R1+0xf14] ;  /* 0x000f1400010c7983 */ /* 0x000f220000300800 */
[----:B------:R-:W-:-:S03]  /*67910*/  MOV R5, R196 ;  /* 0x000000c400057202 */ /* 0x000fc60000000f00 */
[----:B------:R-:W-:Y:S04]  /*67920*/  STL [R1+0xef4], R2 ;  /* 0x000ef40201007387 */ /* 0x000fe80000100800 */
[----:B------:R1:W-:Y:S01]  /*67930*/  LDGSTS.E [R0+0x14004], desc[UR8][R4.64], P0 ;  /* 0x1400400004007fae */ /* 0x0003e20008121848 */
[----:B------:R-:W-:-:S04]  /*67940*/  IADD3.X R9, R9, UR6, RZ, P1, !PT ;  /* 0x0000000609097c10 */ /* 0x000fc80008ffe4ff */
[----:B-1----:R-:W-:Y:S01]  /*67950*/  MOV R5, R9 ;  /* 0x0000000900057202 */ /* 0x002fe20000000f00 */
[----:B------:R1:W-:Y:S04]  /*67960*/  STL [R1+0xef0], R9 ;  /* 0x000ef00901007387 */ /* 0x0003e80000100800 */
[----:B--2---:R-:W2:Y:S01]  /*67970*/  LDL.LU R13, [R1+0xf18] ;  /* 0x000f1800010d7983 */ /* 0x004ea20000300800 */
[----:B------:R-:W-:-:S03]  /*67980*/  IMAD.MOV.U32 R4, RZ, RZ, R2 ;  /* 0x000000ffff047224 */ /* 0x000fc600078e0002 */
[----:B-1----:R-:W2:Y:S04]  /*67990*/  LDL.LU R9, [R1+0xf1c] ;  /* 0x000f1c0001097983 */ /* 0x002ea80000300800 */
[----:B------:R1:W-:Y:S01]  /*679a0*/  LDGSTS.E [R0+0x18004], desc[UR8][R4.64], P0 ;  /* 0x1800400004007fae */ /* 0x0003e20008121848 */
[----:B------:R-:W-:-:S03]  /*679b0*/  IADD3 R10, P2, R10, UR4, RZ ;  /* 0x000000040a0a7c10 */ /* 0x000fc6000ff5e0ff */
[----:B------:R-:W2:Y:S01]  /*679c0*/  LDL.LU R2, [R1+0xf24] ;  /* 0x000f240001027983 */ /* 0x000ea20000300800 */
[----:B------:R-:W-:Y:S02]  /*679d0*/  IADD3.X R195, R195, UR6, RZ, P2, !PT ;  /* 0x00000006c3c37c10 */ /* 0x000fe400097fe4ff */
[----:B------:R-:W-:-:S03]  /*679e0*/  IADD3 R8, P3, R8, UR4, RZ ;  /* 0x0000000408087c10 */ /* 0x000fc6000ff7e0ff */
        /* <DEDUP_REMOVED lines=10> */
[----:B-1----:R-:W-:-:S03]  /*67a90*/  MOV R5, R194 ;  /* 0x000000c200057202 */ /* 0x002fc60000000f00 */
        /* <DEDUP_REMOVED lines=10> */
[----:B-1----:R-:W-:Y:S01]  /*67b40*/  IMAD.MOV.U32 R4, RZ, RZ, R11 ;  /* 0x000000ffff047224 */ /* 0x002fe200078e000b */
[----:B------:R-:W-:-:S05]  /*67b50*/  IADD3.X R193, R193, UR6, RZ, P0, !PT ;  /* 0x00000006c1c17c10 */ /* 0x000fca00087fe4ff */
[----:B------:R1:W-:Y:S01]  /*67b60*/  STL [R1+0xf08], R193 ;  /* 0x000f08c101007387 */ /* 0x0003e20000100800 */
[----:B------:R-:W-:-:S05]  /*67b70*/  MOV R5, R193 ;  /* 0x000000c100057202 */ /* 0x000fca0000000f00 */
[----:B------:R1:W-:Y:S01]  /*67b80*/  LDGSTS.E [R0+0x14008], desc[UR8][R4.64], P1 ;  /* 0x1400800004007fae */ /* 0x0003e20008921848 */
[----:B----4-:R-:W-:-:S05]  /*67b90*/  IADD3 R12, P2, R12, UR4, RZ ;  /* 0x000000040c0c7c10 */ /* 0x010fca000ff5e0ff */
[----:B------:R-:W-:Y:S01]  /*67ba0*/  STL [R1+0xf14], R12 ;  /* 0x000f140c01007387 */ /* 0x000fe20000100800 */
[----:B------:R-:W-:-:S03]  /*67bb0*/  IADD3.X R192, R192, UR6, RZ, P2, !PT ;  /* 0x00000006c0c07c10 */ /* 0x000fc600097fe4ff */
[----:B---3--:R-:W3:Y:S01]  /*67bc0*/  LDL.LU R11, [R1+0xf30] ;  /* 0x000f3000010b7983 */ /* 0x008ee20000300800 */
[----:B-1----:R-:W-:Y:S01]  /*67bd0*/  MOV R4, R12 ;  /* 0x0000000c00047202 */ /* 0x002fe20000000f00 */
[----:B------:R-:W-:Y:S02]  /*67be0*/  IMAD.MOV.U32 R5, RZ, RZ, R192 ;  /* 0x000000ffff057224 */ /* 0x000fe400078e00c0 */
[----:B------:R1:W-:Y:S04]  /*67bf0*/  STL [R1+0xf10], R192 ;  /* 0x000f10c001007387 */ /* 0x0003e80000100800 */
[----:B------:R-:W4:Y:S04]  /*67c00*/  LDL.LU R193, [R1+0xf38] ;  /* 0x000f380001c17983 */ /* 0x000f280000300800 */
[----:B------:R2:W-:Y:S04]  /*67c10*/  LDGSTS.E [R0+0x18008], desc[UR8][R4.64], P1 ;  /* 0x1800800004007fae */ /* 0x0005e80008921848 */
[----:B-1----:R-:W4:Y:S04]  /*67c20*/  LDL.LU R192, [R1+0xf3c] ;  /* 0x000f3c0001c07983 */ /* 0x002f280000300800 */
[----:B------:R-:W4:Y:S01]  /*67c30*/  LDL.LU R195, [R1+0x12c0] ;  /* 0x0012c00001c37983 */ /* 0x000f220000300800 */
[----:B--2---:R-:W-:-:S03]  /*67c40*/  IADD3 R9, P0, R9, UR4, RZ ;  /* 0x0000000409097c10 */ /* 0x004fc6000ff1e0ff */
[----:B------:R-:W2:Y:S01]  /*67c50*/  LDL.LU R12, [R1+0x12c4] ;  /* 0x0012c400010c7983 */ /* 0x000ea20000300800 */
[----:B------:R-:W-:Y:S02]  /*67c60*/  IADD3.X R13, R13, UR6, RZ, P0, !PT ;  /* 0x000000060d0d7c10 */ /* 0x000fe400087fe4ff */
[----:B------:R-:W-:Y:S02]  /*67c70*/  MOV R4, R9 ;  /* 0x0000000900047202 */ /* 0x000fe40000000f00 */
[----:B------:R-:W-:-:S05]  /*67c80*/  MOV R5, R13 ;  /* 0x0000000d00057202 */ /* 0x000fca0000000f00 */
[----:B------:R1:W-:Y:S01]  /*67c90*/  LDGSTS.E [R0+0x1c008], desc[UR8][R4.64], P1 ;  /* 0x1c00800004007fae */ /* 0x0003e20008921848 */
[----:B------:R-:W-:-:S03]  /*67ca0*/  IADD3 R2, P1, R2, UR4, RZ ;  /* 0x0000000402027c10 */ /* 0x000fc6000ff3e0ff */
[----:B------:R1:W-:Y:S04]  /*67cb0*/  STL [R1+0xf1c], R9 ;  /* 0x000f1c0901007387 */ /* 0x0003e80000100800 */
[----:B------:R1:W-:Y:S04]  /*67cc0*/  STL [R1+0xf18], R13 ;  /* 0x000f180d01007387 */ /* 0x0003e80000100800 */
[----:B-1----:R-:W2:Y:S01]  /*67cd0*/  LDL.LU R9, [R1+0x12cc] ;  /* 0x0012cc0001097983 */ /* 0x002ea20000300800 */
[----:B------:R-:W-:-:S03]  /*67ce0*/  IADD3.X R10, R10, UR6, RZ, P1, !PT ;  /* 0x000000060a0a7c10 */ /* 0x000fc60008ffe4ff */
[----:B------:R-:W-:Y:S04]  /*67cf0*/  STL [R1+0xf24], R2 ;  /* 0x000f240201007387 */ /* 0x000fe80000100800 */
[----:B------:R1:W-:Y:S01]  /*67d00*/  STL [R1+0xf20], R10 ;  /* 0x000f200a01007387 */ /* 0x0003e20000100800 */
[----:B------:R-:W-:Y:S01]  /*67d10*/  MOV R5, R10 ;  /* 0x0000000a00057202 */ /* 0x000fe20000000f00 */
[----:B------:R-:W-:Y:S01]  /*67d20*/  IMAD.MOV.U32 R4, RZ, RZ, R2 ;  /* 0x000000ffff047224 */ /* 0x000fe200078e0002 */
        /* <DEDUP_REMOVED lines=12> */
[----:B------:R-:W-:Y:S06]  /*67df0*/  STL [R1+0xf34], R8 ;  /* 0x000f340801007387 */ /* 0x000fec0000100800 */
[----:B------:R1:W-:Y:S01]  /*67e00*/  LDGSTS.E [R0+0x1000c], desc[UR8][R4.64], P0 ;  /* 0x1000c00004007fae */ /* 0x0003e20008121848 */
[----:B------:R-:W-:Y:S01]  /*67e10*/  UISETP.GT.AND UP1, UPT, UR16, 0x4c, UPT ;  /* 0x0000004c1000788c */ /* 0x000fe2000bf24270 */
[----:B-1----:R-:W-:Y:S01]  /*67e20*/  MOV R4, R194 ;  /* 0x000000c200047202 */ /* 0x002fe20000000f00 */
[----:B------:R-:W-:-:S05]  /*67e30*/  IMAD.MOV.U32 R5, RZ, RZ, R196 ;  /* 0x000000ffff057224 */ /* 0x000fca00078e00c4 */
[----:B------:R1:W-:Y:S01]  /*67e40*/  LDGSTS.E [R0+0x1400c], desc[UR8][R4.64], P0 ;  /* 0x1400c00004007fae */ /* 0x0003e20008121848 */
[----:B------:R-:W-:-:S04]  /*67e50*/  USEL UR12, URZ, 0x4, !UP1 ;  /* 0x000000043f0c7887 */ /* 0x000fc8000c800000 */
[----:B------:R-:W-:Y:S01]  /*67e60*/  USEL UR12, UR12, URZ, !UP0 ;  /* 0x0000003f0c0c7287 */ /* 0x000fe2000c000000 */
[----:B-1----:R-:W-:Y:S02]  /*67e70*/  MOV R4, R8 ;  /* 0x0000000800047202 */ /* 0x002fe40000000f00 */
[----:B---3--:R-:W-:-:S04]  /*67e80*/  IADD3.X R11, R11, UR6, RZ, P1, !PT ;  /* 0x000000060b0b7c10 */ /* 0x008fc80008ffe4ff */
[----:B------:R-:W-:Y:S01]  /*67e90*/  MOV R5, R11 ;  /* 0x0000000b00057202 */ /* 0x000fe20000000f00 */
[----:B------:R1:W-:Y:S04]  /*67ea0*/  STL [R1+0xf30], R11 ;  /* 0x000f300b01007387 */ /* 0x0003e80000100800 */
[----:B------:R-:W3:Y:S04]  /*67eb0*/  LDL.LU R194, [R1+0x12d8] ;  /* 0x0012d80001c27983 */ /* 0x000ee80000300800 */
[----:B------:R2:W-:Y:S04]  /*67ec0*/  LDGSTS.E [R0+0x1800c], desc[UR8][R4.64], P0 ;  /* 0x1800c00004007fae */ /* 0x0005e80008121848 */
[----:B-1----:R-:W3:Y:S01]  /*67ed0*/  LDL.LU R11, [R1+0x12dc] ;  /* 0x0012dc00010b7983 */ /* 0x002ee20000300800 */
[----:B----4-:R-:W-:-:S03]  /*67ee0*/  IADD3 R192, P2, R192, UR4, RZ ;  /* 0x00000004c0c07c10 */ /* 0x010fc6000ff5e0ff */
[----:B------:R-:W4:Y:S01]  /*67ef0*/  LDL.LU R8, [R1+0x12e4] ;  /* 0x0012e40001087983 */ /* 0x000f220000300800 */
[----:B------:R-:W-:Y:S02]  /*67f00*/  IADD3.X R193, R193, UR6, RZ, P2, !PT ;  /* 0x00000006c1c17c10 */ /* 0x000fe400097fe4ff */
[----:B--2---:R-:W-:Y:S01]  /*67f10*/  IADD3 R12, P3, R12, UR4, RZ ;  /* 0x000000040c0c7c10 */ /* 0x004fe2000ff7e0ff */
[----:B------:R-:W-:Y:S01]  /*67f20*/  IMAD.MOV.U32 R4, RZ, RZ, R192 ;  /* 0x000000ffff047224 */ /* 0x000fe200078e00c0 */
[----:B------:R-:W-:Y:S01]  /*67f30*/  MOV R5, R193 ;  /* 0x000000c100057202 */ /* 0x000fe20000000f00 */
[----:B------:R-:W-:Y:S01]  /*67f40*/  STL [R1+0xf3c], R192 ;  /* 0x000f3cc001007387 */ /* 0x000fe20000100800 */
[----:B------:R-:W-:-:S03]  /*67f50*/  IADD3.X R195, R195, UR6, RZ, P3, !PT ;  /* 0x00000006c3c37c10 */ /* 0x000fc60009ffe4ff */
[----:B------:R1:W-:Y:S01]  /*67f60*/  STL [R1+0xf38], R193 ;  /* 0x000f38c101007387 */ /* 0x0003e20000100800 */
[----:B------:R-:W-:-:S03]  /*67f70*/  ISETP.NE.U32.AND P1, PT, RZ, UR12, PT ;  /* 0x0000000cff007c0c */ /* 0x000fc6000bf25070 */
[----:B------:R2:W-:Y:S04]  /*67f80*/  STL [R1+0x12c4], R12 ;  /* 0x0012c40c01007387 */ /* 0x0005e80000100800 */
[----:B------:R2:W-:Y:S04]  /*67f90*/  LDGSTS.E [R0+0x1c00c], desc[UR8][R4.64], P0 ;  /* 0x1c00c00004007fae */ /* 0x0005e80008121848 */
[----:B-1----:R-:W4:Y:S04]  /*67fa0*/  LDL.LU R193, [R1+0x12e0] ;  /* 0x0012e00001c17983 */ /* 0x002f280000300800 */
[----:B------:R-:W-:Y:S04]  /*67fb0*/  STL [R1+0x12c0], R195 ;  /* 0x0012c0c301007387 */ /* 0x000fe80000100800 */
[----:B------:R-:W4:Y:S01]  /*67fc0*/  LDL.LU R192, [R1+0x12e8] ;  /* 0x0012e80001c07983 */ /* 0x000f220000300800 */
[----:B--2---:R-:W-:-:S03]  /*67fd0*/  MOV R4, R12 ;  /* 0x0000000c00047202 */ /* 0x004fc60000000f00 */
[----:B------:R-:W2:Y:S01]  /*67fe0*/  LDL.LU R12, [R1+0x12ec] ;  /* 0x0012ec00010c7983 */ /* 0x000ea20000300800 */
[----:B------:R-:W-:Y:S01]  /*67ff0*/  IADD3 R9, P0, R9, UR4, RZ ;  /* 0x0000000409097c10 */ /* 0x000fe2000ff1e0ff */
[----:B------:R-:W-:-:S04]  /*68000*/  IMAD.MOV.U32 R5, RZ, RZ, R195 ;  /* 0x000000ffff057224 */ /* 0x000fc800078e00c3 */
[----:B------:R1:W-:Y:S04]  /*68010*/  STL [R1+0x12cc], R9 ;  /* 0x0012cc0901007387 */ /* 0x0003e80000100800 */
[----:B------:R1:W-:Y:S02]  /*68020*/  LDGSTS.E [R0+0x20000], desc[UR8][R4.64], P1 ;  /* 0x2000000004007fae */ /* 0x0003e40008921848 */
[----:B-1----:R-:W-:Y:S02]  /*68030*/  MOV R4, R9 ;  /* 0x0000000900047202 */ /* 0x002fe40000000f00 */
[----:B------:R-:W-:-:S05]  /*68040*/  IADD3.X R13, R13, UR6, RZ, P0, !PT ;  /* 0x000000060d0d7c10 */ /* 0x000fca00087fe4ff */
[----:B------:R1:W-:Y:S01]  /*68050*/  STL [R1+0x12c8], R13 ;  /* 0x0012c80d01007387 */ /* 0x0003e20000100800 */
[----:B------:R-:W-:-:S05]  /*68060*/  MOV R5, R13 ;  /* 0x0000000d00057202 */ /* 0x000fca0000000f00 */
[----:B------:R1:W-:Y:S01]  /*68070*/  LDGSTS.E [R0+0x24000], desc[UR8][R4.64], P1 ;  /* 0x2400000004007fae */ /* 0x0003e20008921848 */
[----:B------:R-:W-:-:S04]  /*68080*/  IADD3 R2, P2, R2, UR4, RZ ;  /* 0x0000000402027c10 */ /* 0x000fc8000ff5e0ff */
[----:B------:R-:W-:Y:S01]  /*68090*/  IADD3.X R10, R10, UR6, RZ, P2, !PT ;  /* 0x000000060a0a7c10 */ /* 0x000fe200097fe4ff */
[----:B------:R-:W-:Y:S04]  /*680a0*/  STL [R1+0x12d4], R2 ;  /* 0x0012d40201007387 */ /* 0x000fe80000100800 */
[----:B------:R-:W2:Y:S04]  /*680b0*/  LDL.LU R9, [R1+0x12f4] ;  /* 0x0012f40001097983 */ /* 0x000ea80000300800 */
[----:B------:R1:W-:Y:S02]  /*680c0*/  STL [R1+0x12d0], R10 ;  /* 0x0012d00a01007387 */ /* 0x0003e40000100800 */
[----:B-1----:R-:W-:-:S02]  /*680d0*/  MOV R5, R10 ;  /* 0x0000000a00057202 */ /* 0x002fc40000000f00 */
[----:B------:R-:W2:Y:S04]  /*680e0*/  LDL.LU R196, [R1+0x12f0] ;  /* 0x0012f00001c47983 */ /* 0x000ea80000300800 */
[----:B------:R-:W2:Y:S01]  /*680f0*/  LDL.LU R13, [R1+0x12f8] ;  /* 0x0012f800010d7983 */ /* 0x000ea20000300800 */
[----:B------:R-:W-:-:S03]  /*68100*/  IMAD.MOV.U32 R4, RZ, RZ, R2 ;  /* 0x000000ffff047224 */ /* 0x000fc600078e0002 */
[----:B------:R-:W2:Y:S04]  /*68110*/  LDL.LU R10, [R1+0x12fc] ;  /* 0x0012fc00010a7983 */ /* 0x000ea80000300800 */
        /* <DEDUP_REMOVED lines=8> */
[----:B-1----:R-:W-:-:S03]  /*681a0*/  MOV R4, R11 ;  /* 0x0000000b00047202 */ /* 0x002fc60000000f00 */
[----:B------:R-:W-:Y:S01]  /*681b0*/  IMAD.MOV.U32 R5, RZ, RZ, R194 ;  /* 0x000000ffff057224 */ /* 0x000fe200078e00c2 */
[----:B------:R-:W-:-:S04]  /*681c0*/  ISETP.NE.U32.AND P0, PT, RZ, UR12, PT ;  /* 0x0000000cff007c0c */ /* 0x000fc8000bf05070 */
[----:B------:R1:W-:Y:S01]  /*681d0*/  LDGSTS.E [R0+0x2c000], desc[UR8][R4.64], P1 ;  /* 0x2c00000004007fae */ /* 0x0003e20008921848 */
[----:B----4-:R-:W-:-:S03]  /*681e0*/  IADD3 R8, P1, R8, UR4, RZ ;  /* 0x0000000408087c10 */ /* 0x010fc6000ff3e0ff */
[----:B------:R3:W-:Y:S04]  /*681f0*/  STL [R1+0x12dc], R11 ;  /* 0x0012dc0b01007387 */ /* 0x0007e80000100800 */
[----:B------:R4:W-:Y:S01]  /*68200*/  STL [R1+0x12d8], R194 ;  /* 0x0012d8c201007387 */ /* 0x0009e20000100800 */
[----:B------:R-:W-:-:S03]  /*68210*/  IADD3.X R193, R193, UR6, RZ, P1, !PT ;  /* 0x00000006c1c17c10 */ /* 0x000fc60008ffe4ff */
[----:B---3--:R-:W3:Y:S01]  /*68220*/  LDL.LU R11, [R1+0x130c] ;  /* 0x00130c00010b7983 */ /* 0x008ee20000300800 */
[----:B-1----:R-:W-:-:S03]  /*68230*/  MOV R4, R8 ;  /* 0x0000000800047202 */ /* 0x002fc60000000f00 */
[----:B------:R-:W-:Y:S01]  /*68240*/  STL [R1+0x12e4], R8 ;  /* 0x0012e40801007387 */ /* 0x000fe20000100800 */
[----:B--2---:R-:W-:-:S03]  /*68250*/  IADD3 R12, P2, R12, UR4, RZ ;  /* 0x000000040c0c7c10 */ /* 0x004fc6000ff5e0ff */
[----:B------:R1:W-:Y:S01]  /*68260*/  STL [R1+0x12e0], R193 ;  /* 0x0012e0c101007387 */ /* 0x0003e20000100800 */
[----:B------:R-:W-:-:S03]  /*68270*/  IADD3.X R192, R192, UR6, RZ, P2, !PT ;  /* 0x00000006c0c07c10 */ /* 0x000fc600097fe4ff */
[----:B------:R-:W-:Y:S01]  /*68280*/  STL [R1+0x12ec], R12 ;  /* 0x0012ec0c01007387 */ /* 0x000fe20000100800 */
[----:B------:R-:W-:-:S03]  /*68290*/  MOV R5, R193 ;  /* 0x000000c100057202 */ /* 0x000fc60000000f00 */
[----:B----4-:R-:W2:Y:S04]  /*682a0*/  LDL.LU R194, [R1+0x1308] ;  /* 0x0013080001c27983 */ /* 0x010ea80000300800 */
[----:B------:R4:W-:Y:S04]  /*682b0*/  STL [R1+0x12e8], R192 ;  /* 0x0012e8c001007387 */ /* 0x0009e80000100800 */
[----:B-1----:R-:W2:Y:S04]  /*682c0*/  LDL.LU R193, [R1+0x1310] ;  /* 0x0013100001c17983 */ /* 0x002ea80000300800 */
[----:B------:R-:W2:Y:S04]  /*682d0*/  LDL.LU R8, [R1+0x1314] ;  /* 0x0013140001087983 */ /* 0x000ea80000300800 */
[----:B------:R1:W-:Y:S02]  /*682e0*/  LDGSTS.E [R0+0x20004], desc[UR8][R4.64], P0 ;  /* 0x2000400004007fae */ /* 0x0003e40008121848 */
[----:B-1----:R-:W-:Y:S01]  /*682f0*/  MOV R5, R192 ;  /* 0x000000c000057202 */ /* 0x002fe20000000f00 */
[----:B------:R-:W-:Y:S01]  /*68300*/  IMAD.MOV.U32 R4, RZ, RZ, R12 ;  /* 0x000000ffff047224 */ /* 0x000fe200078e000c */
[----:B----4-:R-:W4:Y:S04]  /*68310*/  LDL.LU R192, [R1+0x1318] ;  /* 0x0013180001c07983 */ /* 0x010f280000300800 */
[----:B------:R-:W4:Y:S04]  /*68320*/  LDL.LU R12, [R1+0x131c] ;  /* 0x00131c00010c7983 */ /* 0x000f280000300800 */
[----:B------:R1:W-:Y:S01]  /*68330*/  LDGSTS.E [R0+0x24004], desc[UR8][R4.64], P0 ;  /* 0x2400400004007fae */ /* 0x0003e20008121848 */
[----:B------:R-:W-:-:S04]  /*68340*/  IADD3 R9, P1, R9, UR4, RZ ;  /* 0x0000000409097c10 */ /* 0x000fc8000ff3e0ff */
[----:B------:R-:W-:Y:S02]  /*68350*/  IADD3.X R196, R196, UR6, RZ, P1, !PT ;  /* 0x00000006c4c47c10 */ /* 0x000fe40008ffe4ff */
[----:B-1----:R-:W-:-:S03]  /*68360*/  MOV R4, R9 ;  /* 0x0000000900047202 */ /* 0x002fc60000000f00 */
[----:B------:R-:W-:Y:S01]  /*68370*/  IMAD.MOV.U32 R5, RZ, RZ, R196 ;  /* 0x000000ffff057224 */ /* 0x000fe200078e00c4 */
[----:B------:R-:W-:Y:S01]  /*68380*/  IADD3 R10, P2, R10, UR4, RZ ;  /* 0x000000040a0a7c10 */ /* 0x000fe2000ff5e0ff */
[----:B------:R1:W-:Y:S03]  /*68390*/  STL [R1+0x12f4], R9 ;  /* 0x0012f40901007387 */ /* 0x0003e60000100800 */
[----:B------:R-:W-:Y:S01]  /*683a0*/  IADD3.X R13, R13, UR6, RZ, P2, !PT ;  /* 0x000000060d0d7c10 */ /* 0x000fe200097fe4ff */
[----:B------:R-:W-:Y:S01]  /*683b0*/  STL [R1+0x12f0], R196 ;  /* 0x0012f0c401007387 */ /* 0x000fe20000100800 */
[----:B------:R-:W-:-:S03]  /*683c0*/  IADD3 R2, P3, R2, UR4, RZ ;  /* 0x0000000402027c10 */ /* 0x000fc6000ff7e0ff */
[----:B------:R1:W-:Y:S01]  /*683d0*/  LDGSTS.E [R0+0x28004], desc[UR8][R4.64], P0 ;  /* 0x2800400004007fae */ /* 0x0003e20008121848 */
[----:B------:R-:W-:-:S03]  /*683e0*/  IADD3.X R195, R195, UR6, RZ, P3, !PT ;  /* 0x00000006c3c37c10 */ /* 0x000fc60009ffe4ff */
[----:B-1----:R-:W4:Y:S04]  /*683f0*/  LDL.LU R9, [R1+0x1324] ;  /* 0x0013240001097983 */ /* 0x002f280000300800 */
[----:B------:R-:W-:Y:S01]  /*68400*/  STL [R1+0x12fc], R10 ;  /* 0x0012fc0a01007387 */ /* 0x000fe20000100800 */
[----:B------:R-:W-:Y:S02]  /*68410*/  MOV R4, R10 ;  /* 0x0000000a00047202 */ /* 0x000fe40000000f00 */
[----:B------:R-:W-:Y:S01]  /*68420*/  MOV R5, R13 ;  /* 0x0000000d00057202 */ /* 0x000fe20000000f00 */
[----:B------:R1:W-:Y:S04]  /*68430*/  STL [R1+0x12f8], R13 ;  /* 0x0012f80d01007387 */ /* 0x0003e80000100800 */
[----:B------:R1:W-:Y:S04]  /*68440*/  STL [R1+0x1304], R2 ;  /* 0x0013040201007387 */ /* 0x0003e80000100800 */
[----:B------:R1:W-:Y:S04]  /*68450*/  LDGSTS.E [R0+0x2c004], desc[UR8][R4.64], P0 ;  /* 0x2c00400004007fae */ /* 0x0003e80008121848 */
[----:B-1----:R-:W4:Y:S04]  /*68460*/  LDL.LU R13, [R1+0x1320] ;  /* 0x00132000010d7983 */ /* 0x002f280000300800 */
[----:B------:R-:W-:Y:S04]  /*68470*/  STL [R1+0x1300], R195 ;  /* 0x001300c301007387 */ /* 0x000fe80000100800 */
[----:B------:R-:W4:Y:S01]  /*68480*/  LDL.LU R10, [R1+0x1328] ;  /* 0x00132800010a7983 */ /* 0x000f220000300800 */
[----:B------:R-:W-:-:S03]  /*68490*/  IMAD.MOV.U32 R4, RZ, RZ, R2 ;  /* 0x000000ffff047224 */ /* 0x000fc600078e0002 */
[----:B------:R-:W4:Y:S01]  /*684a0*/  LDL.LU R2, [R1+0x132c] ;  /* 0x00132c0001027983 */ /* 0x000f220000300800 */
[----:B------:R-:W-:-:S04]  /*684b0*/  UISETP.GT.AND UP1, UPT, UR16, 0x4e, UPT ;  /* 0x0000004e1000788c */ /* 0x000fc8000bf24270 */
[----:B------:R-:W-:-:S04]  /*684c0*/  USEL UR12, URZ, 0x4, !UP1 ;  /* 0x000000043f0c7887 */ /* 0x000fc8000c800000 */
[----:B------:R-:W-:-:S06]  /*684d0*/  USEL UR12, UR12, URZ, !UP0 ;  /* 0x0000003f0c0c7287 */ /* 0x000fcc000c000000 */
[----:B------:R-:W-:Y:S02]  /*684e0*/  ISETP.NE.U32.AND P1, PT, RZ, UR12, PT ;  /* 0x0000000cff007c0c */ /* 0x000fe4000bf25070 */
[----:B------:R-:W-:-:S11]  /*684f0*/  MOV R5, R195 ;  /* 0x000000c300057202 */ /* 0x000fd60000000f00 */
[----:B------:R1:W-:Y:S01]  /*68500*/  LDGSTS.E [R0+0x20008], desc[UR8][R4.64], P1 ;  /* 0x2000800004007fae */ /* 0x0003e20008921848 */
[----:B------:R-:W-:-:S04]  /*68510*/  UISETP.GT.AND UP1, UPT, UR16, 0x4f, UPT ;  /* 0x0000004f1000788c */ /* 0x000fc8000bf24270 */
[----:B------:R-:W-:-:S04]  /*68520*/  USEL UR12, URZ, 0x4, !UP1 ;  /* 0x000000043f0c7887 */ /* 0x000fc8000c800000 */
[----:B------:R-:W-:Y:S01]  /*68530*/  USEL UR12, UR12, URZ, !UP0 ;  /* 0x0000003f0c0c7287 */ /* 0x000fe2000c000000 */
[----:B---3--:R-:W-:-:S04]  /*68540*/  IADD3 R11, P0, R11, UR4, RZ ;  /* 0x000000040b0b7c10 */ /* 0x008fc8000ff1e0ff */
[----:B-1----:R-:W-:Y:S01]  /*68550*/  MOV R4, R11 ;  /* 0x0000000b00047202 */ /* 0x002fe20000000f00 */
[----:B------:R1:W-:Y:S01]  /*68560*/  STL [R1+0x130c], R11 ;  /* 0x00130c0b01007387 */ /* 0x0003e20000100800 */
[----:B--2---:R-:W-:-:S05]  /*68570*/  IADD3.X R194, R194, UR6, RZ, P0, !PT ;  /* 0x00000006c2c27c10 */ /* 0x004fca00087fe4ff */
[----:B------:R-:W-:Y:S01]  /*68580*/  IMAD.MOV.U32 R5, RZ, RZ, R194 ;  /* 0x000000ffff057224 */ /* 0x000fe200078e00c2 */
[----:B------:R-:W-:Y:S04]  /*68590*/  STL [R1+0x1308], R194 ;  /* 0x001308c201007387 */ /* 0x000fe80000100800 */
[----:B------:R2:W-:Y:S01]  /*685a0*/  LDGSTS.E [R0+0x24008], desc[UR8][R4.64], P1 ;  /* 0x2400800004007fae */ /* 0x0005e20008921848 */
[----:B------:R-:W-:-:S04]  /*685b0*/  IADD3 R8, P2, R8, UR4, RZ ;  /* 0x0000000408087c10 */ /* 0x000fc8000ff5e0ff */
[----:B------:R-:W-:Y:S01]  /*685c0*/  IADD3.X R193, R193, UR6, RZ, P2, !PT ;  /* 0x00000006c1c17c10 */ /* 0x000fe200097fe4ff */
[----:B------:R3:W-:Y:S04]  /*685d0*/  STL [R1+0x1314], R8 ;  /* 0x0013140801007387 */ /* 0x0007e80000100800 */
[----:B-1----:R-:W4:Y:S01]  /*685e0*/  LDL.LU R11, [R1+0x1334] ;  /* 0x00133400010b7983 */ /* 0x002f220000300800 */
[----:B--2---:R-:W-:Y:S02]  /*685f0*/  MOV R4, R8 ;  /* 0x0000000800047202 */ /* 0x004fe40000000f00 */
[----:B------:R-:W-:Y:S01]  /*68600*/  MOV R5, R193 ;  /* 0x000000c100057202 */ /* 0x000fe20000000f00 */
[----:B------:R1:W-:Y:S04]  /*68610*/  STL [R1+0x1310], R193 ;  /* 0x001310c101007387 */ /* 0x0003e80000100800 */
[----:B------:R-:W2:Y:S04]  /*68620*/  LDL.LU R195, [R1+0x1330] ;  /* 0x0013300001c37983 */ /* 0x000ea80000300800 */
[----:B---3--:R-:W3:Y:S01]  /*68630*/  LDL.LU R8, [R1+0x133c] ;  /* 0x00133c0001087983 */ /* 0x008ee20000300800 */
[----:B----4-:R-:W-:-:S03]  /*68640*/  IADD3 R12, P0, R12, UR4, RZ ;  /* 0x000000040c0c7c10 */ /* 0x010fc6000ff1e0ff */
[----:B------:R4:W-:Y:S01]  /*68650*/  LDGSTS.E [R0+0x28008], desc[UR8][R4.64], P1 ;  /* 0x2800800004007fae */ /* 0x0009e20008921848 */
[----:B------:R-:W-:-:S03]  /*68660*/  IADD3.X R192, R192, UR6, RZ, P0, !PT ;  /* 0x00000006c0c07c10 */ /* 0x000fc600087fe4ff */
[----:B------:R1:W-:Y:S04]  /*68670*/  STL [R1+0x131c], R12 ;  /* 0x00131c0c01007387 */ /* 0x0003e80000100800 */
[----:B------:R1:W-:Y:S04]  /*68680*/  STL [R1+0x1318], R192 ;  /* 0x001318c001007387 */ /* 0x0003e80000100800 */
[----:B------:R-:W3:Y:S01]  /*68690*/  LDL.LU R194, [R1+0x1338] ;  /* 0x0013380001c27983 */ /* 0x000ee20000300800 */
[----:B----4-:R-:W-:Y:S01]  /*686a0*/  IMAD.MOV.U32 R4, RZ, RZ, R12 ;  /* 0x000000ffff047224 */ /* 0x010fe200078e000c */
[----:B------:R-:W-:-:S02]  /*686b0*/  MOV R5, R192 ;  /* 0x000000c000057202 */ /* 0x000fc40000000f00 */
[----:B------:R-:W4:Y:S04]  /*686c0*/  LDL.LU R196, [R1+0x16c0] ;  /* 0x0016c00001c47983 */ /* 0x000f280000300800 */
[----:B-1----:R-:W4:Y:S04]  /*686d0*/  LDL.LU R193, [R1+0x16c4] ;  /* 0x0016c40001c17983 */ /* 0x002f280000300800 */
[----:B------:R1:W-:Y:S01]  /*686e0*/  LDGSTS.E [R0+0x2c008], desc[UR8][R4.64], P1 ;  /* 0x2c00800004007fae */ /* 0x0003e20008921848 */
[----:B------:R-:W-:-:S03]  /*686f0*/  ISETP.NE.U32.AND P0, PT, RZ, UR12, PT ;  /* 0x0000000cff007c0c */ /* 0x000fc6000bf05070 */
[----:B------:R-:W4:Y:S01]  /*68700*/  LDL.LU R12, [R1+0x16cc] ;  /* 0x0016cc00010c7983 */ /* 0x000f220000300800 */
[----:B------:R-:W-:-:S05]  /*68710*/  IADD3 R9, P1, R9, UR4, RZ ;  /* 0x0000000409097c10 */ /* 0x000fca000ff3e0ff */
[----:B------:R-:W-:Y:S01]  /*68720*/  STL [R1+0x1324], R9 ;  /* 0x0013240901007387 */ /* 0x000fe20000100800 */
[----:B-1----:R-:W-:Y:S02]  /*68730*/  MOV R4, R9 ;  /* 0x0000000900047202 */ /* 0x002fe40000000f00 */
[----:B------:R-:W-:-:S05]  /*68740*/  IADD3.X R13, R13, UR6, RZ, P1, !PT ;  /* 0x000000060d0d7c10 */ /* 0x000fca0008ffe4ff */
[----:B------:R1:W-:Y:S01]  /*68750*/  STL [R1+0x1320], R13 ;  /* 0x0013200d01007387 */ /* 0x0003e20000100800 */
[----:B------:R-:W-:-:S04]  /*68760*/  IADD3 R2, P2, R2, UR4, RZ ;  /* 0x0000000402027c10 */ /* 0x000fc8000ff5e0ff */
[----:B------:R-:W-:Y:S01]  /*68770*/  IADD3.X R10, R10, UR6, RZ, P2, !PT ;  /* 0x000000060a0a7c10 */ /* 0x000fe200097fe4ff */
[----:B------:R-:W-:Y:S01]  /*68780*/  STL [R1+0x132c], R2 ;  /* 0x00132c0201007387 */ /* 0x000fe20000100800 */
[----:B------:R-:W-:-:S03]  /*68790*/  IMAD.MOV.U32 R5, RZ, RZ, R13 ;  /* 0x000000ffff057224 */ /* 0x000fc600078e000d */
[----:B------:R-:W4:Y:S04]  /*687a0*/  LDL.LU R192, [R1+0x16c8] ;  /* 0x0016c80001c07983 */ /* 0x000f280000300800 */
[----:B------:R1:W-:Y:S04]  /*687b0*/  STL [R1+0x1328], R10 ;  /* 0x0013280a01007387 */ /* 0x0003e80000100800 */
[----:B-1----:R-:W4:Y:S04]  /*687c0*/  LDL.LU R13, [R1+0x16d0] ;  /* 0x0016d000010d7983 */ /* 0x002f280000300800 */
[----:B------:R-:W4:Y:S04]  /*687d0*/  LDL.LU R9, [R1+0x16d4] ;  /* 0x0016d40001097983 */ /* 0x000f280000300800 */
[----:B------:R1:W-:Y:S02]  /*687e0*/  LDGSTS.E [R0+0x2000c], desc[UR8][R4.64], P0 ;  /* 0x2000c00004007fae */ /* 0x0003e40008121848 */
        /* <DEDUP_REMOVED lines=8> */
[----:B------:R-:W-:-:S04]  /*68870*/  IADD3 R11, P1, R11, UR4, RZ ;  /* 0x000000040b0b7c10 */ /* 0x000fc8000ff3e0ff */
[----:B--2---:R-:W-:Y:S02]  /*68880*/  IADD3.X R195, R195, UR6, RZ, P1, !PT ;  /* 0x00000006c3c37c10 */ /* 0x004fe40008ffe4ff */
[----:B---3--:R-:W-:Y:S01]  /*68890*/  IADD3 R8, P2, R8, UR4, RZ ;  /* 0x0000000408087c10 */ /* 0x008fe2000ff5e0ff */
[----:B------:R2:W-:Y:S01]  /*688a0*/  STL [R1+0x1334], R11 ;  /* 0x0013340b01007387 */ /* 0x0005e20000100800 */
[----:B-1----:R-:W-:Y:S01]  /*688b0*/  IMAD.MOV.U32 R4, RZ, RZ, R11 ;  /* 0x000000ffff047224 */ /* 0x002fe200078e000b */
[----:B------:R-:W-:Y:S02]  /*688c0*/  MOV R5, R195 ;  /* 0x000000c300057202 */ /* 0x000fe40000000f00 */
[----:B------:R1:W-:Y:S01]  /*688d0*/  STL [R1+0x1330], R195 ;  /* 0x001330c301007387 */ /* 0x0003e20000100800 */
[----:B------:R-:W-:-:S03]  /*688e0*/  ISETP.NE.U32.AND P1, PT, RZ, UR12, PT ;  /* 0x0000000cff007c0c */ /* 0x000fc6000bf25070 */
[----:B------:R3:W-:Y:S04]  /*688f0*/  LDGSTS.E [R0+0x2800c], desc[UR8][R4.64], P0 ;  /* 0x2800c00004007fae */ /* 0x0007e80008121848 */
[----:B--2---:R-:W2:Y:S01]  /*68900*/  LDL.LU R11, [R1+0x16e4] ;  /* 0x0016e400010b7983 */ /* 0x004ea20000300800 */
[----:B------:R-:W-:-:S03]  /*68910*/  IADD3.X R194, R194, UR6, RZ, P2, !PT ;  /* 0x00000006c2c27c10 */ /* 0x000fc600097fe4ff */
[----:B------:R-:W-:Y:S01]  /*68920*/  STL [R1+0x133c], R8 ;  /* 0x00133c0801007387 */ /* 0x000fe20000100800 */
[----:B----4-:R-:W-:-:S03]  /*68930*/  IADD3 R193, P3, R193, UR4, RZ ;  /* 0x00000004c1c17c10 */ /* 0x010fc6000ff7e0ff */
[----:B------:R4:W-:Y:S01]  /*68940*/  STL [R1+0x1338], R194 ;  /* 0x001338c201007387 */ /* 0x0009e20000100800 */
[----:B------:R-:W-:-:S03]  /*68950*/  IADD3.X R196, R196, UR6, RZ, P3, !PT ;  /* 0x00000006c4c47c10 */ /* 0x000fc60009ffe4ff */
[----:B------:R-:W-:Y:S01]  /*68960*/  STL [R1+0x16c4], R193 ;  /* 0x0016c4c101007387 */ /* 0x000fe20000100800 */
[----:B---3--:R-:W-:Y:S01]  /*68970*/  MOV R4, R8 ;  /* 0x0000000800047202 */ /* 0x008fe20000000f00 */
[----:B------:R-:W-:Y:S02]  /*68980*/  IMAD.MOV.U32 R5, RZ, RZ, R194 ;  /* 0x000000ffff057224 */ /* 0x000fe400078e00c2 */
[----:B-1----:R-:W3:Y:S04]  /*68990*/  LDL.LU R195, [R1+0x16e0] ;  /* 0x0016e00001c37983 */ /* 0x002ee80000300800 */
[----:B------:R-:W-:Y:S04]  /*689a0*/  STL [R1+0x16c0], R196 ;  /* 0x0016c0c401007387 */ /* 0x000fe80000100800 */
[----:B----4-:R-:W4:Y:S04]  /*689b0*/  LDL.LU R194, [R1+0x16e8] ;  /* 0x0016e80001c27983 */ /* 0x010f280000300800 */
[----:B------:R-:W4:Y:S04]  /*689c0*/  LDL.LU R8, [R1+0x16ec] ;  /* 0x0016ec0001087983 */ /* 0x000f280000300800 */
[----:B------:R1:W-:Y:S01]  /*689d0*/  LDGSTS.E [R0+0x2c00c], desc[UR8][R4.64], P0 ;  /* 0x2c00c00004007fae */ /* 0x0003e20008121848 */
[----:B------:R-:W-:-:S05]  /*689e0*/  IADD3 R12, P0, R12, UR4, RZ ;  /* 0x000000040c0c7c10 */ /* 0x000fca000ff1e0ff */
[----:B------:R1:W-:Y:S02]  /*689f0*/  STL [R1+0x16cc], R12 ;  /* 0x0016cc0c01007387 */ /* 0x0003e40000100800 */
[----:B-1----:R-:W-:Y:S02]  /*68a00*/  MOV R4, R193 ;  /* 0x000000c100047202 */ /* 0x002fe40000000f00 */
[----:B------:R-:W-:-:S05]  /*68a10*/  MOV R5, R196 ;  /* 0x000000c400057202 */ /* 0x000fca0000000f00 */
[----:B------:R1:W-:Y:S01]  /*68a20*/  LDGSTS.E [R0+0x30000], desc[UR8][R4.64], P1 ;  /* 0x3000000004007fae */ /* 0x0003e20008921848 */
[----:B------:R-:W-:Y:S01]  /*68a30*/  IADD3.X R192, R192, UR6, RZ, P0, !PT ;  /* 0x00000006c0c07c10 */ /* 0x000fe200087fe4ff */
[----:B-1----:R-:W-:-:S03]  /*68a40*/  IMAD.MOV.U32 R4, RZ, RZ, R12 ;  /* 0x000000ffff047224 */ /* 0x002fc600078e000c */
[----:B------:R-:W-:Y:S01]  /*68a50*/  MOV R5, R192 ;  /* 0x000000c000057202 */ /* 0x000fe20000000f00 */
[----:B------:R-:W-:Y:S04]  /*68a60*/  STL [R1+0x16c8], R192 ;  /* 0x0016c8c001007387 */ /* 0x000fe80000100800 */
[----:B------:R1:W-:Y:S01]  /*68a70*/  LDGSTS.E [R0+0x34000], desc[UR8][R4.64], P1 ;  /* 0x3400000004007fae */ /* 0x0003e20008921848 */
[----:B------:R-:W-:-:S04]  /*68a80*/  IADD3 R9, P2, R9, UR4, RZ ;  /* 0x0000000409097c10 */ /* 0x000fc8000ff5e0ff */
[----:B------:R-:W-:Y:S01]  /*68a90*/  IADD3.X R13, R13, UR6, RZ, P2, !PT ;  /* 0x000000060d0d7c10 */ /* 0x000fe200097fe4ff */
[----:B------:R1:W-:Y:S04]  /*68aa0*/  STL [R1+0x16d4], R9 ;  /* 0x0016d40901007387 */ /* 0x0003e80000100800 */
[----:B------:R-:W4:Y:S01]  /*68ab0*/  LDL.LU R12, [R1+0x16f4] ;  /* 0x0016f400010c7983 */ /* 0x000f220000300800 */
[----:B-1----:R-:W-:Y:S01]  /*68ac0*/  MOV R4, R9 ;  /* 0x0000000900047202 */ /* 0x002fe20000000f00 */
[----:B------:R-:W-:Y:S02]  /*68ad0*/  IMAD.MOV.U32 R5, RZ, RZ, R13 ;  /* 0x000000ffff057224 */ /* 0x000fe400078e000d */
[----:B------:R-:W-:Y:S04]  /*68ae0*/  STL [R1+0x16d0], R13 ;  /* 0x0016d00d01007387 */ /* 0x000fe80000100800 */
[----:B------:R-:W4:Y:S04]  /*68af0*/  LDL.LU R193, [R1+0x16f0] ;  /* 0x0016f00001c17983 */ /* 0x000f280000300800 */
[----:B------:R-:W4:Y:S01]  /*68b00*/  LDL.LU R9, [R1+0x16fc] ;  /* 0x0016fc0001097983 */ /* 0x000f220000300800 */
[----:B------:R-:W-:-:S03]  /*68b10*/  IADD3 R2, P0, R2, UR4, RZ ;  /* 0x0000000402027c10 */ /* 0x000fc6000ff1e0ff */
[----:B------:R1:W-:Y:S01]  /*68b20*/  LDGSTS.E [R0+0x38000], desc[UR8][R4.64], P1 ;  /* 0x3800000004007fae */ /* 0x0003e20008921848 */
[----:B------:R-:W-:-:S03]  /*68b30*/  IADD3.X R10, R10, UR6, RZ, P0, !PT ;  /* 0x000000060a0a7c10 */ /* 0x000fc600087fe4ff */
[----:B------:R-:W-:Y:S04]  /*68b40*/  STL [R1+0x16dc], R2 ;  /* 0x0016dc0201007387 */ /* 0x000fe80000100800 */
[----:B------:R1:W-:Y:S02]  /*68b50*/  STL [R1+0x16d8], R10 ;  /* 0x0016d80a01007387 */ /* 0x0003e40000100800 */
[----:B-1----:R-:W-:Y:S02]  /*68b60*/  MOV R5, R10 ;  /* 0x0000000a00057202 */ /* 0x002fe40000000f00 */
[----:B------:R-:W4:Y:S04]  /*68b70*/  LDL.LU R10, [R1+0x16f8] ;  /* 0x0016f800010a7983 */ /* 0x000f280000300800 */
[----:B------:R-:W4:Y:S04]  /*68b80*/  LDL.LU R192, [R1+0x1700] ;  /* 0x0017000001c07983 */ /* 0x000f280000300800 */
[----:B------:R-:W4:Y:S01]  /*68b90*/  LDL.LU R13, [R1+0x1704] ;  /* 0x00170400010d7983 */ /* 0x000f220000300800 */
[----:B------:R-:W-:Y:S01]  /*68ba0*/  UISETP.GT.AND UP1, UPT, UR16, 0x6d, UPT ;  /* 0x0000006d1000788c */ /* 0x000fe2000bf24270 */
[----:B------:R-:W-:-:S02]  /*68bb0*/  MOV R4, R2 ;  /* 0x0000000200047202 */ /* 0x000fc40000000f00 */
[----:B------:R-:W4:Y:S01]  /*68bc0*/  LDL.LU R2, [R1+0x170c] ;  /* 0x00170c0001027983 */ /* 0x000f220000300800 */
[----:B------:R-:W-:-:S03]  /*68bd0*/  USEL UR12, URZ, 0x4, !UP1 ;  /* 0x000000043f0c7887 */ /* 0x000fc6000c800000 */
[----:B------:R1:W-:Y:S01]  /*68be0*/  LDGSTS.E [R0+0x3c000], desc[UR8][R4.64], P1 ;  /* 0x3c00000004007fae */ /* 0x0003e20008921848 */
[----:B------:R-:W-:-:S06]  /*68bf0*/  USEL UR12, UR12, URZ, !UP0 ;  /* 0x0000003f0c0c7287 */ /* 0x000fcc000c000000 */
[----:B------:R-:W-:Y:S02]  /*68c00*/  ISETP.NE.U32.AND P0, PT, RZ, UR12, PT ;  /* 0x0000000cff007c0c */ /* 0x000fe4000bf05070 */
[----:B--2---:R-:W-:-:S05]  /*68c10*/  IADD3 R11, P1, R11, UR4, RZ ;  /* 0x000000040b0b7c10 */ /* 0x004fca000ff3e0ff */
[----:B------:R2:W-:Y:S01]  /*68c20*/  STL [R1+0x16e4], R11 ;  /* 0x0016e40b01007387 */ /* 0x0005e20000100800 */
[----:B-1----:R-:W-:Y:S01]  /*68c30*/  IMAD.MOV.U32 R4, RZ, RZ, R11 ;  /* 0x000000ffff047224 */ /* 0x002fe200078e000b */
[----:B---3--:R-:W-:-:S05]  /*68c40*/  IADD3.X R195, R195, UR6, RZ, P1, !PT ;  /* 0x00000006c3c37c10 */ /* 0x008fca0008ffe4ff */
[----:B------:R1:W-:Y:S01]  /*68c50*/  STL [R1+0x16e0], R195 ;  /* 0x0016e0c301007387 */ /* 0x0003e20000100800 */
[----:B----4-:R-:W-:-:S04]  /*68c60*/  IADD3 R8, P2, R8, UR4, RZ ;  /* 0x0000000408087c10 */ /* 0x010fc8000ff5e0ff */
[----:B------:R-:W-:Y:S01]  /*68c70*/  IADD3.X R194, R194, UR6, RZ, P2, !PT ;  /* 0x00000006c2c27c10 */ /* 0x000fe200097fe4ff */
[----:B------:R3:W-:Y:S01]  /*68c80*/  STL [R1+0x16ec], R8 ;  /* 0x0016ec0801007387 */ /* 0x0007e20000100800 */
[----:B------:R-:W-:-:S03]  /*68c90*/  MOV R5, R195 ;  /* 0x000000c300057202 */ /* 0x000fc60000000f00 */
[----:B--2---:R-:W2:Y:S04]  /*68ca0*/  LDL.LU R11, [R1+0x1708] ;  /* 0x00170800010b7983 */ /* 0x004ea80000300800 */
[----:B------:R4:W-:Y:S04]  /*68cb0*/  STL [R1+0x16e8], R194 ;  /* 0x0016e8c201007387 */ /* 0x0009e80000100800 */
[----:B------:R-:W2:Y:S04]  /*68cc0*/  LDL.LU R196, [R1+0x1710] ;  /* 0x0017100001c47983 */ /* 0x000ea80000300800 */
[----:B-1----:R-:W2:Y:S04]  /*68cd0*/  LDL.LU R195, [R1+0x1714] ;  /* 0x0017140001c37983 */ /* 0x002ea80000300800 */
[----:B------:R1:W-:Y:S02]  /*68ce0*/  LDGSTS.E [R0+0x30004], desc[UR8][R4.64], P0 ;  /* 0x3000400004007fae */ /* 0x0003e40008121848 */
[----:B-1----:R-:W-:-:S02]  /*68cf0*/  MOV R4, R8 ;  /* 0x0000000800047202 */ /* 0x002fc40000000f00 */
[----:B---3--:R-:W3:Y:S01]  /*68d00*/  LDL.LU R8, [R1+0x171c] ;  /* 0x00171c0001087983 */ /* 0x008ee20000300800 */
[----:B------:R-:W-:-:S05]  /*68d10*/  IMAD.MOV.U32 R5, RZ, RZ, R194 ;  /* 0x000000ffff057224 */ /* 0x000fca00078e00c2 */
[----:B------:R1:W-:Y:S01]  /*68d20*/  LDGSTS.E [R0+0x34004], desc[UR8][R4.64], P0 ;  /* 0x3400400004007fae */ /* 0x0003e20008121848 */
[----:B------:R-:W-:-:S04]  /*68d30*/  IADD3 R12, P1, R12, UR4, RZ ;  /* 0x000000040c0c7c10 */ /* 0x000fc8000ff3e0ff */
[----:B------:R-:W-:Y:S01]  /*68d40*/  IADD3.X R193, R193, UR6, RZ, P1, !PT ;  /* 0x00000006c1c17c10 */ /* 0x000fe20008ffe4ff */
[----:B------:R1:W-:Y:S04]  /*68d50*/  STL [R1+0x16f4], R12 ;  /* 0x0016f40c01007387 */ /* 0x0003e80000100800 */
[----:B------:R1:W-:Y:S01]  /*68d60*/  STL [R1+0x16f0], R193 ;  /* 0x0016f0c101007387 */ /* 0x0003e20000100800 */
[----:B------:R-:W-:-:S03]  /*68d70*/  IADD3 R9, P2, R9, UR4, RZ ;  /* 0x0000000409097c10 */ /* 0x000fc6000ff5e0ff */
[----:B----4-:R-:W4:Y:S01]  /*68d80*/  LDL.LU R194, [R1+0x1718] ;  /* 0x0017180001c27983 */ /* 0x010f220000300800 */
[----:B-1----:R-:W-:Y:S02]  /*68d90*/  MOV R4, R12 ;  /* 0x0000000c00047202 */ /* 0x002fe40000000f00 */
[----:B------:R-:W-:Y:S01]  /*68da0*/  MOV R5, R193 ;  /* 0x000000c100057202 */ /* 0x000fe20000000f00 */
[----:B------:R-:W4:Y:S04]  /*68db0*/  LDL.LU R12, [R1+0x1724] ;  /* 0x00172400010c7983 */ /* 0x000f280000300800 */
[----:B------:R-:W-:Y:S04]  /*68dc0*/  STL [R1+0x16fc], R9 ;  /* 0x0016fc0901007387 */ /* 0x000fe80000100800 */
[----:B------:R1:W-:Y:S01]  /*68dd0*/  LDGSTS.E [R0+0x38004], desc[UR8][R4.64], P0 ;  /* 0x3800400004007fae */ /* 0x0003e20008121848 */
[----:B------:R-:W-:-:S02]  /*68de0*/  IADD3.X R10, R10, UR6, RZ, P2, !PT ;  /* 0x000000060a0a7c10 */ /* 0x000fc400097fe4ff */
[----:B------:R-:W-:-:S03]  /*68df0*/  IADD3 R13, P3, R13, UR4, RZ ;  /* 0x000000040d0d7c10 */ /* 0x000fc6000ff7e0ff */
[----:B------:R1:W-:Y:S01]  /*68e00*/  STL [R1+0x16f8], R10 ;  /* 0x0016f80a01007387 */ /* 0x0003e20000100800 */
[----:B------:R-:W-:-:S03]  /*68e10*/  IADD3.X R192, R192, UR6, RZ, P3, !PT ;  /* 0x00000006c0c07c10 */ /* 0x000fc60009ffe4ff */
[----:B------:R1:W-:Y:S02]  /*68e20*/  STL [R1+0x1704], R13 ;  /* 0x0017040d01007387 */ /* 0x0003e40000100800 */
[----:B-1----:R-:W-:Y:S01]  /*68e30*/  MOV R5, R10 ;  /* 0x0000000a00057202 */ /* 0x002fe20000000f00 */
[----:B------:R-:W-:Y:S01]  /*68e40*/  IMAD.MOV.U32 R4, RZ, RZ, R9 ;  /* 0x000000ffff047224 */ /* 0x000fe200078e0009 */
[----:B------:R-:W4:Y:S04]  /*68e50*/  LDL.LU R193, [R1+0x1720] ;  /* 0x0017200001c17983 */ /* 0x000f280000300800 */
[----:B------:R1:W-:Y:S04]  /*68e60*/  STL [R1+0x1700], R192 ;  /* 0x001700c001007387 */ /* 0x0003e80000100800 */
[----:B------:R-:W4:Y:S04]  /*68e70*/  LDL.LU R10, [R1+0x1728] ;  /* 0x00172800010a7983 */ /* 0x000f280000300800 */
[----:B------:R-:W4:Y:S01]  /*68e80*/  LDL.LU R9, [R1+0x172c] ;  /* 0x00172c0001097983 */ /* 0x000f220000300800 */
[----:B------:R-:W-:-:S03]  /*68e90*/  UISETP.GT.AND UP1, UPT, UR16, 0x6e, UPT ;  /* 0x0000006e1000788c */ /* 0x000fc6000bf24270 */
[----:B------:R1:W-:Y:S01]  /*68ea0*/  LDGSTS.E [R0+0x3c004], desc[UR8][R4.64], P0 ;  /* 0x3c00400004007fae */ /* 0x0003e20008121848 */
[----:B------:R-:W-:-:S04]  /*68eb0*/  USEL UR12, URZ, 0x4, !UP1 ;  /* 0x000000043f0c7887 */ /* 0x000fc8000c800000 */
[----:B------:R-:W-:Y:S01]  /*68ec0*/  USEL UR12, UR12, URZ, !UP0 ;  /* 0x0000003f0c0c7287 */ /* 0x000fe2000c000000 */
[----:B------:R-:W-:-:S05]  /*68ed0*/  IADD3 R2, P0, R2, UR4, RZ ;  /* 0x0000000402027c10 */ /* 0x000fca000ff1e0ff */
[----:B------:R-:W-:Y:S01]  /*68ee0*/  ISETP.NE.U32.AND P1, PT, RZ, UR12, PT ;  /* 0x0000000cff007c0c */ /* 0x000fe2000bf25070 */
[----:B-1----:R-:W-:Y:S01]  /*68ef0*/  IMAD.MOV.U32 R5, RZ, RZ, R192 ;  /* 0x000000ffff057224 */ /* 0x002fe200078e00c0 */
[----:B------:R-:W-:Y:S02]  /*68f00*/  MOV R4, R13 ;  /* 0x0000000d00047202 */ /* 0x000fe40000000f00 */
[----:B------:R-:W4:Y:S04]  /*68f10*/  LDL.LU R13, [R1+0x1734] ;  /* 0x00173400010d7983 */ /* 0x000f280000300800 */
[----:B------:R-:W-:Y:S05]  /*68f20*/  STL [R1+0x170c], R2 ;  /* 0x00170c0201007387 */ /* 0x000fea0000100800 */
[----:B------:R1:W-:Y:S01]  /*68f30*/  LDGSTS.E [R0+0x30008], desc[UR8][R4.64], P1 ;  /* 0x3000800004007fae */ /* 0x0003e20008921848 */
[----:B------:R-:W-:Y:S01]  /*68f40*/  UISETP.GT.AND UP1, UPT, UR16, 0x6f, UPT ;  /* 0x0000006f1000788c */ /* 0x000fe2000bf24270 */
[----:B-1----:R-:W-:-:S03]  /*68f50*/  MOV R4, R2 ;  /* 0x0000000200047202 */ /* 0x002fc60000000f00 */
[----:B------:R-:W-:-:S04]  /*68f60*/  USEL UR12, URZ, 0x4, !UP1 ;  /* 0x000000043f0c7887 */ /* 0x000fc8000c800000 */
[----:B------:R-:W-:Y:S01]  /*68f70*/  USEL UR12, UR12, URZ, !UP0 ;  /* 0x0000003f0c0c7287 */ /* 0x000fe2000c000000 */
[----:B--2---:R-:W-:-:S04]  /*68f80*/  IADD3.X R11, R11, UR6, RZ, P0, !PT ;  /* 0x000000060b0b7c10 */ /* 0x004fc800087fe4ff */
[----:B------:R-:W-:Y:S01]  /*68f90*/  MOV R5, R11 ;  /* 0x0000000b00057202 */ /* 0x000fe20000000f00 */
[----:B------:R1:W-:Y:S04]  /*68fa0*/  STL [R1+0x1708], R11 ;  /* 0x0017080b01007387 */ /* 0x0003e80000100800 */
[----:B------:R2:W-:Y:S01]  /*68fb0*/  LDGSTS.E [R0+0x34008], desc[UR8][R4.64], P1 ;  /* 0x3400800004007fae */ /* 0x0005e20008921848 */
[----:B------:R-:W-:-:S04]  /*68fc0*/  IADD3 R195, P2, R195, UR4, RZ ;  /* 0x00000004c3c37c10 */ /* 0x000fc8000ff5e0ff */
[----:B------:R-:W-:Y:S01]  /*68fd0*/  IADD3.X R196, R196, UR6, RZ, P2, !PT ;  /* 0x00000006c4c47c10 */ /* 0x000fe200097fe4ff */
[----:B------:R-:W-:Y:S04]  /*68fe0*/  STL [R1+0x1714], R195 ;  /* 0x001714c301007387 */ /* 0x000fe80000100800 */
[----:B------:R-:W4:Y:S01]  /*68ff0*/  LDL.LU R192, [R1+0x1730] ;  /* 0x0017300001c07983 */ /* 0x000f220000300800 */
[----:B--2---:R-:W-:-:S03]  /*69000*/  IMAD.MOV.U32 R4, RZ, RZ, R195 ;  /* 0x000000ffff047224 */ /* 0x004fc600078e00c3 */
[----:B------:R-:W-:Y:S01]  /*69010*/  STL [R1+0x1710], R196 ;  /* 0x001710c401007387 */ /* 0x000fe20000100800 */
[----:B------:R-:W-:-:S03]  /*69020*/  MOV R5, R196 ;  /* 0x000000c400057202 */ /* 0x000fc60000000f00 */
[----:B-1----:R-:W2:Y:S01]  /*69030*/  LDL.LU R11, [R1+0x1738] ;  /* 0x00173800010b7983 */ /* 0x002ea20000300800 */
[----:B---3--:R-:W-:-:S03]  /*69040*/  IADD3 R8, P0, R8, UR4, RZ ;  /* 0x0000000408087c10 */ /* 0x008fc6000ff1e0ff */
[----:B------:R-:W3:Y:S04]  /*69050*/  LDL.LU R2, [R1+0x173c] ;  /* 0x00173c0001027983 */ /* 0x000ee80000300800 */
[----:B------:R1:W-:Y:S04]  /*69060*/  LDGSTS.E [R0+0x38008], desc[UR8][R4.64], P1 ;  /* 0x3800800004007fae */ /* 0x0003e80008921848 */
[----:B------:R-:W-:Y:S01]  /*69070*/  STL [R1+0x171c], R8 ;  /* 0x00171c0801007387 */ /* 0x000fe20000100800 */
[----:B-1----:R-:W-:Y:S02]  /*69080*/  MOV R4, R8 ;  /* 0x0000000800047202 */ /* 0x002fe40000000f00 */
[----:B----4-:R-:W-:-:S05]  /*69090*/  IADD3.X R194, R194, UR6, RZ, P0, !PT ;  /* 0x00000006c2c27c10 */ /* 0x010fca00087fe4ff */
[----:B------:R-:W-:Y:S01]  /*690a0*/  IMAD.MOV.U32 R5, RZ, RZ, R194 ;  /* 0x000000ffff057224 */ /* 0x000fe200078e00c2 */
[----:B------:R1:W-:Y:S01]  /*690b0*/  STL [R1+0x1718], R194 ;  /* 0x001718c201007387 */ /* 0x0003e20000100800 */
[----:B------:R-:W-:-:S03]  /*690c0*/  ISETP.NE.U32.AND P0, PT, RZ, UR12, PT ;  /* 0x0000000cff007c0c */ /* 0x000fc6000bf05070 */
[----:B------:R4:W-:Y:S01]  /*690d0*/  LDGSTS.E [R0+0x3c008], desc[UR8][R4.64], P1 ;  /* 0x3c00800004007fae */ /* 0x0009e20008921848 */
[----:B------:R-:W-:-:S03]  /*690e0*/  IADD3 R12, P1, R12, UR4, RZ ;  /* 0x000000040c0c7c10 */ /* 0x000fc6000ff3e0ff */
[----:B-1----:R-:W2:Y:S04]  /*690f0*/  LDL.LU R194, [R1+0xb40] ;  /* 0x000b400001c27983 */ /* 0x002ea80000300800 */
[----:B------:R-:W2:Y:S01]  /*69100*/  LDL.LU R8, [R1+0xb44] ;  /* 0x000b440001087983 */ /* 0x000ea20000300800 */
[----:B----4-:R-:W-:-:S03]  /*69110*/  MOV R4, R12 ;  /* 0x0000000c00047202 */ /* 0x010fc60000000f00 */
        /* <DEDUP_REMOVED lines=8> */
[----:B------:R1:W-:Y:S01]  /*691a0*/  STL [R1+0x1728], R10 ;  /* 0x0017280a01007387 */ /* 0x0003e20000100800 */
[----:B----4-:R-:W-:-:S03]  /*691b0*/  MOV R5, R10 ;  /* 0x0000000a00057202 */ /* 0x010fc60000000f00 */
[----:B-1----:R-:W4:Y:S01]  /*691c0*/  LDL.LU R193, [R1+0xb48] ;  /* 0x000b480001c17983 */ /* 0x002f220000300800 */
[----:B------:R-:W-:-:S03]  /*691d0*/  IMAD.MOV.U32 R4, RZ, RZ, R9 ;  /* 0x000000ffff047224 */ /* 0x000fc600078e0009 */
[----:B------:R-:W4:Y:S04]  /*691e0*/  LDL.LU R10, [R1+0xb4c] ;  /* 0x000b4c00010a7983 */ /* 0x000f280000300800 */
[----:B------:R-:W4:Y:S04]  /*691f0*/  LDL.LU R12, [R1+0xb50] ;  /* 0x000b5000010c7983 */ /* 0x000f280000300800 */
[----:B------:R-:W4:Y:S01]  /*69200*/  LDL.LU R9, [R1+0xb54] ;  /* 0x000b540001097983 */ /* 0x000f220000300800 */
[----:B------:R-:W-:-:S03]  /*69210*/  IADD3 R13, P1, R13, UR4, RZ ;  /* 0x000000040d0d7c10 */ /* 0x000fc6000ff3e0ff */
[----:B------:R1:W-:Y:S04]  /*69220*/  LDGSTS.E [R0+0x3400c], desc[UR8][R4.64], P0 ;  /* 0x3400c00004007fae */ /* 0x0003e80008121848 */
[----:B------:R-:W-:Y:S01]  /*69230*/  STL [R1+0x1734], R13 ;  /* 0x0017340d01007387 */ /* 0x000fe20000100800 */
[----:B------:R-:W-:Y:S01]  /*69240*/  UISETP.GT.AND UP1, UPT, UR16, 0x10, UPT ;  /* 0x000000101000788c */ /* 0x000fe2000bf24270 */
[----:B-1----:R-:W-:-:S03]  /*69250*/  MOV R4, R13 ;  /* 0x0000000d00047202 */ /* 0x002fc60000000f00 */
[----:B------:R-:W-:Y:S01]  /*69260*/  USEL UR12, URZ, 0x4, !UP1 ;  /* 0x000000043f0c7887 */ /* 0x000fe2000c800000 */
[----:B------:R-:W-:-:S03]  /*69270*/  LOP3.LUT R7, R7, 0x70, RZ, 0xc0, !PT ;  /* 0x0000007007077812 */ /* 0x000fc600078ec0ff */
[----:B------:R-:W-:Y:S02]  /*69280*/  USEL UR12, UR12, URZ, !UP0 ;  /* 0x0000003f0c0c7287 */ /* 0x000fe4000c000000 */
[----:B------:R-:W-:Y:S01]  /*69290*/  IMAD R7, R3, 0x80, R7 ;  /* 0x0000008003077824 */ /* 0x000fe200078e0207 */
[----:B------:R-:W-:-:S05]  /*692a0*/  IADD3.X R192, R192, UR6, RZ, P1, !PT ;  /* 0x00000006c0c07c10 */ /* 0x000fca0008ffe4ff */
[----:B------:R-:W-:Y:S01]  /*692b0*/  IMAD.MOV.U32 R5, RZ, RZ, R192 ;  /* 0x000000ffff057224 */ /* 0x000fe200078e00c0 */
[----:B---3--:R-:W-:Y:S01]  /*692c0*/  IADD3 R2, P2, R2, UR4, RZ ;  /* 0x0000000402027c10 */ /* 0x008fe2000ff5e0ff */
[----:B------:R-:W-:Y:S03]  /*692d0*/  STL [R1+0x1730], R192 ;  /* 0x001730c001007387 */ /* 0x000fe60000100800 */
[----:B--2---:R-:W-:Y:S01]  /*692e0*/  IADD3.X R11, R11, UR6, RZ, P2, !PT ;  /* 0x000000060b0b7c10 */ /* 0x004fe200097fe4ff */
[----:B------:R-:W-:Y:S04]  /*692f0*/  STL [R1+0x173c], R2 ;  /* 0x00173c0201007387 */ /* 0x000fe80000100800 */
[----:B------:R1:W-:Y:S04]  /*69300*/  LDGSTS.E [R0+0x3800c], desc[UR8][R4.64], P0 ;  /* 0x3800c00004007fae */ /* 0x0003e80008121848 */
[----:B------:R2:W-:Y:S01]  /*69310*/  STL [R1+0x1738], R11 ;  /* 0x0017380b01007387 */ /* 0x0005e20000100800 */
[----:B-1----:R-:W-:-:S03]  /*69320*/  MOV R5, R11 ;  /* 0x0000000b00057202 */ /* 0x002fc60000000f00 */
[----:B--2---:R-:W2:Y:S01]  /*69330*/  LDL.LU R11, [R1+0xb5c] ;  /* 0x000b5c00010b7983 */ /* 0x004ea20000300800 */
[----:B------:R-:W-:-:S03]  /*69340*/  MOV R4, R2 ;  /* 0x0000000200047202 */ /* 0x000fc60000000f00 */
[----:B------:R-:W3:Y:S04]  /*69350*/  LDL.LU R192, [R1+0xb58] ;  /* 0x000b580001c07983 */ /* 0x000ee80000300800 */
[----:B------:R-:W3:Y:S04]  /*69360*/  LDL.LU R13, [R1+0xb60] ;  /* 0x000b6000010d7983 */ /* 0x000ee80000300800 */
[----:B------:R-:W3:Y:S04]  /*69370*/  LDL.LU R2, [R1+0xb64] ;  /* 0x000b640001027983 */ /* 0x000ee80000300800 */
[----:B------:R-:W3:Y:S04]  /*69380*/  LDL.LU R196, [R1+0xb68] ;  /* 0x000b680001c47983 */ /* 0x000ee80000300800 */
[----:B------:R1:W-:Y:S01]  /*69390*/  LDGSTS.E [R0+0x3c00c], desc[UR8][R4.64], P0 ;  /* 0x3c00c00004007fae */ /* 0x0003e20008121848 */
[----:B------:R-:W-:-:S04]  /*693a0*/  IADD3 R8, P1, R8, UR4, RZ ;  /* 0x0000000408087c10 */ /* 0x000fc8000ff3e0ff */
[----:B------:R-:W-:Y:S01]  /*693b0*/  IADD3.X R194, R194, UR6, RZ, P1, !PT ;  /* 0x00000006c2c27c10 */ /* 0x000fe20008ffe4ff */
[----:B------:R-:W-:Y:S01]  /*693c0*/  STL [R1+0xb44], R8 ;  /* 0x000b440801007387 */ /* 0x000fe20000100800 */
[----:B------:R-:W-:-:S03]  /*693d0*/  ISETP.NE.U32.AND P0, PT, RZ, UR12, PT ;  /* 0x0000000cff007c0c */ /* 0x000fc6000bf05070 */
[----:B------:R1:W-:Y:S02]  /*693e0*/  STL [R1+0xb40], R194 ;  /* 0x000b40c201007387 */ /* 0x0003e40000100800 */
[----:B-1----:R-:W-:Y:S01]  /*693f0*/  IMAD.MOV.U32 R5, RZ, RZ, R194 ;  /* 0x000000ffff057224 */ /* 0x002fe200078e00c2 */
[----:B------:R-:W-:Y:S01]  /*69400*/  LOP3.LUT R0, R7, 0x40, RZ, 0x3c, !PT ;  /* 0x0000004007007812 */ /* 0x000fe200078e3cff */
[----:B------:R-:W3:Y:S03]  /*69410*/  LDL.LU R194, [R1+0xb6c] ;  /* 0x000b6c0001c27983 */ /* 0x000ee60000300800 */
[----:B------:R-:W-:Y:S02]  /*69420*/  IADD3 R0, R0, UR17, RZ ;  /* 0x0000001100007c10 */ /* 0x000fe4000fffe0ff */
[----:B------:R-:W-:Y:S02]  /*69430*/  MOV R4, R8 ;  /* 0x0000000800047202 */ /* 0x000fe40000000f00 */
[----:B------:R-:W3:Y:S04]  /*69440*/  LDL.LU R8, [R1+0xb74] ;  /* 0x000b740001087983 */ /* 0x000ee80000300800 */
[----:B------:R1:W-:Y:S01]  /*69450*/  LDGSTS.E [R0], desc[UR8][R4.64], P0 ;  /* 0x0000000004007fae */ /* 0x0003e20008121848 */
[----:B----4-:R-:W-:-:S04]  /*69460*/  IADD3 R10, P1, R10, UR4, RZ ;  /* 0x000000040a0a7c10 */ /* 0x010fc8000ff3e0ff */
[----:B------:R-:W-:Y:S01]  /*69470*/  IADD3.X R193, R193, UR6, RZ, P1, !PT ;  /* 0x00000006c1c17c10 */ /* 0x000fe20008ffe4ff */
[----:B------:R4:W-:Y:S01]  /*69480*/  STL [R1+0xb4c], R10 ;  /* 0x000b4c0a01007387 */ /* 0x0009e20000100800 */
[----:B------:R-:W-:-:S03]  /*69490*/  IADD3 R9, P2, R9, UR4, RZ ;  /* 0x0000000409097c10 */ /* 0x000fc6000ff5e0ff */
[----:B------:R-:W-:Y:S01]  /*694a0*/  STL [R1+0xb48], R193 ;  /* 0x000b48c101007387 */ /* 0x000fe20000100800 */
[----:B-1----:R-:W-:-:S03]  /*694b0*/  MOV R4, R10 ;  /* 0x0000000a00047202 */ /* 0x002fc60000000f00 */
[----:B------:R-:W-:Y:S01]  /*694c0*/  STL [R1+0xb54], R9 ;  /* 0x000b540901007387 */ /* 0x000fe20000100800 */
[----:B------:R-:W-:-:S03]  /*694d0*/  IADD3.X R12, R12, UR6, RZ, P2, !PT ;  /* 0x000000060c0c7c10 */ /* 0x000fc600097fe4ff */
[----:B----4-:R-:W4:Y:S01]  /*694e0*/  LDL.LU R10, [R1+0xb70] ;  /* 0x000b7000010a7983 */ /* 0x010f220000300800 */
[----:B------:R-:W-:-:S03]  /*694f0*/  MOV R5, R193 ;  /* 0x000000c100057202 */ /* 0x000fc60000000f00 */
[----:B------:R1:W-:Y:S04]  /*69500*/  STL [R1+0xb50], R12 ;  /* 0x000b500c01007387 */ /* 0x0003e80000100800 */
[----:B------:R1:W-:Y:S04]  /*69510*/  LDGSTS.E [R0+0x4000], desc[UR8][R4.64], P0 ;  /* 0x0400000004007fae */ /* 0x0003e80008121848 */
[----:B------:R-:W4:Y:S01]  /*69520*/  LDL.LU R195, [R1+0xb78] ;  /* 0x000b780001c37983 */ /* 0x000f220000300800 */
[----:B-1----:R-:W-:-:S03]  /*69530*/  MOV R5, R12 ;  /* 0x0000000c00057202 */ /* 0x002fc60000000f00 */
[----:B------:R-:W4:Y:S01]  /*69540*/  LDL.LU R12, [R1+0xb7c] ;  /* 0x000b7c00010c7983 */ /* 0x000f220000300800 */
[----:B------:R-:W-:-:S03]  /*69550*/  IMAD.MOV.U32 R4, RZ, RZ, R9 ;  /* 0x000000ffff047224 */ /* 0x000fc600078e0009 */
[----:B------:R-:W4:Y:S04]  /*69560*/  LDL.LU R193, [R1+0xb80] ;  /* 0x000b800001c17983 */ /* 0x000f280000300800 */
[----:B------:R-:W4:Y:S01]  /*69570*/  LDL.LU R9, [R1+0xb84] ;  /* 0x000b840001097983 */ /* 0x000f220000300800 */
[----:B------:R-:W-:-:S03]  /*69580*/  UISETP.GT.AND UP1, UPT, UR16, 0x11, UPT ;  /* 0x000000111000788c */ /* 0x000fc6000bf24270 */
[----:B------:R1:W-:Y:S01]  /*69590*/  LDGSTS.E [R0+0x8000], desc[UR8][R4.64], P0 ;  /* 0x0800000004007fae */ /* 0x0003e20008121848 */
[----:B------:R-:W-:-:S04]  /*695a0*/  USEL UR12, URZ, 0x4, !UP1 ;  /* 0x000000043f0c7887 */ /* 0x000fc8000c800000 */
[----:B------:R-:W-:Y:S01]  /*695b0*/  USEL UR12, UR12, URZ, !UP0 ;  /* 0x0000003f0c0c7287 */ /* 0x000fe2000c000000 */
[----:B--2---:R-:W-:-:S04]  /*695c0*/  IADD3 R11, P1, R11, UR4, RZ ;  /* 0x000000040b0b7c10 */ /* 0x004fc8000ff3e0ff */
[----:B---3--:R-:W-:Y:S02]  /*695d0*/  IADD3.X R192, R192, UR6, RZ, P1, !PT ;  /* 0x00000006c0c07c10 */ /* 0x008fe40008ffe4ff */
[----:B-1----:R-:W-:-:S03]  /*695e0*/  MOV R4, R11 ;  /* 0x0000000b00047202 */ /* 0x002fc60000000f00 */
[----:B------:R-:W-:Y:S01]  /*695f0*/  IMAD.MOV.U32 R5, RZ, RZ, R192 ;  /* 0x000000ffff057224 */ /* 0x000fe200078e00c0 */
[----:B------:R-:W-:Y:S01]  /*69600*/  IADD3 R2, P1, R2, UR4, RZ ;  /* 0x0000000402027c10 */ /* 0x000fe2000ff3e0ff */
[----:B------:R1:W-:Y:S03]  /*69610*/  STL [R1+0xb5c], R11 ;  /* 0x000b5c0b01007387 */ /* 0x0003e60000100800 */
[----:B------:R-:W-:Y:S01]  /*69620*/  IADD3.X R13, R13, UR6, RZ, P1, !PT ;  /* 0x000000060d0d7c10 */ /* 0x000fe20008ffe4ff */
[----:B------:R2:W-:Y:S01]  /*69630*/  LDGSTS.E [R0+0xc000], desc[UR8][R4.64], P0 ;  /* 0x0c00000004007fae */ /* 0x0005e20008121848 */
[----:B------:R-:W-:-:S03]  /*69640*/  ISETP.NE.U32.AND P0, PT, RZ, UR12, PT ;  /* 0x0000000cff007c0c */ /* 0x000fc6000bf05070 */
[----:B------:R3:W-:Y:S04]  /*69650*/  STL [R1+0xb58], R192 ;  /* 0x000b58c001007387 */ /* 0x0007e80000100800 */
[----:B-1----:R-:W4:Y:S04]  /*69660*/  LDL.LU R11, [R1+0xb8c] ;  /* 0x000b8c00010b7983 */ /* 0x002f280000300800 */
[----:B------:R-:W-:Y:S01]  /*69670*/  STL [R1+0xb64], R2 ;  /* 0x000b640201007387 */ /* 0x000fe20000100800 */
[----:B--2---:R-:W-:-:S03]  /*69680*/  MOV R5, R13 ;  /* 0x0000000d00057202 */ /* 0x004fc60000000f00 */
[----:B------:R1:W-:Y:S01]  /*69690*/  STL [R1+0xb60], R13 ;  /* 0x000b600d01007387 */ /* 0x0003e20000100800 */
[----:B------:R-:W-:-:S05]  /*696a0*/  MOV R4, R2 ;  /* 0x0000000200047202 */ /* 0x000fca0000000f00 */
[----:B------:R2:W-:Y:S01]  /*696b0*/  LDGSTS.E [R0+0x4], desc[UR8][R4.64], P0 ;  /* 0x0000400004007fae */ /* 0x0005e20008121848 */
[----:B------:R-:W-:-:S04]  /*696c0*/  IADD3 R194, P2, R194, UR4, RZ ;  /* 0x00000004c2c27c10 */ /* 0x000fc8000ff5e0ff */
[----:B------:R-:W-:Y:S01]  /*696d0*/  IADD3.X R196, R196, UR6, RZ, P2, !PT ;  /* 0x00000006c4c47c10 */ /* 0x000fe200097fe4ff */
[----:B------:R4:W-:Y:S04]  /*696e0*/  STL [R1+0xb6c], R194 ;  /* 0x000b6cc201007387 */ /* 0x0009e80000100800 */
[----:B---3--:R-:W3:Y:S04]  /*696f0*/  LDL.LU R192, [R1+0xb88] ;  /* 0x000b880001c07983 */ /* 0x008ee80000300800 */
[----:B------:R-:W-:Y:S01]  /*69700*/  STL [R1+0xb68], R196 ;  /* 0x000b68c401007387 */ /* 0x000fe20000100800 */
[----:B------:R-:W-:-:S03]  /*69710*/  IADD3 R8, P1, R8, UR4, RZ ;  /* 0x0000000408087c10 */ /* 0x000fc6000ff3e0ff */
[----:B-1----:R-:W3:Y:S04]  /*69720*/  LDL.LU R13, [R1+0xb90] ;  /* 0x000b9000010d7983 */ /* 0x002ee80000300800 */
[----:B------:R-:W3:Y:S01]  /*69730*/  LDL.LU R2, [R1+0xb94] ;  /* 0x000b940001027983 */ /* 0x000ee20000300800 */
[----:B--2---:R-:W-:Y:S01]  /*69740*/  IMAD.MOV.U32 R4, RZ, RZ, R194 ;  /* 0x000000ffff047224 */ /* 0x004fe200078e00c2 */
[----:B------:R-:W-:Y:S02]  /*69750*/  MOV R5, R196 ;  /* 0x000000c400057202 */ /* 0x000fe40000000f00 */
[----:B------:R-:W-:Y:S04]  /*69760*/  STL [R1+0xb74], R8 ;  /* 0x000b740801007387 */ /* 0x000fe80000100800 */
[----:B------:R1:W-:Y:S01]  /*69770*/  LDGSTS.E [R0+0x4004], desc[UR8][R4.64], P0 ;  /* 0x0400400004007fae */ /* 0x0003e20008121848 */
[----:B----4-:R-:W-:-:S05]  /*69780*/  IADD3.X R10, R10, UR6, RZ, P1, !PT ;  /* 0x000000060a0a7c10 */ /* 0x010fca0008ffe4ff */
[----:B------:R2:W-:Y:S01]  /*69790*/  STL [R1+0xb70], R10 ;  /* 0x000b700a01007387 */ /* 0x0005e20000100800 */
[----:B-1----:R-:W-:-:S03]  /*697a0*/  IMAD.MOV.U32 R5, RZ, RZ, R10 ;  /* 0x000000ffff057224 */ /* 0x002fc600078e000a */
[----:B------:R-:W4:Y:S01]  /*697b0*/  LDL.LU R194, [R1+0xb98] ;  /* 0x000b980001c27983 */ /* 0x000f220000300800 */
[----:B------:R-:W-:-:S03]  /*697c0*/  MOV R4, R8 ;  /* 0x0000000800047202 */ /* 0x000fc60000000f00 */
[----:B--2---:R-:W2:Y:S04]  /*697d0*/  LDL.LU R10, [R1+0xb9c] ;  /* 0x000b9c00010a7983 */ /* 0x004ea80000300800 */
[----:B------:R1:W-:Y:S01]  /*697e0*/  LDGSTS.E [R0+0x8004], desc[UR8][R4.64], P0 ;  /* 0x0800400004007fae */ /* 0x0003e20008121848 */
[----:B------:R-:W-:-:S03]  /*697f0*/  IADD3 R12, P2, R12, UR4, RZ ;  /* 0x000000040c0c7c10 */ /* 0x000fc6000ff5e0ff */
[----:B------:R-:W4:Y:S01]  /*69800*/  LDL.LU R8, [R1+0xba4] ;  /* 0x000ba40001087983 */ /* 0x000f220000300800 */
[----:B------:R-:W-:Y:S02]  /*69810*/  IADD3.X R195, R195, UR6, RZ, P2, !PT ;  /* 0x00000006c3c37c10 */ /* 0x000fe400097fe4ff */
[----:B------:R-:W-:Y:S01]  /*69820*/  IADD3 R9, P3, R9, UR4, RZ ;  /* 0x0000000409097c10 */ /* 0x000fe2000ff7e0ff */
[----:B------:R1:W-:Y:S02]  /*69830*/  STL [R1+0xb7c], R12 ;  /* 0x000b7c0c01007387 */ /* 0x0003e40000100800 */
[----:B-1----:R-:W-:Y:S02]  /*69840*/  MOV R4, R12 ;  /* 0x0000000c00047202 */ /* 0x002fe40000000f00 */
[----:B------:R-:W-:Y:S02]  /*69850*/  IADD3.X R193, R193, UR6, RZ, P3, !PT ;  /* 0x00000006c1c17c10 */ /* 0x000fe40009ffe4ff */
[----:B------:R-:W-:Y:S01]  /*69860*/  MOV R5, R195 ;  /* 0x000000c300057202 */ /* 0x000fe20000000f00 */
[----:B------:R-:W-:Y:S04]  /*69870*/  STL [R1+0xb78], R195 ;  /* 0x000b78c301007387 */ /* 0x000fe80000100800 */
[----:B------:R-:W-:Y:S04]  /*69880*/  STL [R1+0xb84], R9 ;  /* 0x000b840901007387 */ /* 0x000fe80000100800 */
[----:B------:R-:W4:Y:S04]  /*69890*/  LDL.LU R12, [R1+0xba0] ;  /* 0x000ba000010c7983 */ /* 0x000f280000300800 */
[----:B------:R1:W-:Y:S04]  /*698a0*/  STL [R1+0xb80], R193 ;  /* 0x000b80c101007387 */ /* 0x0003e80000100800 */
[----:B------:R1:W-:Y:S04]  /*698b0*/  LDGSTS.E [R0+0xc004], desc[UR8][R4.64], P0 ;  /* 0x0c00400004007fae */ /* 0x0003e80008121848 */
[----:B------:R-:W4:Y:S01]  /*698c0*/  LDL.LU R196, [R1+0xba8] ;  /* 0x000ba80001c47983 */ /* 0x000f220000300800 */
[----:B-1----:R-:W-:-:S03]  /*698d0*/  MOV R5, R193 ;  /* 0x000000c100057202 */ /* 0x002fc60000000f00 */
[----:B------:R-:W4:Y:S01]  /*698e0*/  LDL.LU R193, [R1+0xbac] ;  /* 0x000bac0001c17983 */ /* 0x000f220000300800 */
[----:B------:R-:W-:-:S04]  /*698f0*/  UISETP.GT.AND UP1, UPT, UR16, 0x12, UPT ;  /* 0x000000121000788c */ /* 0x000fc8000bf24270 */
[----:B------:R-:W-:-:S04]  /*69900*/  USEL UR12, URZ, 0x4, !UP1 ;  /* 0x000000043f0c7887 */ /* 0x000fc8000c800000 */
[----:B------:R-:W-:-:S06]  /*69910*/  USEL UR12, UR12, URZ, !UP0 ;  /* 0x0000003f0c0c7287 */ /* 0x000fcc000c000000 */
[----:B------:R-:W-:Y:S01]  /*69920*/  ISETP.NE.U32.AND P1, PT, RZ, UR12, PT ;  /* 0x0000000cff007c0c */ /* 0x000fe2000bf25070 */
[----:B------:R-:W-:Y:S02]  /*69930*/  IMAD.MOV.U32 R4, RZ, RZ, R9 ;  /* 0x000000ffff047224 */ /* 0x000fe400078e0009 */
[----:B------:R-:W4:Y:S10]  /*69940*/  LDL.LU R9, [R1+0xbb4] ;  /* 0x000bb40001097983 */ /* 0x000f340000300800 */
[----:B------:R1:W-:Y:S01]  /*69950*/  LDGSTS.E [R0+0x8], desc[UR8][R4.64], P1 ;  /* 0x0000800004007fae */ /* 0x0003e20008921848 */
[----:B------:R-:W-:-:S05]  /*69960*/  IADD3 R11, P0, R11, UR4, RZ ;  /* 0x000000040b0b7c10 */ /* 0x000fca000ff1e0ff */
[----:B------:R3:W-:Y:S01]  /*69970*/  STL [R1+0xb8c], R11 ;  /* 0x000b8c0b01007387 */ /* 0x0007e20000100800 */
[----:B-1----:R-:W-:Y:S02]  /*69980*/  MOV R4, R11 ;  /* 0x0000000b00047202 */ /* 0x002fe40000000f00 */
[----:B---3--:R-:W-:-:S05]  /*69990*/  IADD3.X R192, R192, UR6, RZ, P0, !PT ;  /* 0x00000006c0c07c10 */ /* 0x008fca00087fe4ff */
[----:B------:R1:W-:Y:S01]  /*699a0*/  STL [R1+0xb88], R192 ;  /* 0x000b88c001007387 */ /* 0x0003e20000100800 */
[----:B------:R-:W-:Y:S01]  /*699b0*/  IADD3 R2, P2, R2, UR4, RZ ;  /* 0x0000000402027c10 */ /* 0x000fe2000ff5e0ff */
[----:B------:R-:W-:-:S04]  /*699c0*/  IMAD.MOV.U32 R5, RZ, RZ, R192 ;  /* 0x000000ffff057224 */ /* 0x000fc800078e00c0 */
[----:B------:R-:W-:Y:S01]  /*699d0*/  STL [R1+0xb94], R2 ;  /* 0x000b940201007387 */ /* 0x000fe20000100800 */
[----:B------:R-:W-:-:S03]  /*699e0*/  IADD3.X R13, R13, UR6, RZ, P2, !PT ;  /* 0x000000060d0d7c10 */ /* 0x000fc600097fe4ff */
[----:B------:R-:W3:Y:S04]  /*699f0*/  LDL.LU R11, [R1+0xbb0] ;  /* 0x000bb000010b7983 */ /* 0x000ee80000300800 */
[----:B------:R2:W-:Y:S04]  /*69a00*/  STL [R1+0xb90], R13 ;  /* 0x000b900d01007387 */ /* 0x0005e80000100800 */
[----:B------:R-:W3:Y:S04]  /*69a10*/  LDL.LU R195, [R1+0xbb8] ;  /* 0x000bb80001c37983 */ /* 0x000ee80000300800 */
[----:B------:R2:W-:Y:S04]  /*69a20*/  LDGSTS.E [R0+0x4008], desc[UR8][R4.64], P1 ;  /* 0x0400800004007fae */ /* 0x0005e80008921848 */
[----:B-1----:R-:W3:Y:S01]  /*69a30*/  LDL.LU R192, [R1+0xbbc] ;  /* 0x000bbc0001c07983 */ /* 0x002ee20000300800 */
[----:B--2---:R-:W-:-:S02]  /*69a40*/  MOV R4, R2 ;  /* 0x0000000200047202 */ /* 0x004fc40000000f00 */
[----:B------:R-:W-:Y:S02]  /*69a50*/  MOV R5, R13 ;  /* 0x0000000d00057202 */ /* 0x000fe40000000f00 */
[----:B------:R-:W-:Y:S01]  /*69a60*/  IADD3 R10, P0, R10, UR4, RZ ;  /* 0x000000040a0a7c10 */ /* 0x000fe2000ff1e0ff */
[----:B------:R-:W2:Y:S03]  /*69a70*/  LDL.LU R13, [R1+0xf40] ;  /* 0x000f4000010d7983 */ /* 0x000ea60000300800 */
[----:B----4-:R-:W-:Y:S01]  /*69a80*/  IADD3.X R194, R194, UR6, RZ, P0, !PT ;  /* 0x00000006c2c27c10 */ /* 0x010fe200087fe4ff */
[----:B------:R-:W4:Y:S04]  /*69a90*/  LDL.LU R2, [R1+0xf44] ;  /* 0x000f440001027983 */ /* 0x000f280000300800 */
[----:B------:R1:W-:Y:S02]  /*69aa0*/  LDGSTS.E [R0+0x8008], desc[UR8][R4.64], P1 ;  /* 0x0800800004007fae */ /* 0x0003e40008921848 */
[----:B-1----:R-:W-:Y:S01]  /*69ab0*/  IMAD.MOV.U32 R4, RZ, RZ, R10 ;  /* 0x000000ffff047224 */ /* 0x002fe200078e000a */
[----:B------:R-:W-:-:S05]  /*69ac0*/  MOV R5, R194 ;  /* 0x000000c200057202 */ /* 0x000fca0000000f00 */
[----:B------:R1:W-:Y:S01]  /*69ad0*/  LDGSTS.E [R0+0xc008], desc[UR8][R4.64], P1 ;  /* 0x0c00800004007fae */ /* 0x0003e20008921848 */
[----:B------:R-:W-:-:S03]  /*69ae0*/  IADD3 R8, P1, R8, UR4, RZ ;  /* 0x0000000408087c10 */ /* 0x000fc6000ff3e0ff */
[----:B------:R1:W-:Y:S01]  /*69af0*/  STL [R1+0xb9c], R10 ;  /* 0x000b9c0a01007387 */ /* 0x0003e20000100800 */
[----:B------:R-:W-:-:S03]  /*69b00*/  IADD3.X R12, R12, UR6, RZ, P1, !PT ;  /* 0x000000060c0c7c10 */ /* 0x000fc60008ffe4ff */
[----:B------:R1:W-:Y:S04]  /*69b10*/  STL [R1+0xb98], R194 ;  /* 0x000b98c201007387 */ /* 0x0003e80000100800 */
[----:B-1----:R-:W2:Y:S04]  /*69b20*/  LDL.LU R10, [R1+0xf4c] ;  /* 0x000f4c00010a7983 */ /* 0x002ea80000300800 */
[----:B------:R-:W-:Y:S01]  /*69b30*/  STL [R1+0xba4], R8 ;  /* 0x000ba40801007387 */ /* 0x000fe20000100800 */
[----:B------:R-:W-:-:S03]  /*69b40*/  IADD3 R193, P2, R193, UR4, RZ ;  /* 0x00000004c1c17c10 */ /* 0x000fc6000ff5e0ff */
[----:B------:R1:W-:Y:S01]  /*69b50*/  STL [R1+0xba0], R12 ;  /* 0x000ba00c01007387 */ /* 0x0003e20000100800 */
[----:B------:R-:W-:-:S03]  /*69b60*/  IADD3.X R196, R196, UR6, RZ, P2, !PT ;  /* 0x00000006c4c47c10 */ /* 0x000fc600097fe4ff */
[----:B------:R3:W-:Y:S01]  /*69b70*/  STL [R1+0xbac], R193 ;  /* 0x000bacc101007387 */ /* 0x0007e20000100800 */
[----:B------:R-:W-:Y:S01]  /*69b80*/  IMAD.MOV.U32 R5, RZ, RZ, R12 ;  /* 0x000000ffff057224 */ /* 0x000fe200078e000c */
[----:B------:R-:W-:Y:S02]  /*69b90*/  MOV R4, R8 ;  /* 0x0000000800047202 */ /* 0x000fe40000000f00 */
        /* <DEDUP_REMOVED lines=10> */
[----:B------:R1:W-:Y:S02]  /*69c40*/  LDGSTS.E [R0+0xc], desc[UR8][R4.64], P0 ;  /* 0x0000c00004007fae */ /* 0x0003e40008121848 */
[----:B-1----:R-:W-:Y:S02]  /*69c50*/  MOV R4, R193 ;  /* 0x000000c100047202 */ /* 0x002fe40000000f00 */
[----:B------:R-:W-:-:S05]  /*69c60*/  MOV R5, R196 ;  /* 0x000000c400057202 */ /* 0x000fca0000000f00 */
[----:B------:R1:W-:Y:S01]  /*69c70*/  LDGSTS.E [R0+0x400c], desc[UR8][R4.64], P0 ;  /* 0x0400c00004007fae */ /* 0x0003e20008121848 */
[----:B------:R-:W-:-:S04]  /*69c80*/  UISETP.GT.AND UP1, UPT, UR16, 0x30, UPT ;  /* 0x000000301000788c */ /* 0x000fc8000bf24270 */
[----:B------:R-:W-:Y:S01]  /*69c90*/  USEL UR12, URZ, 0x4, !UP1 ;  /* 0x000000043f0c7887 */ /* 0x000fe2000c800000 */
[----:B-1----:R-:W-:-:S03]  /*69ca0*/  IMAD.MOV.U32 R4, RZ, RZ, R9 ;  /* 0x000000ffff047224 */ /* 0x002fc600078e0009 */
[----:B------:R-:W-:Y:S01]  /*69cb0*/  USEL UR12, UR12, URZ, !UP0 ;  /* 0x0000003f0c0c7287 */ /* 0x000fe2000c000000 */
[----:B---3--:R-:W-:-:S04]  /*69cc0*/  IADD3.X R11, R11, UR6, RZ, P1, !PT ;  /* 0x000000060b0b7c10 */ /* 0x008fc80008ffe4ff */
[----:B------:R-:W-:Y:S01]  /*69cd0*/  MOV R5, R11 ;  /* 0x0000000b00057202 */ /* 0x000fe20000000f00 */
[----:B------:R1:W-:Y:S04]  /*69ce0*/  STL [R1+0xbb0], R11 ;  /* 0x000bb00b01007387 */ /* 0x0003e80000100800 */
[----:B------:R-:W3:Y:S04]  /*69cf0*/  LDL.LU R193, [R1+0xf58] ;  /* 0x000f580001c17983 */ /* 0x000ee80000300800 */
[----:B------:R1:W-:Y:S01]  /*69d00*/  LDGSTS.E [R0+0x800c], desc[UR8][R4.64], P0 ;  /* 0x0800c00004007fae */ /* 0x0003e20008121848 */
[----:B------:R-:W-:-:S03]  /*69d10*/  IADD3 R192, P2, R192, UR4, RZ ;  /* 0x00000004c0c07c10 */ /* 0x000fc6000ff5e0ff */
[----:B-1----:R-:W3:Y:S01]  /*69d20*/  LDL.LU R11, [R1+0xf5c] ;  /* 0x000f5c00010b7983 */ /* 0x002ee20000300800 */
[----:B------:R-:W-:-:S03]  /*69d30*/  IADD3.X R195, R195, UR6, RZ, P2, !PT ;  /* 0x00000006c3c37c10 */ /* 0x000fc600097fe4ff */
[----:B------:R-:W3:Y:S01]  /*69d40*/  LDL.LU R9, [R1+0xf64] ;  /* 0x000f640001097983 */ /* 0x000ee20000300800 */
[----:B------:R-:W-:Y:S01]  /*69d50*/  MOV R4, R192 ;  /* 0x000000c000047202 */ /* 0x000fe20000000f00 */
[----:B------:R-:W-:Y:S02]  /*69d60*/  IMAD.MOV.U32 R5, RZ, RZ, R195 ;  /* 0x000000ffff057224 */ /* 0x000fe400078e00c3 */
[----:B------:R1:W-:Y:S01]  /*69d70*/  STL [R1+0xbbc], R192 ;  /* 0x000bbcc001007387 */ /* 0x0003e20000100800 */
[----:B----4-:R-:W-:-:S03]  /*69d80*/  IADD3 R2, P3, R2, UR4, RZ ;  /* 0x0000000402027c10 */ /* 0x010fc6000ff7e0ff */
[----:B------:R-:W-:Y:S01]  /*69d90*/  STL [R1+0xbb8], R195 ;  /* 0x000bb8c301007387 */ /* 0x000fe20000100800 */
[----:B--2---:R-:W-:-:S03]  /*69da0*/  IADD3.X R13, R13, UR6, RZ, P3, !PT ;  /* 0x000000060d0d7c10 */ /* 0x004fc60009ffe4ff */
[----:B------:R-:W-:Y:S04]  /*69db0*/  STL [R1+0xf44], R2 ;  /* 0x000f440201007387 */ /* 0x000fe80000100800 */
[----:B-1----:R-:W2:Y:S04]  /*69dc0*/  LDL.LU R192, [R1+0xf60] ;  /* 0x000f600001c07983 */ /* 0x002ea80000300800 */
[----:B------:R1:W-:Y:S04]  /*69dd0*/  STL [R1+0xf40], R13 ;  /* 0x000f400d01007387 */ /* 0x0003e80000100800 */
[----:B------:R4:W-:Y:S01]  /*69de0*/  LDGSTS.E [R0+0xc00c], desc[UR8][R4.64], P0 ;  /* 0x0c00c00004007fae */ /* 0x0009e20008121848 */
[----:B------:R-:W-:-:S03]  /*69df0*/  ISETP.NE.U32.AND P1, PT, RZ, UR12, PT ;  /* 0x0000000cff007c0c */ /* 0x000fc6000bf25070 */
[----:B------:R-:W2:Y:S01]  /*69e00*/  LDL.LU R196, [R1+0xf68] ;  /* 0x000f680001c47983 */ /* 0x000ea20000300800 */
[----:B----4-:R-:W-:-:S03]  /*69e10*/  MOV R5, R13 ;  /* 0x0000000d00057202 */ /* 0x010fc60000000f00 */
[----:B-1----:R-:W4:Y:S01]  /*69e20*/  LDL.LU R13, [R1+0xf6c] ;  /* 0x000f6c00010d7983 */ /* 0x002f220000300800 */
[----:B------:R-:W-:-:S03]  /*69e30*/  MOV R4, R2 ;  /* 0x0000000200047202 */ /* 0x000fc60000000f00 */
[----:B------:R-:W4:Y:S01]  /*69e40*/  LDL.LU R2, [R1+0xf74] ;  /* 0x000f740001027983 */ /* 0x000f220000300800 */
[----:B------:R-:W-:-:S03]  /*69e50*/  IADD3 R10, P0, R10, UR4, RZ ;  /* 0x000000040a0a7c10 */ /* 0x000fc6000ff1e0ff */
[----:B------:R1:W-:Y:S04]  /*69e60*/  LDGSTS.E [R0+0x10000], desc[UR8][R4.64], P1 ;  /* 0x1000000004007fae */ /* 0x0003e80008921848 */
[----:B------:R1:W-:Y:S01]  /*69e70*/  STL [R1+0xf4c], R10 ;  /* 0x000f4c0a01007387 */ /* 0x0003e20000100800 */
[----:B------:R-:W-:Y:S01]  /*69e80*/  IADD3.X R194, R194, UR6, RZ, P0, !PT ;  /* 0x00000006c2c27c10 */ /* 0x000fe200087fe4ff */
[----:B-1----:R-:W-:-:S04]  /*69e90*/  IMAD.MOV.U32 R4, RZ, RZ, R10 ;  /* 0x000000ffff047224 */ /* 0x002fc800078e000a */
[----:B------:R-:W-:Y:S01]  /*69ea0*/  STL [R1+0xf48], R194 ;  /* 0x000f48c201007387 */ /* 0x000fe20000100800 */
[----:B------:R-:W-:-:S05]  /*69eb0*/  IADD3 R8, P2, R8, UR4, RZ ;  /* 0x0000000408087c10 */ /* 0x000fca000ff5e0ff */
[----:B------:R-:W-:Y:S01]  /*69ec0*/  STL [R1+0xf54], R8 ;  /* 0x000f540801007387 */ /* 0x000fe20000100800 */
[----:B------:R-:W-:-:S03]  /*69ed0*/  IADD3.X R12, R12, UR6, RZ, P2, !PT ;  /* 0x000000060c0c7c10 */ /* 0x000fc600097fe4ff */
[----:B------:R-:W4:Y:S01]  /*69ee0*/  LDL.LU R10, [R1+0xf70] ;  /* 0x000f7000010a7983 */ /* 0x000f220000300800 */
        /* <DEDUP_REMOVED lines=9> */
[----:B------:R-:W-:-:S03]  /*69f80*/  UISETP.GT.AND UP1, UPT, UR16, 0x31, UPT ;  /* 0x000000311000788c */ /* 0x000fc6000bf24270 */
[----:B------:R1:W-:Y:S01]  /*69f90*/  LDGSTS.E [R0+0x18000], desc[UR8][R4.64], P1 ;  /* 0x1800000004007fae */ /* 0x0003e20008921848 */
[----:B------:R-:W-:-:S04]  /*69fa0*/  USEL UR12, URZ, 0x4, !UP1 ;  /* 0x000000043f0c7887 */ /* 0x000fc8000c800000 */
[----:B------:R-:W-:Y:S01]  /*69fb0*/  USEL UR12, UR12, URZ, !UP0 ;  /* 0x0000003f0c0c7287 */ /* 0x000fe2000c000000 */
[----:B---3--:R-:W-:-:S04]  /*69fc0*/  IADD3 R11, P0, R11, UR4, RZ ;  /* 0x000000040b0b7c10 */ /* 0x008fc8000ff1e0ff */
[----:B------:R-:W-:Y:S02]  /*69fd0*/  IADD3.X R193, R193, UR6, RZ, P0, !PT ;  /* 0x00000006c1c17c10 */ /* 0x000fe400087fe4ff */
[----:B-1----:R-:W-:Y:S02]  /*69fe0*/  MOV R4, R11 ;  /* 0x0000000b00047202 */ /* 0x002fe40000000f00 */
[----:B------:R-:W-:-:S05]  /*69ff0*/  MOV R5, R193 ;  /* 0x000000c100057202 */ /* 0x000fca0000000f00 */
[----:B------:R1:W-:Y:S01]  /*6a000*/  LDGSTS.E [R0+0x1c000], desc[UR8][R4.64], P1 ;  /* 0x1c00000004007fae */ /* 0x0003e20008921848 */
[----:B------:R-:W-:Y:S02]  /*6a010*/  IADD3 R9, P1, R9, UR4, RZ ;  /* 0x0000000409097c10 */ /* 0x000fe4000ff3e0ff */
[----:B------:R-:W-:Y:S01]  /*6a020*/  ISETP.NE.U32.AND P0, PT, RZ, UR12, PT ;  /* 0x0000000cff007c0c */ /* 0x000fe2000bf05070 */
[----:B------:R3:W-:Y:S04]  /*6a030*/  STL [R1+0xf5c], R11 ;  /* 0x000f5c0b01007387 */ /* 0x0007e80000100800 */
[----:B------:R4:W-:Y:S01]  /*6a040*/  STL [R1+0xf58], R193 ;  /* 0x000f58c101007387 */ /* 0x0009e20000100800 */
[----:B--2---:R-:W-:-:S03]  /*6a050*/  IADD3.X R192, R192, UR6, RZ, P1, !PT ;  /* 0x00000006c0c07c10 */ /* 0x004fc60008ffe4ff */
[----:B---3--:R-:W2:Y:S04]  /*6a060*/  LDL.LU R11, [R1+0xf8c] ;  /* 0x000f8c00010b7983 */ /* 0x008ea80000300800 */
[----:B------:R-:W-:Y:S01]  /*6a070*/  STL [R1+0xf64], R9 ;  /* 0x000f640901007387 */ /* 0x000fe20000100800 */
[----:B-1----:R-:W-:-:S03]  /*6a080*/  MOV R5, R192 ;  /* 0x000000c000057202 */ /* 0x002fc60000000f00 */
[----:B------:R1:W-:Y:S01]  /*6a090*/  STL [R1+0xf60], R192 ;  /* 0x000f60c001007387 */ /* 0x0003e20000100800 */
[----:B------:R-:W-:-:S05]  /*6a0a0*/  IMAD.MOV.U32 R4, RZ, RZ, R9 ;  /* 0x000000ffff047224 */ /* 0x000fca00078e0009 */
[----:B------:R3:W-:Y:S01]  /*6a0b0*/  LDGSTS.E [R0+0x10004], desc[UR8][R4.64], P0 ;  /* 0x1000400004007fae */ /* 0x0007e20008121848 */
[----:B----4-:R-:W-:-:S04]  /*6a0c0*/  IADD3 R13, P2, R13, UR4, RZ ;  /* 0x000000040d0d7c10 */ /* 0x010fc8000ff5e0ff */
[----:B------:R-:W-:Y:S01]  /*6a0d0*/  IADD3.X R196, R196, UR6, RZ, P2, !PT ;  /* 0x00000006c4c47c10 */ /* 0x000fe200097fe4ff */
[----:B------:R4:W-:Y:S04]  /*6a0e0*/  STL [R1+0xf6c], R13 ;  /* 0x000f6c0d01007387 */ /* 0x0009e80000100800 */
[----:B------:R-:W2:Y:S04]  /*6a0f0*/  LDL.LU R193, [R1+0xf88] ;  /* 0x000f880001c17983 */ /* 0x000ea80000300800 */
[----:B------:R-:W-:Y:S01]  /*6a100*/  STL [R1+0xf68], R196 ;  /* 0x000f68c401007387 */ /* 0x000fe20000100800 */
[----:B------:R-:W-:-:S03]  /*6a110*/  IADD3 R2, P1, R2, UR4, RZ ;  /* 0x0000000402027c10 */ /* 0x000fc6000ff3e0ff */
[----:B-1----:R-:W2:Y:S04]  /*6a120*/  LDL.LU R192, [R1+0xf90] ;  /* 0x000f900001c07983 */ /* 0x002ea80000300800 */
[----:B------:R-:W2:Y:S01]  /*6a130*/  LDL.LU R9, [R1+0xf94] ;  /* 0x000f940001097983 */ /* 0x000ea20000300800 */
[----:B---3--:R-:W-:Y:S01]  /*6a140*/  MOV R4, R13 ;  /* 0x0000000d00047202 */ /* 0x008fe20000000f00 */
[----:B------:R-:W-:Y:S02]  /*6a150*/  IMAD.MOV.U32 R5, RZ, RZ, R196 ;  /* 0x000000ffff057224 */ /* 0x000fe400078e00c4 */
[----:B------:R-:W-:Y:S04]  /*6a160*/  STL [R1+0xf74], R2 ;  /* 0x000f740201007387 */ /* 0x000fe80000100800 */
[----:B------:R1:W-:Y:S01]  /*6a170*/  LDGSTS.E [R0+0x14004], desc[UR8][R4.64], P0 ;  /* 0x1400400004007fae */ /* 0x0003e20008121848 */
[----:B------:R-:W-:-:S04]  /*6a180*/  IADD3.X R10, R10, UR6, RZ, P1, !PT ;  /* 0x000000060a0a7c10 */ /* 0x000fc80008ffe4ff */
[----:B-1----:R-:W-:Y:S01]  /*6a190*/  MOV R5, R10 ;  /* 0x0000000a00057202 */ /* 0x002fe20000000f00 */
[----:B------:R1:W-:Y:S04]  /*6a1a0*/  STL [R1+0xf70], R10 ;  /* 0x000f700a01007387 */ /* 0x0003e80000100800 */
[----:B----4-:R-:W3:Y:S01]  /*6a1b0*/  LDL.LU R13, [R1+0xf98] ;  /* 0x000f9800010d7983 */ /* 0x010ee20000300800 */
[----:B------:R-:W-:-:S03]  /*6a1c0*/  MOV R4, R2 ;  /* 0x0000000200047202 */ /* 0x000fc60000000f00 */
[----:B-1----:R-:W4:Y:S04]  /*6a1d0*/  LDL.LU R10, [R1+0xf9c] ;  /* 0x000f9c00010a7983 */ /* 0x002f280000300800 */
[----:B------:R1:W-:Y:S01]  /*6a1e0*/  LDGSTS.E [R0+0x18004], desc[UR8][R4.64], P0 ;  /* 0x1800400004007fae */ /* 0x0003e20008121848 */
[----:B------:R-:W-:-:S03]  /*6a1f0*/  IADD3 R12, P2, R12, UR4, RZ ;  /* 0x000000040c0c7c10 */ /* 0x000fc6000ff5e0ff */
[----:B------:R-:W3:Y:S01]  /*6a200*/  LDL.LU R2, [R1+0xfa4] ;  /* 0x000fa40001027983 */ /* 0x000ee20000300800 */
        /* <DEDUP_REMOVED lines=8> */
[----:B-1----:R-:W3:Y:S04]  /*6a290*/  LDL.LU R12, [R1+0xfa0] ;  /* 0x000fa000010c7983 */ /* 0x002ee80000300800 */
[----:B------:R1:W-:Y:S04]  /*6a2a0*/  STL [R1+0xf80], R194 ;  /* 0x000f80c201007387 */ /* 0x0003e80000100800 */
[----:B------:R1:W-:Y:S04]  /*6a2b0*/  LDGSTS.E [R0+0x1c004], desc[UR8][R4.64], P0 ;  /* 0x1c00400004007fae */ /* 0x0003e80008121848 */
[----:B------:R-:W3:Y:S01]  /*6a2c0*/  LDL.LU R196, [R1+0xfa8] ;  /* 0x000fa80001c47983 */ /* 0x000ee20000300800 */
[----:B-1----:R-:W-:-:S03]  /*6a2d0*/  IMAD.MOV.U32 R5, RZ, RZ, R194 ;  /* 0x000000ffff057224 */ /* 0x002fc600078e00c2 */
[----:B------:R-:W3:Y:S01]  /*6a2e0*/  LDL.LU R194, [R1+0xfac] ;  /* 0x000fac0001c27983 */ /* 0x000ee20000300800 */
[----:B------:R-:W-:-:S04]  /*6a2f0*/  UISETP.GT.AND UP1, UPT, UR16, 0x32, UPT ;  /* 0x000000321000788c */ /* 0x000fc8000bf24270 */
[----:B------:R-:W-:-:S04]  /*6a300*/  USEL UR12, URZ, 0x4, !UP1 ;  /* 0x000000043f0c7887 */ /* 0x000fc8000c800000 */
[----:B------:R-:W-:-:S06]  /*6a310*/  USEL UR12, UR12, URZ, !UP0 ;  /* 0x0000003f0c0c7287 */ /* 0x000fcc000c000000 */
[----:B------:R-:W-:Y:S02]  /*6a320*/  ISETP.NE.U32.AND P1, PT, RZ, UR12, PT ;  /* 0x0000000cff007c0c */ /* 0x000fe4000bf25070 */
[----:B------:R-:W-:Y:S02]  /*6a330*/  MOV R4, R8 ;  /* 0x0000000800047202 */ /* 0x000fe40000000f00 */
[----:B------:R-:W3:Y:S09]  /*6a340*/  LDL.LU R8, [R1+0xfb4] ;  /* 0x000fb40001087983 */ /* 0x000ef20000300800 */
[----:B------:R1:W-:Y:S01]  /*6a350*/  LDGSTS.E [R0+0x10008], desc[UR8][R4.64], P1 ;  /* 0x1000800004007fae */ /* 0x0003e20008921848 */
[----:B--2---:R-:W-:-:S05]  /*6a360*/  IADD3 R11, P0, R11, UR4, RZ ;  /* 0x000000040b0b7c10 */ /* 0x004fca000ff1e0ff */
[----:B------:R2:W-:Y:S01]  /*6a370*/  STL [R1+0xf8c], R11 ;  /* 0x000f8c0b01007387 */ /* 0x0005e20000100800 */
[----:B-1----:R-:W-:Y:S02]  /*6a380*/  MOV R4, R11 ;  /* 0x0000000b00047202 */ /* 0x002fe40000000f00 */
[----:B------:R-:W-:-:S05]  /*6a390*/  IADD3.X R193, R193, UR6, RZ, P0, !PT ;  /* 0x00000006c1c17c10 */ /* 0x000fca00087fe4ff */
[----:B------:R1:W-:Y:S01]  /*6a3a0*/  STL [R1+0xf88], R193 ;  /* 0x000f88c101007387 */ /* 0x0003e20000100800 */
[----:B------:R-:W-:Y:S02]  /*6a3b0*/  IADD3 R9, P2, R9, UR4, RZ ;  /* 0x0000000409097c10 */ /* 0x000fe4000ff5e0ff */
[----:B------:R-:W-:-:S03]  /*6a3c0*/  MOV R5, R193 ;  /* 0x000000c100057202 */ /* 0x000fc60000000f00 */
[----:B------:R-:W-:Y:S01]  /*6a3d0*/  STL [R1+0xf94], R9 ;  /* 0x000f940901007387 */ /* 0x000fe20000100800 */
[----:B------:R-:W-:-:S03]  /*6a3e0*/  IADD3.X R192, R192, UR6, RZ, P2, !PT ;  /* 0x00000006c0c07c10 */ /* 0x000fc600097fe4ff */
[----:B--2---:R-:W2:Y:S04]  /*6a3f0*/  LDL.LU R11, [R1+0xfb0] ;  /* 0x000fb000010b7983 */ /* 0x004ea80000300800 */
[----:B------:R1:W-:Y:S04]  /*6a400*/  STL [R1+0xf90], R192 ;  /* 0x000f90c001007387 */ /* 0x0003e80000100800 */
[----:B------:R1:W-:Y:S04]  /*6a410*/  LDGSTS.E [R0+0x14008], desc[UR8][R4.64], P1 ;  /* 0x1400800004007fae */ /* 0x0003e80008921848 */
[----:B-1----:R-:W2:Y:S01]  /*6a420*/  LDL.LU R193, [R1+0xfb8] ;  /* 0x000fb80001c17983 */ /* 0x002ea20000300800 */
[----:B------:R-:W-:Y:S01]  /*6a430*/  MOV R5, R192 ;  /* 0x000000c000057202 */ /* 0x000fe20000000f00 */
[----:B------:R-:W-:-:S02]  /*6a440*/  IMAD.MOV.U32 R4, RZ, RZ, R9 ;  /* 0x000000ffff047224 */ /* 0x000fc400078e0009 */
[----:B------:R-:W2:Y:S04]  /*6a450*/  LDL.LU R192, [R1+0xfbc] ;  /* 0x000fbc0001c07983 */ /* 0x000ea80000300800 */
[----:B------:R-:W2:Y:S04]  /*6a460*/  LDL.LU R195, [R1+0x1340] ;  /* 0x0013400001c37983 */ /* 0x000ea80000300800 */
[----:B------:R-:W2:Y:S01]  /*6a470*/  LDL.LU R9, [R1+0x1344] ;  /* 0x0013440001097983 */ /* 0x000ea20000300800 */
[----:B----4-:R-:W-:-:S03]  /*6a480*/  IADD3 R10, P0, R10, UR4, RZ ;  /* 0x000000040a0a7c10 */ /* 0x010fc6000ff1e0ff */
[----:B------:R1:W-:Y:S01]  /*6a490*/  LDGSTS.E [R0+0x18008], desc[UR8][R4.64], P1 ;  /* 0x1800800004007fae */ /* 0x0003e20008921848 */
[----:B---3--:R-:W-:Y:S02]  /*6a4a0*/  IADD3.X R13, R13, UR6, RZ, P0, !PT ;  /* 0x000000060d0d7c10 */ /* 0x008fe400087fe4ff */
[----:B-1----:R-:W-:-:S03]  /*6a4b0*/  MOV R4, R10 ;  /* 0x0000000a00047202 */ /* 0x002fc60000000f00 */
[----:B------:R-:W-:-:S05]  /*6a4c0*/  IMAD.MOV.U32 R5, RZ, RZ, R13 ;  /* 0x000000ffff057224 */ /* 0x000fca00078e000d */
[----:B------:R1:W-:Y:S01]  /*6a4d0*/  LDGSTS.E [R0+0x1c008], desc[UR8][R4.64], P1 ;  /* 0x1c00800004007fae */ /* 0x0003e20008921848 */
[----:B------:R-:W-:-:S03]  /*6a4e0*/  IADD3 R2, P1, R2, UR4, RZ ;  /* 0x0000000402027c10 */ /* 0x000fc6000ff3e0ff */
[----:B------:R3:W-:Y:S01]  /*6a4f0*/  STL [R1+0xf9c], R10 ;  /* 0x000f9c0a01007387 */ /* 0x0007e20000100800 */
[----:B------:R-:W-:-:S03]  /*6a500*/  IADD3.X R12, R12, UR6, RZ, P1, !PT ;  /* 0x000000060c0c7c10 */ /* 0x000fc60008ffe4ff */
[----:B------:R4:W-:Y:S04]  /*6a510*/  STL [R1+0xf98], R13 ;  /* 0x000f980d01007387 */ /* 0x0009e80000100800 */
[----:B---3--:R-:W3:Y:S04]  /*6a520*/  LDL.LU R10, [R1+0x134c] ;  /* 0x00134c00010a7983 */ /* 0x008ee80000300800 */
[----:B------:R-:W-:Y:S01]  /*6a530*/  STL [R1+0xfa4], R2 ;  /* 0x000fa40201007387 */ /* 0x000fe20000100800 */
[----:B-1----:R-:W-:-:S03]  /*6a540*/  MOV R5, R12 ;  /* 0x0000000c00057202 */ /* 0x002fc60000000f00 */
[----:B------:R1:W-:Y:S01]  /*6a550*/  STL [R1+0xfa0], R12 ;  /* 0x000fa00c01007387 */ /* 0x0003e20000100800 */
[----:B------:R-:W-:-:S04]  /*6a560*/  IADD3 R194, P2, R194, UR4, RZ ;  /* 0x00000004c2c27c10 */ /* 0x000fc8000ff5e0ff */
[----:B------:R-:W-:Y:S01]  /*6a570*/  IADD3.X R196, R196, UR6, RZ, P2, !PT ;  /* 0x00000006c4c47c10 */ /* 0x000fe200097fe4ff */
[----:B------:R2:W-:Y:S01]  /*6a580*/  STL [R1+0xfac], R194 ;  /* 0x000facc201007387 */ /* 0x0005e20000100800 */
[----:B------:R-:W-:-:S03]  /*6a590*/  MOV R4, R2 ;  /* 0x0000000200047202 */ /* 0x000fc60000000f00 */
        /* <DEDUP_REMOVED lines=23> */
[----:B-1----:R-:W2:Y:S04]  /*6a710*/  LDL.LU R11, [R1+0x135c] ;  /* 0x00135c00010b7983 */ /* 0x002ea80000300800 */
[----:B------:R-:W2:Y:S01]  /*6a720*/  LDL.LU R8, [R1+0x1364] ;  /* 0x0013640001087983 */ /* 0x000ea20000300800 */
[----:B------:R-:W-:-:S04]  /*6a730*/  IADD3 R192, P2, R192, UR4, RZ ;  /* 0x00000004c0c07c10 */ /* 0x000fc8000ff5e0ff */
[----:B------:R-:W-:Y:S02]  /*6a740*/  IADD3.X R193, R193, UR6, RZ, P2, !PT ;  /* 0x00000006c1c17c10 */ /* 0x000fe400097fe4ff */
[----:B------:R-:W-:Y:S01]  /*6a750*/  IADD3 R9, P3, R9, UR4, RZ ;  /* 0x0000000409097c10 */ /* 0x000fe2000ff7e0ff */
[----:B------:R-:W-:Y:S01]  /*6a760*/  STL [R1+0xfbc], R192 ;  /* 0x000fbcc001007387 */ /* 0x000fe20000100800 */
[----:B------:R-:W-:Y:S02]  /*6a770*/  MOV R4, R192 ;  /* 0x000000c000047202 */ /* 0x000fe40000000f00 */
[----:B------:R-:W-:Y:S02]  /*6a780*/  IADD3.X R195, R195, UR6, RZ, P3, !PT ;  /* 0x00000006c3c37c10 */ /* 0x000fe40009ffe4ff */
[----:B------:R-:W-:Y:S01]  /*6a790*/  MOV R5, R193 ;  /* 0x000000c100057202 */ /* 0x000fe20000000f00 */
[----:B------:R1:W-:Y:S04]  /*6a7a0*/  STL [R1+0xfb8], R193 ;  /* 0x000fb8c101007387 */ /* 0x0003e80000100800 */
[----:B------:R1:W-:Y:S04]  /*6a7b0*/  STL [R1+0x1344], R9 ;  /* 0x0013440901007387 */ /* 0x0003e80000100800 */
[----:B------:R1:W-:Y:S04]  /*6a7c0*/  LDGSTS.E [R0+0x1c00c], desc[UR8][R4.64], P0 ;  /* 0x1c00c00004007fae */ /* 0x0003e80008121848 */
[----:B-1----:R-:W2:Y:S04]  /*6a7d0*/  LDL.LU R193, [R1+0x1360] ;  /* 0x0013600001c17983 */ /* 0x002ea80000300800 */
[----:B------:R-:W-:Y:S04]  /*6a7e0*/  STL [R1+0x1340], R195 ;  /* 0x001340c301007387 */ /* 0x000fe80000100800 */
[----:B------:R-:W2:Y:S01]  /*6a7f0*/  LDL.LU R192, [R1+0x1368] ;  /* 0x0013680001c07983 */ /* 0x000ea20000300800 */
[----:B------:R-:W-:-:S03]  /*6a800*/  IMAD.MOV.U32 R4, RZ, RZ, R9 ;  /* 0x000000ffff047224 */ /* 0x000fc600078e0009 */
[----:B------:R-:W2:Y:S01]  /*6a810*/  LDL.LU R9, [R1+0x136c] ;  /* 0x00136c0001097983 */ /* 0x000ea20000300800 */
[----:B------:R-:W-:Y:S02]  /*6a820*/  ISETP.NE.U32.AND P1, PT, RZ, UR12, PT ;  /* 0x0000000cff007c0c */ /* 0x000fe4000bf25070 */
[----:B---3--:R-:W-:Y:S02]  /*6a830*/  IADD3 R10, P0, R10, UR4, RZ ;  /* 0x000000040a0a7c10 */ /* 0x008fe4000ff1e0ff */
[----:B------:R-:W-:-:S03]  /*6a840*/  MOV R5, R195 ;  /* 0x000000c300057202 */ /* 0x000fc60000000f00 */
[----:B------:R1:W-:Y:S06]  /*6a850*/  STL [R1+0x134c], R10 ;  /* 0x00134c0a01007387 */ /* 0x0003ec0000100800 */
[----:B------:R3:W-:Y:S02]  /*6a860*/  LDGSTS.E [R0+0x20000], desc[UR8][R4.64], P1 ;  /* 0x2000000004007fae */ /* 0x0007e40008921848 */
[----:B---3--:R-:W-:Y:S02]  /*6a870*/  MOV R4, R10 ;  /* 0x0000000a00047202 */ /* 0x008fe40000000f00 */
[----:B----4-:R-:W-:-:S05]  /*6a880*/  IADD3.X R13, R13, UR6, RZ, P0, !PT ;  /* 0x000000060d0d7c10 */ /* 0x010fca00087fe4ff */
[----:B------:R3:W-:Y:S01]  /*6a890*/  STL [R1+0x1348], R13 ;  /* 0x0013480d01007387 */ /* 0x0007e20000100800 */
[----:B------:R-:W-:-:S05]  /*6a8a0*/  IMAD.MOV.U32 R5, RZ, RZ, R13 ;  /* 0x000000ffff057224 */ /* 0x000fca00078e000d */
[----:B------:R4:W-:Y:S01]  /*6a8b0*/  LDGSTS.E [R0+0x24000], desc[UR8][R4.64], P1 ;  /* 0x2400000004007fae */ /* 0x0009e20008921848 */
[----:B------:R-:W-:-:S04]  /*6a8c0*/  IADD3 R2, P2, R2, UR4, RZ ;  /* 0x0000000402027c10 */ /* 0x000fc8000ff5e0ff */
[----:B------:R-:W-:Y:S01]  /*6a8d0*/  IADD3.X R12, R12, UR6, RZ, P2, !PT ;  /* 0x000000060c0c7c10 */ /* 0x000fe200097fe4ff */
[----:B------:R-:W-:Y:S04]  /*6a8e0*/  STL [R1+0x1354], R2 ;  /* 0x0013540201007387 */ /* 0x000fe80000100800 */
[----:B-1----:R-:W2:Y:S01]  /*6a8f0*/  LDL.LU R10, [R1+0x1374] ;  /* 0x00137400010a7983 */ /* 0x002ea20000300800 */
[----:B----4-:R-:W-:-:S03]  /*6a900*/  MOV R5, R12 ;  /* 0x0000000c00057202 */ /* 0x010fc60000000f00 */
[----:B------:R1:W-:Y:S04]  /*6a910*/  STL [R1+0x1350], R12 ;  /* 0x0013500c01007387 */ /* 0x0003e80000100800 */
[----:B------:R-:W4:Y:S04]  /*6a920*/  LDL.LU R196, [R1+0x1370] ;  /* 0x0013700001c47983 */ /* 0x000f280000300800 */
[----:B---3--:R-:W3:Y:S04]  /*6a930*/  LDL.LU R13, [R1+0x1378] ;  /* 0x00137800010d7983 */ /* 0x008ee80000300800 */
[----:B-1----:R-:W3:Y:S01]  /*6a940*/  LDL.LU R12, [R1+0x137c] ;  /* 0x00137c00010c7983 */ /* 0x002ee20000300800 */
[----:B------:R-:W-:-:S03]  /*6a950*/  MOV R4, R2 ;  /* 0x0000000200047202 */ /* 0x000fc60000000f00 */
[----:B------:R-:W3:Y:S04]  /*6a960*/  LDL.LU R195, [R1+0x1380] ;  /* 0x0013800001c37983 */ /* 0x000ee80000300800 */
[----:B------:R-:W3:Y:S01]  /*6a970*/  LDL.LU R2, [R1+0x1384] ;  /* 0x0013840001027983 */ /* 0x000ee20000300800 */
[----:B------:R-:W-:-:S03]  /*6a980*/  UISETP.GT.AND UP1, UPT, UR16, 0x51, UPT ;  /* 0x000000511000788c */ /* 0x000fc6000bf24270 */
[----:B------:R1:W-:Y:S01]  /*6a990*/  LDGSTS.E [R0+0x28000], desc[UR8][R4.64], P1 ;  /* 0x2800000004007fae */ /* 0x0003e20008921848 */
[----:B------:R-:W-:-:S04]  /*6a9a0*/  USEL UR12, URZ, 0x4, !UP1 ;  /* 0x000000043f0c7887 */ /* 0x000fc8000c800000 */
[----:B------:R-:W-:Y:S01]  /*6a9b0*/  USEL UR12, UR12, URZ, !UP0 ;  /* 0x0000003f0c0c7287 */ /* 0x000fe2000c000000 */
[----:B--2---:R-:W-:-:S04]  /*6a9c0*/  IADD3 R11, P0, R11, UR4, RZ ;  /* 0x000000040b0b7c10 */ /* 0x004fc8000ff1e0ff */
[----:B------:R-:W-:Y:S01]  /*6a9d0*/  IADD3.X R194, R194, UR6, RZ, P0, !PT ;  /* 0x00000006c2c27c10 */ /* 0x000fe200087fe4ff */
[----:B-1----:R-:W-:-:S03]  /*6a9e0*/  IMAD.MOV.U32 R4, RZ, RZ, R11 ;  /* 0x000000ffff047224 */ /* 0x002fc600078e000b */
[----:B------:R-:W-:Y:S02]  /*6a9f0*/  MOV R5, R194 ;  /* 0x000000c200057202 */ /* 0x000fe40000000f00 */
[----:B------:R-:W-:-:S03]  /*6aa00*/  ISETP.NE.U32.AND P0, PT, RZ, UR12, PT ;  /* 0x0000000cff007c0c */ /* 0x000fc6000bf05070 */
[----:B------:R1:W-:Y:S01]  /*6aa10*/  LDGSTS.E [R0+0x2c000], desc[UR8][R4.64], P1 ;  /* 0x2c00000004007fae */ /* 0x0003e20008921848 */
[----:B------:R-:W-:-:S03]  /*6aa20*/  IADD3 R8, P1, R8, UR4, RZ ;  /* 0x0000000408087c10 */ /* 0x000fc6000ff3e0ff */
[----:B------:R2:W-:Y:S04]  /*6aa30*/  STL [R1+0x135c], R11 ;  /* 0x00135c0b01007387 */ /* 0x0005e80000100800 */
[----:B------:R1:W-:Y:S04]  /*6aa40*/  STL [R1+0x1358], R194 ;  /* 0x001358c201007387 */ /* 0x0003e80000100800 */
[----:B--2---:R-:W2:Y:S01]  /*6aa50*/  LDL.LU R11, [R1+0x138c] ;  /* 0x00138c00010b7983 */ /* 0x004ea20000300800 */
[----:B------:R-:W-:-:S03]  /*6aa60*/  IADD3.X R193, R193, UR6, RZ, P1, !PT ;  /* 0x00000006c1c17c10 */ /* 0x000fc60008ffe4ff */
[----:B------:R-:W-:Y:S01]  /*6aa70*/  STL [R1+0x1364], R8 ;  /* 0x0013640801007387 */ /* 0x000fe20000100800 */
[----:B-1----:R-:W-:-:S03]  /*6aa80*/  MOV R4, R8 ;  /* 0x0000000800047202 */ /* 0x002fc60000000f00 */
[----:B------:R1:W-:Y:S01]  /*6aa90*/  STL [R1+0x1360], R193 ;  /* 0x001360c101007387 */ /* 0x0003e20000100800 */
[----:B------:R-:W-:Y:S01]  /*6aaa0*/  IADD3 R9, P2, R9, UR4, RZ ;  /* 0x0000000409097c10 */ /* 0x000fe2000ff5e0ff */
[----:B------:R-:W-:-:S03]  /*6aab0*/  IMAD.MOV.U32 R5, RZ, RZ, R193 ;  /* 0x000000ffff057224 */ /* 0x000fc600078e00c1 */
[----:B------:R-:W-:Y:S01]  /*6aac0*/  IADD3.X R192, R192, UR6, RZ, P2, !PT ;  /* 0x00000006c0c07c10 */ /* 0x000fe200097fe4ff */
[----:B------:R-:W-:Y:S04]  /*6aad0*/  STL [R1+0x136c], R9 ;  /* 0x00136c0901007387 */ /* 0x000fe80000100800 */
[----:B------:R-:W2:Y:S04]  /*6aae0*/  LDL.LU R194, [R1+0x1388] ;  /* 0x0013880001c27983 */ /* 0x000ea80000300800 */
[----:B------:R1:W-:Y:S04]  /*6aaf0*/  STL [R1+0x1368], R192 ;  /* 0x001368c001007387 */ /* 0x0003e80000100800 */
[----:B-1----:R-:W2:Y:S04]  /*6ab00*/  LDL.LU R193, [R1+0x1390] ;  /* 0x0013900001c17983 */ /* 0x002ea80000300800 */
[----:B------:R-:W2:Y:S04]  /*6ab10*/  LDL.LU R8, [R1+0x1394] ;  /* 0x0013940001087983 */ /* 0x000ea80000300800 */
[----:B------:R1:W-:Y:S02]  /*6ab20*/  LDGSTS.E [R0+0x20004], desc[UR8][R4.64], P0 ;  /* 0x2000400004007fae */ /* 0x0003e40008121848 */
[----:B-1----:R-:W-:-:S02]  /*6ab30*/  MOV R5, R192 ;  /* 0x000000c000057202 */ /* 0x002fc40000000f00 */
[----:B------:R-:W-:Y:S01]  /*6ab40*/  MOV R4, R9 ;  /* 0x0000000900047202 */ /* 0x000fe20000000f00 */
[----:B------:R-:W2:Y:S04]  /*6ab50*/  LDL.LU R192, [R1+0x1398] ;  /* 0x0013980001c07983 */ /* 0x000ea80000300800 */
[----:B------:R-:W2:Y:S04]  /*6ab60*/  LDL.LU R9, [R1+0x139c] ;  /* 0x00139c0001097983 */ /* 0x000ea80000300800 */
[----:B------:R1:W-:Y:S01]  /*6ab70*/  LDGSTS.E [R0+0x24004], desc[UR8][R4.64], P0 ;  /* 0x2400400004007fae */ /* 0x0003e20008121848 */
[----:B------:R-:W-:-:S04]  /*6ab80*/  IADD3 R10, P1, R10, UR4, RZ ;  /* 0x000000040a0a7c10 */ /* 0x000fc8000ff3e0ff */
[----:B----4-:R-:W-:Y:S01]  /*6ab90*/  IADD3.X R196, R196, UR6, RZ, P1, !PT ;  /* 0x00000006c4c47c10 */ /* 0x010fe20008ffe4ff */
[----:B-1----:R-:W-:-:S03]  /*6aba0*/  IMAD.MOV.U32 R4, RZ, RZ, R10 ;  /* 0x000000ffff047224 */ /* 0x002fc600078e000a */
[----:B------:R-:W-:Y:S02]  /*6abb0*/  MOV R5, R196 ;  /* 0x000000c400057202 */ /* 0x000fe40000000f00 */
[----:B---3--:R-:W-:Y:S01]  /*6abc0*/  IADD3 R12, P2, R12, UR4, RZ ;  /* 0x000000040c0c7c10 */ /* 0x008fe2000ff5e0ff */
        /* <DEDUP_REMOVED lines=8> */
[----:B---3--:R-:W-:Y:S01]  /*6ac50*/  MOV R4, R12 ;  /* 0x0000000c00047202 */ /* 0x008fe20000000f00 */
[----:B------:R-:W-:Y:S02]  /*6ac60*/  IMAD.MOV.U32 R5, RZ, RZ, R13 ;  /* 0x000000ffff057224 */ /* 0x000fe400078e000d */
[----:B------:R1:W-:Y:S04]  /*6ac70*/  STL [R1+0x1378], R13 ;  /* 0x0013780d01007387 */ /* 0x0003e80000100800 */
[----:B------:R3:W-:Y:S04]  /*6ac80*/  STL [R1+0x1384], R2 ;  /* 0x0013840201007387 */ /* 0x0007e80000100800 */
[----:B------:R3:W-:Y:S04]  /*6ac90*/  LDGSTS.E [R0+0x2c004], desc[UR8][R4.64], P0 ;  /* 0x2c00400004007fae */ /* 0x0007e80008121848 */
[----:B-1----:R-:W4:Y:S04]  /*6aca0*/  LDL.LU R13, [R1+0x13a0] ;  /* 0x0013a000010d7983 */ /* 0x002f280000300800 */
[----:B------:R-:W-:Y:S04]  /*6acb0*/  STL [R1+0x1380], R195 ;  /* 0x001380c301007387 */ /* 0x000fe80000100800 */
[----:B------:R-:W4:Y:S01]  /*6acc0*/  LDL.LU R12, [R1+0x13a8] ;  /* 0x0013a800010c7983 */ /* 0x000f220000300800 */
[----:B---3--:R-:W-:-:S03]  /*6acd0*/  MOV R4, R2 ;  /* 0x0000000200047202 */ /* 0x008fc60000000f00 */
[----:B------:R-:W3:Y:S01]  /*6ace0*/  LDL.LU R2, [R1+0x13ac] ;  /* 0x0013ac0001027983 */ /* 0x000ee20000300800 */
        /* <DEDUP_REMOVED lines=9> */
[----:B--2---:R-:W-:-:S05]  /*6ad80*/  IADD3 R11, P0, R11, UR4, RZ ;  /* 0x000000040b0b7c10 */ /* 0x004fca000ff1e0ff */
[----:B-1----:R-:W-:Y:S01]  /*6ad90*/  IMAD.MOV.U32 R4, RZ, RZ, R11 ;  /* 0x000000ffff047224 */ /* 0x002fe200078e000b */
[----:B------:R1:W-:Y:S01]  /*6ada0*/  STL [R1+0x138c], R11 ;  /* 0x00138c0b01007387 */ /* 0x0003e20000100800 */
[----:B------:R-:W-:-:S04]  /*6adb0*/  IADD3.X R194, R194, UR6, RZ, P0, !PT ;  /* 0x00000006c2c27c10 */ /* 0x000fc800087fe4ff */
[----:B------:R-:W-:Y:S01]  /*6adc0*/  MOV R5, R194 ;  /* 0x000000c200057202 */ /* 0x000fe20000000f00 */
[----:B------:R-:W-:Y:S04]  /*6add0*/  STL [R1+0x1388], R194 ;  /* 0x001388c201007387 */ /* 0x000fe80000100800 */
[----:B------:R2:W-:Y:S01]  /*6ade0*/  LDGSTS.E [R0+0x24008], desc[UR8][R4.64], P1 ;  /* 0x2400800004007fae */ /* 0x0005e20008921848 */
[----:B------:R-:W-:-:S04]  /*6adf0*/  IADD3 R8, P2, R8, UR4, RZ ;  /* 0x0000000408087c10 */ /* 0x000fc8000ff5e0ff */
[----:B------:R-:W-:Y:S01]  /*6ae00*/  IADD3.X R193, R193, UR6, RZ, P2, !PT ;  /* 0x00000006c1c17c10 */ /* 0x000fe200097fe4ff */
[----:B------:R2:W-:Y:S04]  /*6ae10*/  STL [R1+0x1394], R8 ;  /* 0x0013940801007387 */ /* 0x0005e80000100800 */
[----:B-1----:R-:W3:Y:S01]  /*6ae20*/  LDL.LU R11, [R1+0x13b4] ;  /* 0x0013b400010b7983 */ /* 0x002ee20000300800 */
[----:B--2---:R-:W-:-:S03]  /*6ae30*/  MOV R4, R8 ;  /* 0x0000000800047202 */ /* 0x004fc60000000f00 */
[----:B------:R1:W-:Y:S04]  /*6ae40*/  STL [R1+0x1390], R193 ;  /* 0x001390c101007387 */ /* 0x0003e80000100800 */
[----:B------:R-:W2:Y:S01]  /*6ae50*/  LDL.LU R195, [R1+0x13b0] ;  /* 0x0013b00001c37983 */ /* 0x000ea20000300800 */
[----:B------:R-:W-:-:S03]  /*6ae60*/  IADD3 R9, P0, R9, UR4, RZ ;  /* 0x0000000409097c10 */ /* 0x000fc6000ff1e0ff */
[----:B------:R-:W2:Y:S01]  /*6ae70*/  LDL.LU R8, [R1+0x13bc] ;  /* 0x0013bc0001087983 */ /* 0x000ea20000300800 */
[----:B------:R-:W-:-:S03]  /*6ae80*/  IADD3.X R192, R192, UR6, RZ, P0, !PT ;  /* 0x00000006c0c07c10 */ /* 0x000fc600087fe4ff */
[----:B------:R1:W-:Y:S01]  /*6ae90*/  STL [R1+0x139c], R9 ;  /* 0x00139c0901007387 */ /* 0x0003e20000100800 */
[----:B------:R-:W-:-:S03]  /*6aea0*/  IMAD.MOV.U32 R5, RZ, RZ, R193 ;  /* 0x000000ffff057224 */ /* 0x000fc600078e00c1 */
[----:B------:R3:W-:Y:S04]  /*6aeb0*/  STL [R1+0x1398], R192 ;  /* 0x001398c001007387 */ /* 0x0007e80000100800 */
[----:B------:R-:W2:Y:S04]  /*6aec0*/  LDL.LU R194, [R1+0x13b8] ;  /* 0x0013b80001c27983 */ /* 0x000ea80000300800 */
[----:B------:R-:W2:Y:S04]  /*6aed0*/  LDL.LU R196, [R1+0x1740] ;  /* 0x0017400001c47983 */ /* 0x000ea80000300800 */
[----:B-1----:R-:W2:Y:S04]  /*6aee0*/  LDL.LU R193, [R1+0x1744] ;  /* 0x0017440001c17983 */ /* 0x002ea80000300800 */
[----:B------:R1:W-:Y:S02]  /*6aef0*/  LDGSTS.E [R0+0x28008], desc[UR8][R4.64], P1 ;  /* 0x2800800004007fae */ /* 0x0003e40008921848 */
[----:B-1----:R-:W-:-:S02]  /*6af00*/  MOV R4, R9 ;  /* 0x0000000900047202 */ /* 0x002fc40000000f00 */
[----:B------:R-:W-:Y:S01]  /*6af10*/  MOV R5, R192 ;  /* 0x000000c000057202 */ /* 0x000fe20000000f00 */
[----:B------:R-:W2:Y:S04]  /*6af20*/  LDL.LU R9, [R1+0x174c] ;  /* 0x00174c0001097983 */ /* 0x000ea80000300800 */
[----:B------:R1:W-:Y:S01]  /*6af30*/  LDGSTS.E [R0+0x2c008], desc[UR8][R4.64], P1 ;  /* 0x2c00800004007fae */ /* 0x0003e20008921848 */
[----:B----4-:R-:W-:Y:S02]  /*6af40*/  IADD3 R10, P1, R10, UR4, RZ ;  /* 0x000000040a0a7c10 */ /* 0x010fe4000ff3e0ff */
[----:B------:R-:W-:-:S03]  /*6af50*/  ISETP.NE.U32.AND P0, PT, RZ, UR12, PT ;  /* 0x0000000cff007c0c */ /* 0x000fc6000bf05070 */
[----:B------:R-:W-:Y:S01]  /*6af60*/  STL [R1+0x13a4], R10 ;  /* 0x0013a40a01007387 */ /* 0x000fe20000100800 */
[----:B------:R-:W-:Y:S01]  /*6af70*/  IADD3.X R13, R13, UR6, RZ, P1, !PT ;  /* 0x000000060d0d7c10 */ /* 0x000fe20008ffe4ff */
[----:B-1----:R-:W-:-:S04]  /*6af80*/  IMAD.MOV.U32 R4, RZ, RZ, R10 ;  /* 0x000000ffff047224 */ /* 0x002fc800078e000a */
[----:B------:R1:W-:Y:S01]  /*6af90*/  STL [R1+0x13a0], R13 ;  /* 0x0013a00d01007387 */ /* 0x0003e20000100800 */
[----:B---3--:R-:W-:-:S04]  /*6afa0*/  IADD3 R2, P2, R2, UR4, RZ ;  /* 0x0000000402027c10 */ /* 0x008fc8000ff5e0ff */
[----:B------:R-:W-:Y:S01]  /*6afb0*/  IADD3.X R12, R12, UR6, RZ, P2, !PT ;  /* 0x000000060c0c7c10 */ /* 0x000fe200097fe4ff */
[----:B------:R-:W-:Y:S01]  /*6afc0*/  STL [R1+0x13ac], R2 ;  /* 0x0013ac0201007387 */ /* 0x000fe20000100800 */
[----:B------:R-:W-:-:S03]  /*6afd0*/  MOV R5, R13 ;  /* 0x0000000d00057202 */ /* 0x000fc60000000f00 */
[----:B------:R-:W3:Y:S04]  /*6afe0*/  LDL.LU R192, [R1+0x1748] ;  /* 0x0017480001c07983 */ /* 0x000ee80000300800 */
[----:B------:R4:W-:Y:S04]  /*6aff0*/  STL [R1+0x13a8], R12 ;  /* 0x0013a80c01007387 */ /* 0x0009e80000100800 */
[----:B-1----:R-:W3:Y:S04]  /*6b000*/  LDL.LU R13, [R1+0x1750] ;  /* 0x00175000010d7983 */ /* 0x002ee80000300800 */
[----:B------:R-:W3:Y:S04]  /*6b010*/  LDL.LU R10, [R1+0x1754] ;  /* 0x00175400010a7983 */ /* 0x000ee80000300800 */
[----:B------:R1:W-:Y:S02]  /*6b020*/  LDGSTS.E [R0+0x2000c], desc[UR8][R4.64], P0 ;  /* 0x2000c00004007fae */ /* 0x0003e40008121848 */
[----:B-1----:R-:W-:Y:S01]  /*6b030*/  IMAD.MOV.U32 R5, RZ, RZ, R12 ;  /* 0x000000ffff057224 */ /* 0x002fe200078e000c */
[----:B------:R-:W-:Y:S01]  /*6b040*/  MOV R4, R2 ;  /* 0x0000000200047202 */ /* 0x000fe20000000f00 */
[----:B----4-:R-:W4:Y:S04]  /*6b050*/  LDL.LU R12, [R1+0x1758] ;  /* 0x00175800010c7983 */ /* 0x010f280000300800 */
[----:B------:R-:W4:Y:S01]  /*6b060*/  LDL.LU R2, [R1+0x175c] ;  /* 0x00175c0001027983 */ /* 0x000f220000300800 */
[----:B------:R-:W-:-:S03]  /*6b070*/  UISETP.GT.AND UP1, UPT, UR16, 0x70, UPT ;  /* 0x000000701000788c */ /* 0x000fc6000bf24270 */
[----:B------:R1:W-:Y:S01]  /*6b080*/  LDGSTS.E [R0+0x2400c], desc[UR8][R4.64], P0 ;  /* 0x2400c00004007fae */ /* 0x0003e20008121848 */
[----:B------:R-:W-:-:S04]  /*6b090*/  USEL UR12, URZ, 0x4, !UP1 ;  /* 0x000000043f0c7887 */ /* 0x000fc8000c800000 */
[----:B------:R-:W-:Y:S01]  /*6b0a0*/  USEL UR12, UR12, URZ, !UP0 ;  /* 0x0000003f0c0c7287 */ /* 0x000fe2000c000000 */
[----:B------:R-:W-:-:S04]  /*6b0b0*/  IADD3 R11, P1, R11, UR4, RZ ;  /* 0x000000040b0b7c10 */ /* 0x000fc8000ff3e0ff */
[----:B--2---:R-:W-:Y:S01]  /*6b0c0*/  IADD3.X R195, R195, UR6, RZ, P1, !PT ;  /* 0x00000006c3c37c10 */ /* 0x004fe20008ffe4ff */
[----:B------:R2:W-:Y:S01]  /*6b0d0*/  STL [R1+0x13b4], R11 ;  /* 0x0013b40b01007387 */ /* 0x0005e20000100800 */
[----:B------:R-:W-:-:S03]  /*6b0e0*/  IADD3 R8, P2, R8, UR4, RZ ;  /* 0x0000000408087c10 */ /* 0x000fc6000ff5e0ff */
[----:B------:R2:W-:Y:S01]  /*6b0f0*/  STL [R1+0x13b0], R195 ;  /* 0x0013b0c301007387 */ /* 0x0005e20000100800 */
[----:B-1----:R-:W-:Y:S02]  /*6b100*/  MOV R4, R11 ;  /* 0x0000000b00047202 */ /* 0x002fe40000000f00 */
[----:B------:R-:W-:Y:S01]  /*6b110*/  MOV R5, R195 ;  /* 0x000000c300057202 */ /* 0x000fe20000000f00 */
[----:B--2---:R-:W2:Y:S01]  /*6b120*/  LDL.LU R11, [R1+0x1764] ;  /* 0x00176400010b7983 */ /* 0x004ea20000300800 */
[----:B------:R-:W-:-:S03]  /*6b130*/  IADD3.X R194, R194, UR6, RZ, P2, !PT ;  /* 0x00000006c2c27c10 */ /* 0x000fc600097fe4ff */
[----:B------:R-:W-:Y:S01]  /*6b140*/  STL [R1+0x13bc], R8 ;  /* 0x0013bc0801007387 */ /* 0x000fe20000100800 */
[----:B------:R-:W-:-:S03]  /*6b150*/  IADD3 R193, P3, R193, UR4, RZ ;  /* 0x00000004c1c17c10 */ /* 0x000fc6000ff7e0ff */
[----:B------:R1:W-:Y:S01]  /*6b160*/  STL [R1+0x13b8], R194 ;  /* 0x0013b8c201007387 */ /* 0x0003e20000100800 */
[----:B------:R-:W-:-:S03]  /*6b170*/  IADD3.X R196, R196, UR6, RZ, P3, !PT ;  /* 0x00000006c4c47c10 */ /* 0x000fc60009ffe4ff */
[----:B------:R-:W-:Y:S04]  /*6b180*/  STL [R1+0x1744], R193 ;  /* 0x001744c101007387 */ /* 0x000fe80000100800 */
[----:B------:R1:W-:Y:S04]  /*6b190*/  LDGSTS.E [R0+0x2800c], desc[UR8][R4.64], P0 ;  /* 0x2800c00004007fae */ /* 0x0003e80008121848 */
[----:B------:R-:W2:Y:S04]  /*6b1a0*/  LDL.LU R195, [R1+0x1760] ;  /* 0x0017600001c37983 */ /* 0x000ea80000300800 */
[----:B------:R-:W-:Y:S01]  /*6b1b0*/  STL [R1+0x1740], R196 ;  /* 0x001740c401007387 */ /* 0x000fe20000100800 */
[----:B-1----:R-:W-:Y:S01]  /*6b1c0*/  MOV R5, R194 ;  /* 0x000000c200057202 */ /* 0x002fe20000000f00 */
[----:B------:R-:W-:-:S02]  /*6b1d0*/  IMAD.MOV.U32 R4, RZ, RZ, R8 ;  /* 0x000000ffff047224 */ /* 0x000fc400078e0008 */
[----:B------:R-:W2:Y:S04]  /*6b1e0*/  LDL.LU R194, [R1+0x1768] ;  /* 0x0017680001c27983 */ /* 0x000ea80000300800 */
[----:B------:R-:W2:Y:S01]  /*6b1f0*/  LDL.LU R8, [R1+0x176c] ;  /* 0x00176c0001087983 */ /* 0x000ea20000300800 */
[----:B------:R-:W-:-:S03]  /*6b200*/  ISETP.NE.U32.AND P1, PT, RZ, UR12, PT ;  /* 0x0000000cff007c0c */ /* 0x000fc6000bf25070 */
[----:B------:R1:W-:Y:S01]  /*6b210*/  LDGSTS.E [R0+0x2c00c], desc[UR8][R4.64], P0 ;  /* 0x2c00c00004007fae */ /* 0x0003e20008121848 */
[----:B------:R-:W-:-:S05]  /*6b220*/  IADD3 R9, P0, R9, UR4, RZ ;  /* 0x0000000409097c10 */ /* 0x000fca000ff1e0ff */
[----:B------:R3:W-:Y:S01]  /*6b230*/  STL [R1+0x174c], R9 ;  /* 0x00174c0901007387 */ /* 0x0007e20000100800 */
[----:B-1----:R-:W-:Y:S01]  /*6b240*/  MOV R4, R193 ;  /* 0x000000c100047202 */ /* 0x002fe20000000f00 */
[----:B------:R-:W-:-:S05]  /*6b250*/  IMAD.MOV.U32 R5, RZ, RZ, R196 ;  /* 0x000000ffff057224 */ /* 0x000fca00078e00c4 */
[----:B------:R1:W-:Y:S01]  /*6b260*/  LDGSTS.E [R0+0x30000], desc[UR8][R4.64], P1 ;  /* 0x3000000004007fae */ /* 0x0003e20008921848 */
[----:B---3--:R-:W-:Y:S02]  /*6b270*/  IADD3.X R192, R192, UR6, RZ, P0, !PT ;  /* 0x00000006c0c07c10 */ /* 0x008fe400087fe4ff */
[----:B-1----:R-:W-:Y:S02]  /*6b280*/  MOV R4, R9 ;  /* 0x0000000900047202 */ /* 0x002fe40000000f00 */
[----:B------:R-:W-:Y:S01]  /*6b290*/  MOV R5, R192 ;  /* 0x000000c000057202 */ /* 0x000fe20000000f00 */
[----:B------:R-:W-:Y:S04]  /*6b2a0*/  STL [R1+0x1748], R192 ;  /* 0x001748c001007387 */ /* 0x000fe80000100800 */
[----:B------:R1:W-:Y:S01]  /*6b2b0*/  LDGSTS.E [R0+0x34000], desc[UR8][R4.64], P1 ;  /* 0x3400000004007fae */ /* 0x0003e20008921848 */
[----:B------:R-:W-:-:S04]  /*6b2c0*/  IADD3 R10, P2, R10, UR4, RZ ;  /* 0x000000040a0a7c10 */ /* 0x000fc8000ff5e0ff */
[----:B------:R-:W-:Y:S01]  /*6b2d0*/  IADD3.X R13, R13, UR6, RZ, P2, !PT ;  /* 0x000000060d0d7c10 */ /* 0x000fe200097fe4ff */
[----:B------:R3:W-:Y:S04]  /*6b2e0*/  STL [R1+0x1754], R10 ;  /* 0x0017540a01007387 */ /* 0x0007e80000100800 */
[----:B------:R-:W2:Y:S01]  /*6b2f0*/  LDL.LU R9, [R1+0x1774] ;  /* 0x0017740001097983 */ /* 0x000ea20000300800 */
[----:B-1----:R-:W-:Y:S01]  /*6b300*/  IMAD.MOV.U32 R4, RZ, RZ, R10 ;  /* 0x000000ffff047224 */ /* 0x002fe200078e000a */
[----:B------:R-:W-:Y:S02]  /*6b310*/  MOV R5, R13 ;  /* 0x0000000d00057202 */ /* 0x000fe40000000f00 */
[----:B------:R-:W-:Y:S04]  /*6b320*/  STL [R1+0x1750], R13 ;  /* 0x0017500d01007387 */ /* 0x000fe80000100800 */
[----:B------:R-:W2:Y:S04]  /*6b330*/  LDL.LU R193, [R1+0x1770] ;  /* 0x0017700001c17983 */ /* 0x000ea80000300800 */
[----:B---3--:R-:W3:Y:S01]  /*6b340*/  LDL.LU R10, [R1+0x177c] ;  /* 0x00177c00010a7983 */ /* 0x008ee20000300800 */
[----:B----4-:R-:W-:-:S03]  /*6b350*/  IADD3 R2, P0, R2, UR4, RZ ;  /* 0x0000000402027c10 */ /* 0x010fc6000ff1e0ff */
[----:B------:R1:W-:Y:S01]  /*6b360*/  LDGSTS.E [R0+0x38000], desc[UR8][R4.64], P1 ;  /* 0x3800000004007fae */ /* 0x0003e20008921848 */
[----:B------:R-:W-:-:S03]  /*6b370*/  IADD3.X R12, R12, UR6, RZ, P0, !PT ;  /* 0x000000060c0c7c10 */ /* 0x000fc600087fe4ff */
[----:B------:R-:W-:Y:S04]  /*6b380*/  STL [R1+0x175c], R2 ;  /* 0x00175c0201007387 */ /* 0x000fe80000100800 */
[----:B------:R4:W-:Y:S01]  /*6b390*/  STL [R1+0x1758], R12 ;  /* 0x0017580c01007387 */ /* 0x0009e20000100800 */
[----:B-1----:R-:W-:-:S03]  /*6b3a0*/  IMAD.MOV.U32 R5, RZ, RZ, R12 ;  /* 0x000000ffff057224 */ /* 0x002fc600078e000c */
[----:B----4-:R-:W4:Y:S04]  /*6b3b0*/  LDL.LU R12, [R1+0x1778] ;  /* 0x00177800010c7983 */ /* 0x010f280000300800 */
[----:B------:R-:W4:Y:S04]  /*6b3c0*/  LDL.LU R192, [R1+0x1780] ;  /* 0x0017800001c07983 */ /* 0x000f280000300800 */
[----:B------:R-:W4:Y:S01]  /*6b3d0*/  LDL.LU R13, [R1+0x1784] ;  /* 0x00178400010d7983 */ /* 0x000f220000300800 */
[----:B------:R-:W-:Y:S01]  /*6b3e0*/  MOV R4, R2 ;  /* 0x0000000200047202 */ /* 0x000fe20000000f00 */
[----:B------:R-:W-:-:S02]  /*6b3f0*/  UISETP.GT.AND UP1, UPT, UR16, 0x71, UPT ;  /* 0x000000711000788c */ /* 0x000fc4000bf24270 */
[----:B------:R-:W4:Y:S04]  /*6b400*/  LDL.LU R2, [R1+0x178c] ;  /* 0x00178c0001027983 */ /* 0x000f280000300800 */
[----:B------:R1:W-:Y:S01]  /*6b410*/  LDGSTS.E [R0+0x3c000], desc[UR8][R4.64], P1 ;  /* 0x3c00000004007fae */ /* 0x0003e20008921848 */
[----:B------:R-:W-:-:S04]  /*6b420*/  USEL UR12, URZ, 0x4, !UP1 ;  /* 0x000000043f0c7887 */ /* 0x000fc8000c800000 */
[----:B------:R-:W-:-:S06]  /*6b430*/  USEL UR12, UR12, URZ, !UP0 ;  /* 0x0000003f0c0c7287 */ /* 0x000fcc000c000000 */
[----:B------:R-:W-:Y:S02]  /*6b440*/  ISETP.NE.U32.AND P0, PT, RZ, UR12, PT ;  /* 0x0000000cff007c0c */ /* 0x000fe4000bf05070 */
[----:B--2---:R-:W-:-:S05]  /*6b450*/  IADD3 R11, P1, R11, UR4, RZ ;  /* 0x000000040b0b7c10 */ /* 0x004fca000ff3e0ff */
[----:B------:R2:W-:Y:S01]  /*6b460*/  STL [R1+0x1764], R11 ;  /* 0x0017640b01007387 */ /* 0x0005e20000100800 */
[----:B-1----:R-:W-:Y:S02]  /*6b470*/  MOV R4, R11 ;  /* 0x0000000b00047202 */ /* 0x002fe40000000f00 */
[----:B------:R-:W-:-:S05]  /*6b480*/  IADD3.X R195, R195, UR6, RZ, P1, !PT ;  /* 0x00000006c3c37c10 */ /* 0x000fca0008ffe4ff */
[----:B------:R1:W-:Y:S01]  /*6b490*/  STL [R1+0x1760], R195 ;  /* 0x001760c301007387 */ /* 0x0003e20000100800 */
[----:B------:R-:W-:-:S04]  /*6b4a0*/  IADD3 R8, P2, R8, UR4, RZ ;  /* 0x0000000408087c10 */ /* 0x000fc8000ff5e0ff */
        /* <DEDUP_REMOVED lines=8> */
[----:B-1----:R-:W-:-:S02]  /*6b530*/  IMAD.MOV.U32 R4, RZ, RZ, R8 ;  /* 0x000000ffff047224 */ /* 0x002fc400078e0008 */
[----:B------:R-:W2:Y:S01]  /*6b540*/  LDL.LU R8, [R1+0x179c] ;  /* 0x00179c0001087983 */ /* 0x000ea20000300800 */
[----:B------:R-:W-:-:S05]  /*6b550*/  MOV R5, R194 ;  /* 0x000000c200057202 */ /* 0x000fca0000000f00 */
[----:B------:R1:W-:Y:S01]  /*6b560*/  LDGSTS.E [R0+0x34004], desc[UR8][R4.64], P0 ;  /* 0x3400400004007fae */ /* 0x0003e20008121848 */
[----:B------:R-:W-:-:S04]  /*6b570*/  IADD3 R9, P1, R9, UR4, RZ ;  /* 0x0000000409097c10 */ /* 0x000fc8000ff3e0ff */
[----:B------:R-:W-:Y:S01]  /*6b580*/  IADD3.X R193, R193, UR6, RZ, P1, !PT ;  /* 0x00000006c1c17c10 */ /* 0x000fe20008ffe4ff */
[----:B------:R1:W-:Y:S04]  /*6b590*/  STL [R1+0x1774], R9 ;  /* 0x0017740901007387 */ /* 0x0003e80000100800 */
[----:B------:R-:W-:Y:S01]  /*6b5a0*/  STL [R1+0x1770], R193 ;  /* 0x001770c101007387 */ /* 0x000fe20000100800 */
[----:B---3--:R-:W-:-:S03]  /*6b5b0*/  IADD3 R10, P2, R10, UR4, RZ ;  /* 0x000000040a0a7c10 */ /* 0x008fc6000ff5e0ff */
[----:B------:R-:W3:Y:S01]  /*6b5c0*/  LDL.LU R194, [R1+0x1798] ;  /* 0x0017980001c27983 */ /* 0x000ee20000300800 */
[----:B-1----:R-:W-:Y:S01]  /*6b5d0*/  MOV R4, R9 ;  /* 0x0000000900047202 */ /* 0x002fe20000000f00 */
[----:B------:R-:W-:Y:S02]  /*6b5e0*/  IMAD.MOV.U32 R5, RZ, RZ, R193 ;  /* 0x000000ffff057224 */ /* 0x000fe400078e00c1 */
[----:B------:R-:W3:Y:S04]  /*6b5f0*/  LDL.LU R9, [R1+0x17a4] ;  /* 0x0017a40001097983 */ /* 0x000ee80000300800 */
[----:B------:R-:W-:Y:S04]  /*6b600*/  STL [R1+0x177c], R10 ;  /* 0x00177c0a01007387 */ /* 0x000fe80000100800 */
[----:B------:R1:W-:Y:S01]  /*6b610*/  LDGSTS.E [R0+0x38004], desc[UR8][R4.64], P0 ;  /* 0x3800400004007fae */ /* 0x0003e20008121848 */
[----:B----4-:R-:W-:-:S02]  /*6b620*/  IADD3.X R12, R12, UR6, RZ, P2, !PT ;  /* 0x000000060c0c7c10 */ /* 0x010fc400097fe4ff */
[----:B------:R-:W-:-:S03]  /*6b630*/  IADD3 R13, P3, R13, UR4, RZ ;  /* 0x000000040d0d7c10 */ /* 0x000fc6000ff7e0ff */
[----:B------:R4:W-:Y:S01]  /*6b640*/  STL [R1+0x1778], R12 ;  /* 0x0017780c01007387 */ /* 0x0009e20000100800 */
[----:B------:R-:W-:-:S03]  /*6b650*/  IADD3.X R192, R192, UR6, RZ, P3, !PT ;  /* 0x00000006c0c07c10 */ /* 0x000fc60009ffe4ff */
[----:B------:R4:W-:Y:S01]  /*6b660*/  STL [R1+0x1784], R13 ;  /* 0x0017840d01007387 */ /* 0x0009e20000100800 */
[----:B-1----:R-:W-:Y:S02]  /*6b670*/  MOV R5, R12 ;  /* 0x0000000c00057202 */ /* 0x002fe40000000f00 */
[----:B------:R-:W-:Y:S01]  /*6b680*/  MOV R4, R10 ;  /* 0x0000000a00047202 */ /* 0x000fe20000000f00 */
[----:B----4-:R-:W4:Y:S04]  /*6b690*/  LDL.LU R12, [R1+0x17a0] ;  /* 0x0017a000010c7983 */ /* 0x010f280000300800 */
        /* <DEDUP_REMOVED lines=10> */
[----:B------:R-:W-:Y:S01]  /*6b740*/  MOV R5, R192 ;  /* 0x000000c000057202 */ /* 0x000fe20000000f00 */
[----:B------:R-:W4:Y:S04]  /*6b750*/  LDL.LU R13, [R1+0x17b4] ;  /* 0x0017b400010d7983 */ /* 0x000f280000300800 */
[----:B------:R-:W-:Y:S06]  /*6b760*/  STL [R1+0x178c], R2 ;  /* 0x00178c0201007387 */ /* 0x000fec0000100800 */
[----:B------:R1:W-:Y:S01]  /*6b770*/  LDGSTS.E [R0+0x30008], desc[UR8][R4.64], P1 ;  /* 0x3000800004007fae */ /* 0x0003e20008921848 */
        /* <DEDUP_REMOVED lines=8> */
[----:B------:R-:W-:Y:S01]  /*6b800*/  STL [R1+0x1794], R195 ;  /* 0x001794c301007387 */ /* 0x000fe20000100800 */
[----:B------:R-:W-:-:S03]  /*6b810*/  IMAD.MOV.U32 R5, RZ, RZ, R11 ;  /* 0x000000ffff057224 */ /* 0x000fc600078e000b */
[----:B------:R-:W2:Y:S04]  /*6b820*/  LDL.LU R192, [R1+0x17b0] ;  /* 0x0017b00001c07983 */ /* 0x000ea80000300800 */
[----:B------:R-:W-:Y:S04]  /*6b830*/  STL [R1+0x1790], R196 ;  /* 0x001790c401007387 */ /* 0x000fe80000100800 */
[----:B-1----:R-:W2:Y:S01]  /*6b840*/  LDL.LU R11, [R1+0x17b8] ;  /* 0x0017b800010b7983 */ /* 0x002ea20000300800 */
[----:B------:R-:W-:-:S03]  /*6b850*/  IADD3 R8, P0, R8, UR4, RZ ;  /* 0x0000000408087c10 */ /* 0x000fc6000ff1e0ff */
[----:B------:R-:W2:Y:S04]  /*6b860*/  LDL.LU R2, [R1+0x17bc] ;  /* 0x0017bc0001027983 */ /* 0x000ea80000300800 */
[----:B------:R1:W-:Y:S02]  /*6b870*/  LDGSTS.E [R0+0x34008], desc[UR8][R4.64], P1 ;  /* 0x3400800004007fae */ /* 0x0003e40008921848 */
[----:B-1----:R-:W-:Y:S02]  /*6b880*/  MOV R4, R195 ;  /* 0x000000c300047202 */ /* 0x002fe40000000f00 */
[----:B------:R-:W-:-:S05]  /*6b890*/  MOV R5, R196 ;  /* 0x000000c400057202 */ /* 0x000fca0000000f00 */
[----:B------:R1:W-:Y:S01]  /*6b8a0*/  LDGSTS.E [R0+0x38008], desc[UR8][R4.64], P1 ;  /* 0x3800800004007fae */ /* 0x0003e20008921848 */
[----:B---3--:R-:W-:-:S03]  /*6b8b0*/  IADD3.X R194, R194, UR6, RZ, P0, !PT ;  /* 0x00000006c2c27c10 */ /* 0x008fc600087fe4ff */
[----:B------:R-:W-:Y:S01]  /*6b8c0*/  STL [R1+0x179c], R8 ;  /* 0x00179c0801007387 */ /* 0x000fe20000100800 */
[----:B-1----:R-:W-:Y:S01]  /*6b8d0*/  IMAD.MOV.U32 R4, RZ, RZ, R8 ;  /* 0x000000ffff047224 */ /* 0x002fe200078e0008 */
[----:B------:R-:W-:Y:S02]  /*6b8e0*/  MOV R5, R194 ;  /* 0x000000c200057202 */ /* 0x000fe40000000f00 */
[----:B------:R1:W-:Y:S01]  /*6b8f0*/  STL [R1+0x1798], R194 ;  /* 0x001798c201007387 */ /* 0x0003e20000100800 */
[----:B------:R-:W-:-:S03]  /*6b900*/  ISETP.NE.U32.AND P0, PT, RZ, UR12, PT ;  /* 0x0000000cff007c0c */ /* 0x000fc6000bf05070 */
[----:B------:R3:W-:Y:S01]  /*6b910*/  LDGSTS.E [R0+0x3c008], desc[UR8][R4.64], P1 ;  /* 0x3c00800004007fae */ /* 0x0007e20008921848 */
[----:B------:R-:W-:-:S03]  /*6b920*/  IADD3 R9, P1, R9, UR4, RZ ;  /* 0x0000000409097c10 */ /* 0x000fc6000ff3e0ff */
[----:B-1----:R-:W2:Y:S04]  /*6b930*/  LDL.LU R194, [R1+0xbc0] ;  /* 0x000bc00001c27983 */ /* 0x002ea80000300800 */
[----:B------:R-:W2:Y:S01]  /*6b940*/  LDL.LU R8, [R1+0xbc4] ;  /* 0x000bc40001087983 */ /* 0x000ea20000300800 */
[----:B---3--:R-:W-:-:S03]  /*6b950*/  MOV R4, R9 ;  /* 0x0000000900047202 */ /* 0x008fc60000000f00 */
[----:B------:R-:W-:Y:S01]  /*6b960*/  STL [R1+0x17a4], R9 ;  /* 0x0017a40901007387 */ /* 0x000fe20000100800 */
[----:B----4-:R-:W-:-:S05]  /*6b970*/  IADD3.X R12, R12, UR6, RZ, P1, !PT ;  /* 0x000000060c0c7c10 */ /* 0x010fca0008ffe4ff */
[----:B------:R-:W-:Y:S01]  /*6b980*/  IMAD.MOV.U32 R5, RZ, RZ, R12 ;  /* 0x000000ffff057224 */ /* 0x000fe200078e000c */
        /* <DEDUP_REMOVED lines=10> */
[----:B------:R-:W-:-:S03]  /*6ba30*/  MOV R4, R10 ;  /* 0x0000000a00047202 */ /* 0x000fc60000000f00 */
[----:B------:R-:W3:Y:S01]  /*6ba40*/  LDL.LU R10, [R1+0xbd0] ;  /* 0x000bd000010a7983 */ /* 0x000ee20000300800 */
[----:B------:R-:W-:-:S03]  /*6ba50*/  IADD3 R13, P1, R13, UR4, RZ ;  /* 0x000000040d0d7c10 */ /* 0x000fc6000ff3e0ff */
[----:B------:R1:W-:Y:S04]  /*6ba60*/  LDGSTS.E [R0+0x3400c], desc[UR8][R4.64], P0 ;  /* 0x3400c00004007fae */ /* 0x0003e80008121848 */
[----:B------:R-:W-:Y:S01]  /*6ba70*/  STL [R1+0x17b4], R13 ;  /* 0x0017b40d01007387 */ /* 0x000fe20000100800 */
[----:B------:R-:W-:Y:S01]  /*6ba80*/  UISETP.GT.AND UP1, UPT, UR16, 0x14, UPT ;  /* 0x000000141000788c */ /* 0x000fe2000bf24270 */
[----:B-1----:R-:W-:-:S03]  /*6ba90*/  IMAD.MOV.U32 R4, RZ, RZ, R13 ;  /* 0x000000ffff047224 */ /* 0x002fc600078e000d */
        /* <DEDUP_REMOVED lines=9> */
[----:B------:R1:W-:Y:S01]  /*6bb30*/  STL [R1+0x17b8], R11 ;  /* 0x0017b80b01007387 */ /* 0x0003e20000100800 */
[----:B--2---:R-:W-:-:S03]  /*6bb40*/  IMAD.MOV.U32 R5, RZ, RZ, R11 ;  /* 0x000000ffff057224 */ /* 0x004fc600078e000b */
[----:B-1----:R-:W2:Y:S04]  /*6bb50*/  LDL.LU R192, [R1+0xbd8] ;  /* 0x000bd80001c07983 */ /* 0x002ea80000300800 */
[----:B------:R-:W2:Y:S01]  /*6bb60*/  LDL.LU R11, [R1+0xbdc] ;  /* 0x000bdc00010b7983 */ /* 0x000ea20000300800 */
[----:B------:R-:W-:-:S03]  /*6bb70*/  MOV R4, R2 ;  /* 0x0000000200047202 */ /* 0x000fc60000000f00 */
[----:B------:R-:W2:Y:S04]  /*6bb80*/  LDL.LU R13, [R1+0xbe0] ;  /* 0x000be000010d7983 */ /* 0x000ea80000300800 */
[----:B------:R-:W2:Y:S04]  /*6bb90*/  LDL.LU R2, [R1+0xbe4] ;  /* 0x000be40001027983 */ /* 0x000ea80000300800 */
[----:B------:R1:W-:Y:S01]  /*6bba0*/  LDGSTS.E [R0+0x3c00c], desc[UR8][R4.64], P0 ;  /* 0x3c00c00004007fae */ /* 0x0003e20008121848 */
[----:B------:R-:W-:-:S03]  /*6bbb0*/  ISETP.NE.U32.AND P0, PT, RZ, UR12, PT ;  /* 0x0000000cff007c0c */ /* 0x000fc6000bf05070 */
[----:B------:R-:W2:Y:S01]  /*6bbc0*/  LDL.LU R196, [R1+0xbe8] ;  /* 0x000be80001c47983 */ /* 0x000ea20000300800 */
[----:B------:R-:W-:-:S04]  /*6bbd0*/  IADD3 R8, P1, R8, UR4, RZ ;  /* 0x0000000408087c10 */ /* 0x000fc8000ff3e0ff */
[----:B------:R-:W-:Y:S01]  /*6bbe0*/  IADD3.X R194, R194, UR6, RZ, P1, !PT ;  /* 0x00000006c2c27c10 */ /* 0x000fe20008ffe4ff */
[----:B------:R-:W-:Y:S01]  /*6bbf0*/  STL [R1+0xbc4], R8 ;  /* 0x000bc40801007387 */ /* 0x000fe20000100800 */
[----:B-1----:R-:W-:-:S03]  /*6bc00*/  LOP3.LUT R0, R7, 0x50, RZ, 0x3c, !PT ;  /* 0x0000005007007812 */ /* 0x002fc600078e3cff */
[----:B------:R1:W-:Y:S01]  /*6bc10*/  STL [R1+0xbc0], R194 ;  /* 0x000bc0c201007387 */ /* 0x0003e20000100800 */
[----:B------:R-:W-:Y:S01]  /*6bc20*/  IMAD.MOV.U32 R5, RZ, RZ, R194 ;  /* 0x000000ffff057224 */ /* 0x000fe200078e00c2 */
[----:B------:R-:W-:Y:S02]  /*6bc30*/  IADD3 R0, R0, UR17, RZ ;  /* 0x0000001100007c10 */ /* 0x000fe4000fffe0ff */
[----:B------:R-:W-:-:S05]  /*6bc40*/  MOV R4, R8 ;  /* 0x0000000800047202 */ /* 0x000fca0000000f00 */
[----:B------:R3:W-:Y:S04]  /*6bc50*/  LDGSTS.E [R0], desc[UR8][R4.64], P0 ;  /* 0x0000000004007fae */ /* 0x0007e80008121848 */
[----:B-1----:R-:W2:Y:S04]  /*6bc60*/  LDL.LU R194, [R1+0xbec] ;  /* 0x000bec0001c27983 */ /* 0x002ea80000300800 */
[----:B------:R-:W2:Y:S01]  /*6bc70*/  LDL.LU R8, [R1+0xbf4] ;  /* 0x000bf40001087983 */ /* 0x000ea20000300800 */
[----:B----4-:R-:W-:-:S05]  /*6bc80*/  IADD3 R12, P1, R12, UR4, RZ ;  /* 0x000000040c0c7c10 */ /* 0x010fca000ff3e0ff */
[----:B------:R1:W-:Y:S01]  /*6bc90*/  STL [R1+0xbcc], R12 ;  /* 0x000bcc0c01007387 */ /* 0x0003e20000100800 */
[----:B---3--:R-:W-:Y:S02]  /*6bca0*/  IADD3 R9, P2, R9, UR4, RZ ;  /* 0x0000000409097c10 */ /* 0x008fe4000ff5e0ff */
[----:B------:R-:W-:Y:S02]  /*6bcb0*/  IADD3.X R193, R193, UR6, RZ, P1, !PT ;  /* 0x00000006c1c17c10 */ /* 0x000fe40008ffe4ff */
[----:B------:R-:W-:-:S03]  /*6bcc0*/  MOV R4, R12 ;  /* 0x0000000c00047202 */ /* 0x000fc60000000f00 */
[----:B------:R-:W-:Y:S01]  /*6bcd0*/  STL [R1+0xbc8], R193 ;  /* 0x000bc8c101007387 */ /* 0x000fe20000100800 */
[----:B------:R-:W-:-:S03]  /*6bce0*/  IADD3.X R10, R10, UR6, RZ, P2, !PT ;  /* 0x000000060a0a7c10 */ /* 0x000fc600097fe4ff */
[----:B------:R-:W-:Y:S01]  /*6bcf0*/  STL [R1+0xbd4], R9 ;  /* 0x000bd40901007387 */ /* 0x000fe20000100800 */
[----:B------:R-:W-:-:S03]  /*6bd00*/  MOV R5, R193 ;  /* 0x000000c100057202 */ /* 0x000fc60000000f00 */
[----:B-1----:R-:W3:Y:S04]  /*6bd10*/  LDL.LU R12, [R1+0xbf0] ;  /* 0x000bf000010c7983 */ /* 0x002ee80000300800 */
[----:B------:R1:W-:Y:S04]  /*6bd20*/  STL [R1+0xbd0], R10 ;  /* 0x000bd00a01007387 */ /* 0x0003e80000100800 */
[----:B------:R4:W-:Y:S04]  /*6bd30*/  LDGSTS.E [R0+0x4000], desc[UR8][R4.64], P0 ;  /* 0x0400000004007fae */ /* 0x0009e80008121848 */
[----:B------:R-:W3:Y:S01]  /*6bd40*/  LDL.LU R195, [R1+0xbf8] ;  /* 0x000bf80001c37983 */ /* 0x000ee20000300800 */
[----:B----4-:R-:W-:-:S03]  /*6bd50*/  MOV R5, R10 ;  /* 0x0000000a00057202 */ /* 0x010fc60000000f00 */
[----:B-1----:R-:W4:Y:S01]  /*6bd60*/  LDL.LU R10, [R1+0xbfc] ;  /* 0x000bfc00010a7983 */ /* 0x002f220000300800 */
        /* <DEDUP_REMOVED lines=8> */
[----:B------:R-:W-:Y:S02]  /*6bdf0*/  IADD3.X R192, R192, UR6, RZ, P1, !PT ;  /* 0x00000006c0c07c10 */ /* 0x000fe40008ffe4ff */
[----:B-1----:R-:W-:-:S03]  /*6be00*/  MOV R4, R11 ;  /* 0x0000000b00047202 */ /* 0x002fc60000000f00 */
[----:B------:R-:W-:Y:S01]  /*6be10*/  IMAD.MOV.U32 R5, RZ, RZ, R192 ;  /* 0x000000ffff057224 */ /* 0x000fe200078e00c0 */
[----:B------:R-:W-:-:S04]  /*6be20*/  IADD3 R2, P1, R2, UR4, RZ ;  /* 0x0000000402027c10 */ /* 0x000fc8000ff3e0ff */
[----:B------:R1:W-:Y:S01]  /*6be30*/  LDGSTS.E [R0+0xc000], desc[UR8][R4.64], P0 ;  /* 0x0c00000004007fae */ /* 0x0003e20008121848 */
[----:B------:R-:W-:Y:S02]  /*6be40*/  ISETP.NE.U32.AND P0, PT, RZ, UR12, PT ;  /* 0x0000000cff007c0c */ /* 0x000fe4000bf05070 */
[----:B------:R-:W-:Y:S01]  /*6be50*/  IADD3.X R13, R13, UR6, RZ, P1, !PT ;  /* 0x000000060d0d7c10 */ /* 0x000fe20008ffe4ff */
[----:B------:R2:W-:Y:S04]  /*6be60*/  STL [R1+0xbdc], R11 ;  /* 0x000bdc0b01007387 */ /* 0x0005e80000100800 */
[----:B------:R2:W-:Y:S01]  /*6be70*/  STL [R1+0xbd8], R192 ;  /* 0x000bd8c001007387 */ /* 0x0005e20000100800 */
[----:B-1----:R-:W-:-:S03]  /*6be80*/  MOV R4, R2 ;  /* 0x0000000200047202 */ /* 0x002fc60000000f00 */
[----:B--2---:R-:W2:Y:S01]  /*6be90*/  LDL.LU R11, [R1+0xc0c] ;  /* 0x000c0c00010b7983 */ /* 0x004ea20000300800 */
[----:B------:R-:W-:-:S03]  /*6bea0*/  MOV R5, R13 ;  /* 0x0000000d00057202 */ /* 0x000fc60000000f00 */
[----:B------:R-:W-:Y:S04]  /*6beb0*/  STL [R1+0xbe4], R2 ;  /* 0x000be40201007387 */ /* 0x000fe80000100800 */
[----:B------:R1:W-:Y:S04]  /*6bec0*/  STL [R1+0xbe0], R13 ;  /* 0x000be00d01007387 */ /* 0x0003e80000100800 */
[----:B------:R1:W-:Y:S01]  /*6bed0*/  LDGSTS.E [R0+0x4], desc[UR8][R4.64], P0 ;  /* 0x0000400004007fae */ /* 0x0003e20008121848 */
[----:B------:R-:W-:-:S04]  /*6bee0*/  IADD3 R194, P2, R194, UR4, RZ ;  /* 0x00000004c2c27c10 */ /* 0x000fc8000ff5e0ff */
[----:B------:R-:W-:Y:S01]  /*6bef0*/  IADD3.X R196, R196, UR6, RZ, P2, !PT ;  /* 0x00000006c4c47c10 */ /* 0x000fe200097fe4ff */
[----:B------:R3:W-:Y:S01]  /*6bf00*/  STL [R1+0xbec], R194 ;  /* 0x000becc201007387 */ /* 0x0007e20000100800 */
[----:B------:R-:W-:-:S03]  /*6bf10*/  IADD3 R8, P1, R8, UR4, RZ ;  /* 0x0000000408087c10 */ /* 0x000fc6000ff3e0ff */
[----:B------:R-:W2:Y:S01]  /*6bf20*/  LDL.LU R192, [R1+0xc08] ;  /* 0x000c080001c07983 */ /* 0x000ea20000300800 */
[----:B-1----:R-:W-:-:S03]  /*6bf30*/  IMAD.MOV.U32 R4, RZ, RZ, R194 ;  /* 0x000000ffff047224 */ /* 0x002fc600078e00c2 */
[----:B------:R-:W-:Y:S01]  /*6bf40*/  STL [R1+0xbe8], R196 ;  /* 0x000be8c401007387 */ /* 0x000fe20000100800 */
[----:B------:R-:W-:-:S03]  /*6bf50*/  MOV R5, R196 ;  /* 0x000000c400057202 */ /* 0x000fc60000000f00 */
[----:B------:R-:W2:Y:S04]  /*6bf60*/  LDL.LU R13, [R1+0xc10] ;  /* 0x000c1000010d7983 */ /* 0x000ea80000300800 */
[----:B------:R-:W2:Y:S04]  /*6bf70*/  LDL.LU R2, [R1+0xc14] ;  /* 0x000c140001027983 */ /* 0x000ea80000300800 */
[----:B------:R-:W-:Y:S04]  /*6bf80*/  STL [R1+0xbf4], R8 ;  /* 0x000bf40801007387 */ /* 0x000fe80000100800 */
[----:B------:R1:W-:Y:S01]  /*6bf90*/  LDGSTS.E [R0+0x4004], desc[UR8][R4.64], P0 ;  /* 0x0400400004007fae */ /* 0x0003e20008121848 */
[----:B---3--:R-:W-:-:S05]  /*6bfa0*/  IADD3.X R12, R12, UR6, RZ, P1, !PT ;  /* 0x000000060c0c7c10 */ /* 0x008fca0008ffe4ff */
[----:B------:R3:W-:Y:S01]  /*6bfb0*/  STL [R1+0xbf0], R12 ;  /* 0x000bf00c01007387 */ /* 0x0007e20000100800 */
[----:B-1----:R-:W-:-:S03]  /*6bfc0*/  IMAD.MOV.U32 R5, RZ, RZ, R12 ;  /* 0x000000ffff057224 */ /* 0x002fc600078e000c */
        /* <DEDUP_REMOVED lines=27> */
[----:B--2---:R-:W-:-:S04]  /*6c180*/  IADD3 R11, P0, R11, UR4, RZ ;  /* 0x000000040b0b7c10 */ /* 0x004fc8000ff1e0ff */
[----:B-1----:R-:W-:Y:S01]  /*6c190*/  MOV R4, R11 ;  /* 0x0000000b00047202 */ /* 0x002fe20000000f00 */
[----:B------:R1:W-:Y:S01]  /*6c1a0*/  STL [R1+0xc0c], R11 ;  /* 0x000c0c0b01007387 */ /* 0x0003e20000100800 */
[----:B------:R-:W-:-:S05]  /*6c1b0*/  IADD3.X R192, R192, UR6, RZ, P0, !PT ;  /* 0x00000006c0c07c10 */ /* 0x000fca00087fe4ff */
[----:B------:R2:W-:Y:S01]  /*6c1c0*/  STL [R1+0xc08], R192 ;  /* 0x000c08c001007387 */ /* 0x0005e20000100800 */
[----:B------:R-:W-:-:S05]  /*6c1d0*/  IMAD.MOV.U32 R5, RZ, RZ, R192 ;  /* 0x000000ffff057224 */ /* 0x000fca00078e00c0 */
[----:B------:R1:W-:Y:S01]  /*6c1e0*/  LDGSTS.E [R0+0x4008], desc[UR8][R4.64], P1 ;  /* 0x0400800004007fae */ /* 0x0003e20008921848 */
[----:B------:R-:W-:-:S04]  /*6c1f0*/  IADD3 R2, P2, R2, UR4, RZ ;  /* 0x0000000402027c10 */ /* 0x000fc8000ff5e0ff */
[----:B------:R-:W-:Y:S01]  /*6c200*/  IADD3.X R13, R13, UR6, RZ, P2, !PT ;  /* 0x000000060d0d7c10 */ /* 0x000fe200097fe4ff */
[----:B------:R-:W-:Y:S04]  /*6c210*/  STL [R1+0xc14], R2 ;  /* 0x000c140201007387 */ /* 0x000fe80000100800 */
[----:B-1----:R-:W4:Y:S01]  /*6c220*/  LDL.LU R11, [R1+0xc30] ;  /* 0x000c3000010b7983 */ /* 0x002f220000300800 */
[----:B------:R-:W-:Y:S02]  /*6c230*/  MOV R4, R2 ;  /* 0x0000000200047202 */ /* 0x000fe40000000f00 */
[----:B------:R-:W-:Y:S01]  /*6c240*/  MOV R5, R13 ;  /* 0x0000000d00057202 */ /* 0x000fe20000000f00 */
[----:B------:R1:W-:Y:S04]  /*6c250*/  STL [R1+0xc10], R13 ;  /* 0x000c100d01007387 */ /* 0x0003e80000100800 */
[----:B------:R-:W4:Y:S04]  /*6c260*/  LDL.LU R195, [R1+0xc38] ;  /* 0x000c380001c37983 */ /* 0x000f280000300800 */
[----:B--2---:R-:W2:Y:S04]  /*6c270*/  LDL.LU R192, [R1+0xc3c] ;  /* 0x000c3c0001c07983 */ /* 0x004ea80000300800 */
[----:B------:R3:W-:Y:S04]  /*6c280*/  LDGSTS.E [R0+0x8008], desc[UR8][R4.64], P1 ;  /* 0x0800800004007fae */ /* 0x0007e80008921848 */
[----:B-1----:R-:W2:Y:S01]  /*6c290*/  LDL.LU R13, [R1+0xfc0] ;  /* 0x000fc000010d7983 */ /* 0x002ea20000300800 */
[----:B---3--:R-:W-:-:S03]  /*6c2a0*/  IADD3 R12, P0, R12, UR4, RZ ;  /* 0x000000040c0c7c10 */ /* 0x008fc6000ff1e0ff */
[----:B------:R-:W3:Y:S01]  /*6c2b0*/  LDL.LU R2, [R1+0xfc4] ;  /* 0x000fc40001027983 */ /* 0x000ee20000300800 */
[----:B------:R-:W-:Y:S01]  /*6c2c0*/  IADD3.X R194, R194, UR6, RZ, P0, !PT ;  /* 0x00000006c2c27c10 */ /* 0x000fe200087fe4ff */
[----:B------:R-:W-:-:S03]  /*6c2d0*/  IMAD.MOV.U32 R4, RZ, RZ, R12 ;  /* 0x000000ffff047224 */ /* 0x000fc600078e000c */
[----:B------:R-:W-:-:S05]  /*6c2e0*/  MOV R5, R194 ;  /* 0x000000c200057202 */ /* 0x000fca0000000f00 */
[----:B------:R1:W-:Y:S01]  /*6c2f0*/  LDGSTS.E [R0+0xc008], desc[UR8][R4.64], P1 ;  /* 0x0c00800004007fae */ /* 0x0003e20008921848 */
[----:B----4-:R-:W-:-:S03]  /*6c300*/  IADD3 R8, P1, R8, UR4, RZ ;  /* 0x0000000408087c10 */ /* 0x010fc6000ff3e0ff */
[----:B------:R4:W-:Y:S04]  /*6c310*/  STL [R1+0xc1c], R12 ;  /* 0x000c1c0c01007387 */ /* 0x0009e80000100800 */
[----:B------:R1:W-:Y:S04]  /*6c320*/  STL [R1+0xc18], R194 ;  /* 0x000c18c201007387 */ /* 0x0003e80000100800 */
[----:B----4-:R-:W4:Y:S01]  /*6c330*/  LDL.LU R12, [R1+0xfcc] ;  /* 0x000fcc00010c7983 */ /* 0x010f220000300800 */
[----:B------:R-:W-:-:S03]  /*6c340*/  IADD3.X R10, R10, UR6, RZ, P1, !PT ;  /* 0x000000060a0a7c10 */ /* 0x000fc60008ffe4ff */
[----:B------:R-:W-:Y:S04]  /*6c350*/  STL [R1+0xc24], R8 ;  /* 0x000c240801007387 */ /* 0x000fe80000100800 */
[----:B------:R1:W-:Y:S02]  /*6c360*/  STL [R1+0xc20], R10 ;  /* 0x000c200a01007387 */ /* 0x0003e40000100800 */
[----:B-1----:R-:W-:Y:S01]  /*6c370*/  IMAD.MOV.U32 R5, RZ, RZ, R10 ;  /* 0x000000ffff057224 */ /* 0x002fe200078e000a */
[----:B------:R-:W-:Y:S02]  /*6c380*/  MOV R4, R8 ;  /* 0x0000000800047202 */ /* 0x000fe40000000f00 */
[----:B------:R-:W-:-:S04]  /*6c390*/  IADD3 R193, P2, R193, UR4, RZ ;  /* 0x00000004c1c17c10 */ /* 0x000fc8000ff5e0ff */
[----:B------:R-:W-:Y:S01]  /*6c3a0*/  IADD3.X R196, R196, UR6, RZ, P2, !PT ;  /* 0x00000006c4c47c10 */ /* 0x000fe200097fe4ff */
[----:B------:R1:W-:Y:S04]  /*6c3b0*/  STL [R1+0xc2c], R193 ;  /* 0x000c2cc101007387 */ /* 0x0003e80000100800 */
        /* <DEDUP_REMOVED lines=8> */
[----:B------:R-:W-:Y:S01]  /*6c440*/  IADD3 R9, P1, R9, UR4, RZ ;  /* 0x0000000409097c10 */ /* 0x000fe2000ff3e0ff */
[----:B------:R-:W-:-:S04]  /*6c450*/  UISETP.GT.AND UP1, UPT, UR16, 0x34, UPT ;  /* 0x000000341000788c */ /* 0x000fc8000bf24270 */
[----:B------:R1:W-:Y:S06]  /*6c460*/  STL [R1+0xc34], R9 ;  /* 0x000c340901007387 */ /* 0x0003ec0000100800 */
[----:B------:R1:W-:Y:S01]  /*6c470*/  LDGSTS.E [R0+0xc], desc[UR8][R4.64], P0 ;  /* 0x0000c00004007fae */ /* 0x0003e20008121848 */
[----:B------:R-:W-:Y:S01]  /*6c480*/  USEL UR12, URZ, 0x4, !UP1 ;  /* 0x000000043f0c7887 */ /* 0x000fe2000c800000 */
[----:B-1----:R-:W-:Y:S02]  /*6c490*/  MOV R4, R193 ;  /* 0x000000c100047202 */ /* 0x002fe40000000f00 */
[----:B------:R-:W-:-:S05]  /*6c4a0*/  MOV R5, R196 ;  /* 0x000000c400057202 */ /* 0x000fca0000000f00 */
[----:B------:R1:W-:Y:S01]  /*6c4b0*/  LDGSTS.E [R0+0x400c], desc[UR8][R4.64], P0 ;  /* 0x0400c00004007fae */ /* 0x0003e20008121848 */
[----:B------:R-:W-:Y:S01]  /*6c4c0*/  USEL UR12, UR12, URZ, !UP0 ;  /* 0x0000003f0c0c7287 */ /* 0x000fe2000c000000 */
[----:B-1----:R-:W-:Y:S01]  /*6c4d0*/  IMAD.MOV.U32 R4, RZ, RZ, R9 ;  /* 0x000000ffff047224 */ /* 0x002fe200078e0009 */
[----:B------:R-:W-:-:S05]  /*6c4e0*/  IADD3.X R11, R11, UR6, RZ, P1, !PT ;  /* 0x000000060b0b7c10 */ /* 0x000fca0008ffe4ff */
[----:B------:R1:W-:Y:S04]  /*6c4f0*/  STL [R1+0xc30], R11 ;  /* 0x000c300b01007387 */ /* 0x0003e80000100800 */
[----:B------:R-:W4:Y:S04]  /*6c500*/  LDL.LU R193, [R1+0xfd8] ;  /* 0x000fd80001c17983 */ /* 0x000f280000300800 */
[----:B------:R-:W4:Y:S01]  /*6c510*/  LDL.LU R9, [R1+0xfdc] ;  /* 0x000fdc0001097983 */ /* 0x000f220000300800 */
[----:B--2---:R-:W-:Y:S02]  /*6c520*/  IADD3 R192, P2, R192, UR4, RZ ;  /* 0x00000004c0c07c10 */ /* 0x004fe4000ff5e0ff */
[----:B------:R-:W-:-:S02]  /*6c530*/  MOV R5, R11 ;  /* 0x0000000b00057202 */ /* 0x000fc40000000f00 */
[----:B------:R-:W-:Y:S01]  /*6c540*/  IADD3.X R195, R195, UR6, RZ, P2, !PT ;  /* 0x00000006c3c37c10 */ /* 0x000fe200097fe4ff */
[----:B-1----:R-:W2:Y:S04]  /*6c550*/  LDL.LU R11, [R1+0xfe4] ;  /* 0x000fe400010b7983 */ /* 0x002ea80000300800 */
[----:B------:R1:W-:Y:S01]  /*6c560*/  LDGSTS.E [R0+0x800c], desc[UR8][R4.64], P0 ;  /* 0x0800c00004007fae */ /* 0x0003e20008121848 */
[----:B---3--:R-:W-:-:S03]  /*6c570*/  IADD3 R2, P3, R2, UR4, RZ ;  /* 0x0000000402027c10 */ /* 0x008fc6000ff7e0ff */
[----:B------:R3:W-:Y:S01]  /*6c580*/  STL [R1+0xc3c], R192 ;  /* 0x000c3cc001007387 */ /* 0x0007e20000100800 */
[----:B------:R-:W-:-:S03]  /*6c590*/  IADD3.X R13, R13, UR6, RZ, P3, !PT ;  /* 0x000000060d0d7c10 */ /* 0x000fc60009ffe4ff */
[----:B------:R-:W-:Y:S01]  /*6c5a0*/  STL [R1+0xc38], R195 ;  /* 0x000c38c301007387 */ /* 0x000fe20000100800 */
[----:B-1----:R-:W-:Y:S01]  /*6c5b0*/  MOV R4, R192 ;  /* 0x000000c000047202 */ /* 0x002fe20000000f00 */
[----:B------:R-:W-:Y:S02]  /*6c5c0*/  IMAD.MOV.U32 R5, RZ, RZ, R195 ;  /* 0x000000ffff057224 */ /* 0x000fe400078e00c3 */
[----:B------:R-:W-:Y:S01]  /*6c5d0*/  STL [R1+0xfc4], R2 ;  /* 0x000fc40201007387 */ /* 0x000fe20000100800 */
[----:B------:R-:W-:-:S03]  /*6c5e0*/  ISETP.NE.U32.AND P1, PT, RZ, UR12, PT ;  /* 0x0000000cff007c0c */ /* 0x000fc6000bf25070 */
[----:B---3--:R-:W3:Y:S04]  /*6c5f0*/  LDL.LU R192, [R1+0xfe0] ;  /* 0x000fe00001c07983 */ /* 0x008ee80000300800 */
[----:B------:R1:W-:Y:S04]  /*6c600*/  STL [R1+0xfc0], R13 ;  /* 0x000fc00d01007387 */ /* 0x0003e80000100800 */
[----:B------:R1:W-:Y:S01]  /*6c610*/  LDGSTS.E [R0+0xc00c], desc[UR8][R4.64], P0 ;  /* 0x0c00c00004007fae */ /* 0x0003e20008121848 */
[----:B----4-:R-:W-:-:S03]  /*6c620*/  IADD3 R12, P0, R12, UR4, RZ ;  /* 0x000000040c0c7c10 */ /* 0x010fc6000ff1e0ff */
[----:B------:R-:W4:Y:S01]  /*6c630*/  LDL.LU R196, [R1+0xfe8] ;  /* 0x000fe80001c47983 */ /* 0x000f220000300800 */
[----:B-1----:R-:W-:-:S03]  /*6c640*/  MOV R5, R13 ;  /* 0x0000000d00057202 */ /* 0x002fc60000000f00 */
[----:B------:R-:W4:Y:S01]  /*6c650*/  LDL.LU R13, [R1+0xfec] ;  /* 0x000fec00010d7983 */ /* 0x000f220000300800 */
[----:B------:R-:W-:-:S03]  /*6c660*/  MOV R4, R2 ;  /* 0x0000000200047202 */ /* 0x000fc60000000f00 */
[----:B------:R-:W4:Y:S04]  /*6c670*/  LDL.LU R2, [R1+0xff4] ;  /* 0x000ff40001027983 */ /* 0x000f280000300800 */
[----:B------:R1:W-:Y:S04]  /*6c680*/  STL [R1+0xfcc], R12 ;  /* 0x000fcc0c01007387 */ /* 0x0003e80000100800 */
[----:B------:R1:W-:Y:S01]  /*6c690*/  LDGSTS.E [R0+0x10000], desc[UR8][R4.64], P1 ;  /* 0x1000000004007fae */ /* 0x0003e20008921848 */
        /* <DEDUP_REMOVED lines=23> */
[----:B------:R-:W-:Y:S02]  /*6c810*/  MOV R5, R193 ;  /* 0x000000c100057202 */ /* 0x000fe40000000f00 */
[----:B------:R-:W-:-:S03]  /*6c820*/  ISETP.NE.U32.AND P0, PT, RZ, UR12, PT ;  /* 0x0000000cff007c0c */ /* 0x000fc6000bf05070 */
[----:B------:R1:W-:Y:S01]  /*6c830*/  LDGSTS.E [R0+0x1c000], desc[UR8][R4.64], P1 ;  /* 0x1c00000004007fae */ /* 0x0003e20008921848 */
[----:B--2---:R-:W-:-:S03]  /*6c840*/  IADD3 R11, P1, R11, UR4, RZ ;  /* 0x000000040b0b7c10 */ /* 0x004fc6000ff3e0ff */
[----:B------:R2:W-:Y:S04]  /*6c850*/  STL [R1+0xfdc], R9 ;  /* 0x000fdc0901007387 */ /* 0x0005e80000100800 */
[----:B------:R4:W-:Y:S01]  /*6c860*/  STL [R1+0xfd8], R193 ;  /* 0x000fd8c101007387 */ /* 0x0009e20000100800 */
[----:B-1----:R-:W-:-:S03]  /*6c870*/  IMAD.MOV.U32 R4, RZ, RZ, R11 ;  /* 0x000000ffff047224 */ /* 0x002fc600078e000b */
[----:B--2---:R-:W2:Y:S01]  /*6c880*/  LDL.LU R9, [R1+0x100c] ;  /* 0x00100c0001097983 */ /* 0x004ea20000300800 */
[----:B---3--:R-:W-:-:S03]  /*6c890*/  IADD3.X R192, R192, UR6, RZ, P1, !PT ;  /* 0x00000006c0c07c10 */ /* 0x008fc60008ffe4ff */
[----:B------:R-:W-:Y:S01]  /*6c8a0*/  STL [R1+0xfe4], R11 ;  /* 0x000fe40b01007387 */ /* 0x000fe20000100800 */
[----:B------:R-:W-:-:S03]  /*6c8b0*/  MOV R5, R192 ;  /* 0x000000c000057202 */ /* 0x000fc60000000f00 */
[----:B------:R1:W-:Y:S04]  /*6c8c0*/  STL [R1+0xfe0], R192 ;  /* 0x000fe0c001007387 */ /* 0x0003e80000100800 */
[----:B------:R3:W-:Y:S01]  /*6c8d0*/  LDGSTS.E [R0+0x10004], desc[UR8][R4.64], P0 ;  /* 0x1000400004007fae */ /* 0x0007e20008121848 */
[----:B----4-:R-:W-:-:S04]  /*6c8e0*/  IADD3 R13, P2, R13, UR4, RZ ;  /* 0x000000040d0d7c10 */ /* 0x010fc8000ff5e0ff */
[----:B------:R-:W-:Y:S01]  /*6c8f0*/  IADD3.X R196, R196, UR6, RZ, P2, !PT ;  /* 0x00000006c4c47c10 */ /* 0x000fe200097fe4ff */
[----:B------:R4:W-:Y:S01]  /*6c900*/  STL [R1+0xfec], R13 ;  /* 0x000fec0d01007387 */ /* 0x0009e20000100800 */
[----:B------:R-:W-:-:S03]  /*6c910*/  IADD3 R2, P1, R2, UR4, RZ ;  /* 0x0000000402027c10 */ /* 0x000fc6000ff3e0ff */
[----:B------:R-:W2:Y:S01]  /*6c920*/  LDL.LU R193, [R1+0x1008] ;  /* 0x0010080001c17983 */ /* 0x000ea20000300800 */
[----:B---3--:R-:W-:-:S03]  /*6c930*/  MOV R4, R13 ;  /* 0x0000000d00047202 */ /* 0x008fc60000000f00 */
[----:B------:R-:W-:Y:S01]  /*6c940*/  STL [R1+0xfe8], R196 ;  /* 0x000fe8c401007387 */ /* 0x000fe20000100800 */
[----:B------:R-:W-:-:S03]  /*6c950*/  IMAD.MOV.U32 R5, RZ, RZ, R196 ;  /* 0x000000ffff057224 */ /* 0x000fc600078e00c4 */
[----:B-1----:R-:W3:Y:S04]  /*6c960*/  LDL.LU R192, [R1+0x1010] ;  /* 0x0010100001c07983 */ /* 0x002ee80000300800 */
[----:B------:R-:W3:Y:S04]  /*6c970*/  LDL.LU R11, [R1+0x1014] ;  /* 0x00101400010b7983 */ /* 0x000ee80000300800 */
[----:B------:R-:W-:Y:S04]  /*6c980*/  STL [R1+0xff4], R2 ;  /* 0x000ff40201007387 */ /* 0x000fe80000100800 */
[----:B------:R1:W-:Y:S01]  /*6c990*/  LDGSTS.E [R0+0x14004], desc[UR8][R4.64], P0 ;  /* 0x1400400004007fae */ /* 0x0003e20008121848 */
[----:B------:R-:W-:-:S04]  /*6c9a0*/  IADD3.X R12, R12, UR6, RZ, P1, !PT ;  /* 0x000000060c0c7c10 */ /* 0x000fc80008ffe4ff */
[----:B-1----:R-:W-:Y:S01]  /*6c9b0*/  MOV R5, R12 ;  /* 0x0000000c00057202 */ /* 0x002fe20000000f00 */
[----:B------:R1:W-:Y:S04]  /*6c9c0*/  STL [R1+0xff0], R12 ;  /* 0x000ff00c01007387 */ /* 0x0003e80000100800 */
[----:B----4-:R-:W4:Y:S01]  /*6c9d0*/  LDL.LU R13, [R1+0x1018] ;  /* 0x00101800010d7983 */ /* 0x010f220000300800 */
[----:B------:R-:W-:-:S03]  /*6c9e0*/  MOV R4, R2 ;  /* 0x0000000200047202 */ /* 0x000fc60000000f00 */
[----:B-1----:R-:W4:Y:S04]  /*6c9f0*/  LDL.LU R12, [R1+0x101c] ;  /* 0x00101c00010c7983 */ /* 0x002f280000300800 */
[----:B------:R1:W-:Y:S01]  /*6ca00*/  LDGSTS.E [R0+0x18004], desc[UR8][R4.64], P0 ;  /* 0x1800400004007fae */ /* 0x0003e20008121848 */
[----:B------:R-:W-:-:S03]  /*6ca10*/  IADD3 R10, P2, R10, UR4, RZ ;  /* 0x000000040a0a7c10 */ /* 0x000fc6000ff5e0ff */
        /* <DEDUP_REMOVED lines=22> */
[----:B--2---:R-:W-:-:S05]  /*6cb80*/  IADD3 R9, P0, R9, UR4, RZ ;  /* 0x0000000409097c10 */ /* 0x004fca000ff1e0ff */
[----:B------:R2:W-:Y:S01]  /*6cb90*/  STL [R1+0x100c], R9 ;  /* 0x00100c0901007387 */ /* 0x0005e20000100800 */
[----:B-1----:R-:W-:Y:S02]  /*6cba0*/  MOV R4, R9 ;  /* 0x0000000900047202 */ /* 0x002fe40000000f00 */
[----:B------:R-:W-:-:S04]  /*6cbb0*/  IADD3.X R193, R193, UR6, RZ, P0, !PT ;  /* 0x00000006c1c17c10 */ /* 0x000fc800087fe4ff */
[----:B------:R-:W-:Y:S01]  /*6cbc0*/  MOV R5, R193 ;  /* 0x000000c100057202 */ /* 0x000fe20000000f00 */
[----:B------:R1:W-:Y:S04]  /*6cbd0*/  STL [R1+0x1008], R193 ;  /* 0x001008c101007387 */ /* 0x0003e80000100800 */
[----:B------:R1:W-:Y:S01]  /*6cbe0*/  LDGSTS.E [R0+0x14008], desc[UR8][R4.64], P1 ;  /* 0x1400800004007fae */ /* 0x0003e20008921848 */
[----:B---3--:R-:W-:-:S05]  /*6cbf0*/  IADD3 R11, P2, R11, UR4, RZ ;  /* 0x000000040b0b7c10 */ /* 0x008fca000ff5e0ff */
[----:B------:R-:W-:Y:S01]  /*6cc00*/  STL [R1+0x1014], R11 ;  /* 0x0010140b01007387 */ /* 0x000fe20000100800 */
[----:B------:R-:W-:-:S03]  /*6cc10*/  IADD3.X R192, R192, UR6, RZ, P2, !PT ;  /* 0x00000006c0c07c10 */ /* 0x000fc600097fe4ff */
[----:B--2---:R-:W2:Y:S01]  /*6cc20*/  LDL.LU R9, [R1+0x1030] ;  /* 0x0010300001097983 */ /* 0x004ea20000300800 */
[----:B-1----:R-:W-:Y:S01]  /*6cc30*/  IMAD.MOV.U32 R4, RZ, RZ, R11 ;  /* 0x000000ffff047224 */ /* 0x002fe200078e000b */
[----:B------:R-:W-:Y:S02]  /*6cc40*/  MOV R5, R192 ;  /* 0x000000c000057202 */ /* 0x000fe40000000f00 */
[----:B------:R1:W-:Y:S04]  /*6cc50*/  STL [R1+0x1010], R192 ;  /* 0x001010c001007387 */ /* 0x0003e80000100800 */
[----:B------:R-:W3:Y:S04]  /*6cc60*/  LDL.LU R193, [R1+0x1038] ;  /* 0x0010380001c17983 */ /* 0x000ee80000300800 */
[----:B------:R4:W-:Y:S04]  /*6cc70*/  LDGSTS.E [R0+0x18008], desc[UR8][R4.64], P1 ;  /* 0x1800800004007fae */ /* 0x0009e80008921848 */
[----:B-1----:R-:W3:Y:S04]  /*6cc80*/  LDL.LU R192, [R1+0x103c] ;  /* 0x00103c0001c07983 */ /* 0x002ee80000300800 */
[----:B------:R-:W3:Y:S04]  /*6cc90*/  LDL.LU R195, [R1+0x13c0] ;  /* 0x0013c00001c37983 */ /* 0x000ee80000300800 */
[----:B------:R-:W3:Y:S01]  /*6cca0*/  LDL.LU R11, [R1+0x13c4] ;  /* 0x0013c400010b7983 */ /* 0x000ee20000300800 */
[----:B----4-:R-:W-:-:S04]  /*6ccb0*/  IADD3 R12, P0, R12, UR4, RZ ;  /* 0x000000040c0c7c10 */ /* 0x010fc8000ff1e0ff */
[----:B------:R-:W-:Y:S02]  /*6ccc0*/  IADD3.X R13, R13, UR6, RZ, P0, !PT ;  /* 0x000000060d0d7c10 */ /* 0x000fe400087fe4ff */
[----:B------:R-:W-:-:S03]  /*6ccd0*/  MOV R4, R12 ;  /* 0x0000000c00047202 */ /* 0x000fc60000000f00 */
[----:B------:R-:W-:-:S05]  /*6cce0*/  IMAD.MOV.U32 R5, RZ, RZ, R13 ;  /* 0x000000ffff057224 */ /* 0x000fca00078e000d */
[----:B------:R1:W-:Y:S01]  /*6ccf0*/  LDGSTS.E [R0+0x1c008], desc[UR8][R4.64], P1 ;  /* 0x1c00800004007fae */ /* 0x0003e20008921848 */
[----:B------:R-:W-:-:S03]  /*6cd00*/  IADD3 R2, P1, R2, UR4, RZ ;  /* 0x0000000402027c10 */ /* 0x000fc6000ff3e0ff */
[----:B------:R4:W-:Y:S04]  /*6cd10*/  STL [R1+0x101c], R12 ;  /* 0x00101c0c01007387 */ /* 0x0009e80000100800 */
[----:B------:R1:W-:Y:S04]  /*6cd20*/  STL [R1+0x1018], R13 ;  /* 0x0010180d01007387 */ /* 0x0003e80000100800 */
[----:B----4-:R-:W4:Y:S01]  /*6cd30*/  LDL.LU R12, [R1+0x13cc] ;  /* 0x0013cc00010c7983 */ /* 0x010f220000300800 */
[----:B------:R-:W-:-:S03]  /*6cd40*/  IADD3.X R10, R10, UR6, RZ, P1, !PT ;  /* 0x000000060a0a7c10 */ /* 0x000fc60008ffe4ff */
[----:B------:R-:W-:Y:S04]  /*6cd50*/  STL [R1+0x1024], R2 ;  /* 0x0010240201007387 */ /* 0x000fe80000100800 */
[----:B------:R1:W-:Y:S02]  /*6cd60*/  STL [R1+0x1020], R10 ;  /* 0x0010200a01007387 */ /* 0x0003e40000100800 */
[----:B-1----:R-:W-:Y:S02]  /*6cd70*/  MOV R5, R10 ;  /* 0x0000000a00057202 */ /* 0x002fe40000000f00 */
        /* <DEDUP_REMOVED lines=14> */
[----:B------:R-:W-:Y:S06]  /*6ce60*/  STL [R1+0x1034], R8 ;  /* 0x0010340801007387 */ /* 0x000fec0000100800 */
[----:B------:R1:W-:Y:S02]  /*6ce70*/  LDGSTS.E [R0+0x1000c], desc[UR8][R4.64], P0 ;  /* 0x1000c00004007fae */ /* 0x0003e40008121848 */
[----:B-1----:R-:W-:Y:S01]  /*6ce80*/  IMAD.MOV.U32 R4, RZ, RZ, R194 ;  /* 0x000000ffff047224 */ /* 0x002fe200078e00c2 */
[----:B------:R-:W-:-:S05]  /*6ce90*/  MOV R5, R196 ;  /* 0x000000c400057202 */ /* 0x000fca0000000f00 */
[----:B------:R1:W-:Y:S01]  /*6cea0*/  LDGSTS.E [R0+0x1400c], desc[UR8][R4.64], P0 ;  /* 0x1400c00004007fae */ /* 0x0003e20008121848 */
[----:B------:R-:W-:-:S04]  /*6ceb0*/  USEL UR12, URZ, 0x4, !UP1 ;  /* 0x000000043f0c7887 */ /* 0x000fc8000c800000 */
[----:B------:R-:W-:Y:S01]  /*6cec0*/  USEL UR12, UR12, URZ, !UP0 ;  /* 0x0000003f0c0c7287 */ /* 0x000fe2000c000000 */
[----:B-1----:R-:W-:Y:S02]  /*6ced0*/  MOV R4, R8 ;  /* 0x0000000800047202 */ /* 0x002fe40000000f00 */
[----:B--2---:R-:W-:-:S05]  /*6cee0*/  IADD3.X R9, R9, UR6, RZ, P1, !PT ;  /* 0x0000000609097c10 */ /* 0x004fca0008ffe4ff */
[----:B------:R1:W-:Y:S01]  /*6cef0*/  STL [R1+0x1030], R9 ;  /* 0x0010300901007387 */ /* 0x0003e20000100800 */
[----:B------:R-:W-:-:S03]  /*6cf00*/  IMAD.MOV.U32 R5, RZ, RZ, R9 ;  /* 0x000000ffff057224 */ /* 0x000fc600078e0009 */
[----:B------:R-:W2:Y:S04]  /*6cf10*/  LDL.LU R194, [R1+0x13d8] ;  /* 0x0013d80001c27983 */ /* 0x000ea80000300800 */
[----:B------:R3:W-:Y:S04]  /*6cf20*/  LDGSTS.E [R0+0x1800c], desc[UR8][R4.64], P0 ;  /* 0x1800c00004007fae */ /* 0x0007e80008121848 */
[----:B-1----:R-:W2:Y:S01]  /*6cf30*/  LDL.LU R9, [R1+0x13dc] ;  /* 0x0013dc0001097983 */ /* 0x002ea20000300800 */
[----:B---3--:R-:W-:-:S03]  /*6cf40*/  IADD3 R192, P2, R192, UR4, RZ ;  /* 0x00000004c0c07c10 */ /* 0x008fc6000ff5e0ff */
[----:B------:R-:W3:Y:S01]  /*6cf50*/  LDL.LU R8, [R1+0x13e4] ;  /* 0x0013e40001087983 */ /* 0x000ee20000300800 */
[----:B------:R-:W-:Y:S02]  /*6cf60*/  IADD3.X R193, R193, UR6, RZ, P2, !PT ;  /* 0x00000006c1c17c10 */ /* 0x000fe400097fe4ff */
[----:B------:R-:W-:Y:S01]  /*6cf70*/  IADD3 R11, P3, R11, UR4, RZ ;  /* 0x000000040b0b7c10 */ /* 0x000fe2000ff7e0ff */
[----:B------:R-:W-:Y:S01]  /*6cf80*/  STL [R1+0x103c], R192 ;  /* 0x00103cc001007387 */ /* 0x000fe20000100800 */
[----:B------:R-:W-:Y:S02]  /*6cf90*/  MOV R4, R192 ;  /* 0x000000c000047202 */ /* 0x000fe40000000f00 */
[----:B------:R-:W-:Y:S02]  /*6cfa0*/  IADD3.X R195, R195, UR6, RZ, P3, !PT ;  /* 0x00000006c3c37c10 */ /* 0x000fe40009ffe4ff */
[----:B------:R-:W-:Y:S01]  /*6cfb0*/  MOV R5, R193 ;  /* 0x000000c100057202 */ /* 0x000fe20000000f00 */
[----:B------:R1:W-:Y:S01]  /*6cfc0*/  STL [R1+0x1038], R193 ;  /* 0x001038c101007387 */ /* 0x0003e20000100800 */
[----:B------:R-:W-:-:S03]  /*6cfd0*/  ISETP.NE.U32.AND P1, PT, RZ, UR12, PT ;  /* 0x0000000cff007c0c */ /* 0x000fc6000bf25070 */
[----:B------:R4:W-:Y:S04]  /*6cfe0*/  STL [R1+0x13c4], R11 ;  /* 0x0013c40b01007387 */ /* 0x0009e80000100800 */
[----:B------:R4:W-:Y:S04]  /*6cff0*/  LDGSTS.E [R0+0x1c00c], desc[UR8][R4.64], P0 ;  /* 0x1c00c00004007fae */ /* 0x0009e80008121848 */
[----:B-1----:R-:W3:Y:S04]  /*6d000*/  LDL.LU R193, [R1+0x13e0] ;  /* 0x0013e00001c17983 */ /* 0x002ee80000300800 */
[----:B------:R-:W-:Y:S04]  /*6d010*/  STL [R1+0x13c0], R195 ;  /* 0x0013c0c301007387 */ /* 0x000fe80000100800 */
[----:B------:R-:W3:Y:S01]  /*6d020*/  LDL.LU R192, [R1+0x13e8] ;  /* 0x0013e80001c07983 */ /* 0x000ee20000300800 */
[----:B----4-:R-:W-:-:S03]  /*6d030*/  IMAD.MOV.U32 R4, RZ, RZ, R11 ;  /* 0x000000ffff047224 */ /* 0x010fc600078e000b */
[----:B------:R-:W4:Y:S01]  /*6d040*/  LDL.LU R11, [R1+0x13ec] ;  /* 0x0013ec00010b7983 */ /* 0x000f220000300800 */
[----:B------:R-:W-:Y:S02]  /*6d050*/  IADD3 R12, P0, R12, UR4, RZ ;  /* 0x000000040c0c7c10 */ /* 0x000fe4000ff1e0ff */
[----:B------:R-:W-:-:S03]  /*6d060*/  MOV R5, R195 ;  /* 0x000000c300057202 */ /* 0x000fc60000000f00 */
[----:B------:R1:W-:Y:S04]  /*6d070*/  STL [R1+0x13cc], R12 ;  /* 0x0013cc0c01007387 */ /* 0x0003e80000100800 */
[----:B------:R1:W-:Y:S02]  /*6d080*/  LDGSTS.E [R0+0x20000], desc[UR8][R4.64], P1 ;  /* 0x2000000004007fae */ /* 0x0003e40008921848 */
[----:B-1----:R-:W-:Y:S02]  /*6d090*/  MOV R4, R12 ;  /* 0x0000000c00047202 */ /* 0x002fe40000000f00 */
[----:B------:R-:W-:-:S05]  /*6d0a0*/  IADD3.X R13, R13, UR6, RZ, P0, !PT ;  /* 0x000000060d0d7c10 */ /* 0x000fca00087fe4ff */
[----:B------:R1:W-:Y:S01]  /*6d0b0*/  STL [R1+0x13c8], R13 ;  /* 0x0013c80d01007387 */ /* 0x0003e20000100800 */
[----:B------:R-:W-:-:S05]  /*6d0c0*/  IMAD.MOV.U32 R5, RZ, RZ, R13 ;  /* 0x000000ffff057224 */ /* 0x000fca00078e000d */
[----:B------:R1:W-:Y:S01]  /*6d0d0*/  LDGSTS.E [R0+0x24000], desc[UR8][R4.64], P1 ;  /* 0x2400000004007fae */ /* 0x0003e20008921848 */
[----:B------:R-:W-:-:S04]  /*6d0e0*/  IADD3 R2, P2, R2, UR4, RZ ;  /* 0x0000000402027c10 */ /* 0x000fc8000ff5e0ff */
[----:B------:R-:W-:Y:S01]  /*6d0f0*/  IADD3.X R10, R10, UR6, RZ, P2, !PT ;  /* 0x000000060a0a7c10 */ /* 0x000fe200097fe4ff */
[----:B------:R-:W-:Y:S04]  /*6d100*/  STL [R1+0x13d4], R2 ;  /* 0x0013d40201007387 */ /* 0x000fe80000100800 */
[----:B------:R-:W4:Y:S01]  /*6d110*/  LDL.LU R12, [R1+0x13f4] ;  /* 0x0013f400010c7983 */ /* 0x000f220000300800 */
[----:B-1----:R-:W-:-:S03]  /*6d120*/  MOV R5, R10 ;  /* 0x0000000a00057202 */ /* 0x002fc60000000f00 */
[----:B------:R1:W-:Y:S04]  /*6d130*/  STL [R1+0x13d0], R10 ;  /* 0x0013d00a01007387 */ /* 0x0003e80000100800 */
[----:B------:R-:W4:Y:S04]  /*6d140*/  LDL.LU R196, [R1+0x13f0] ;  /* 0x0013f00001c47983 */ /* 0x000f280000300800 */
[----:B------:R-:W4:Y:S04]  /*6d150*/  LDL.LU R13, [R1+0x13f8] ;  /* 0x0013f800010d7983 */ /* 0x000f280000300800 */
        /* <DEDUP_REMOVED lines=14> */
[----:B---3--:R-:W-:-:S03]  /*6d240*/  IADD3 R8, P1, R8, UR4, RZ ;  /* 0x0000000408087c10 */ /* 0x008fc6000ff3e0ff */
[----:B------:R2:W-:Y:S04]  /*6d250*/  STL [R1+0x13dc], R9 ;  /* 0x0013dc0901007387 */ /* 0x0005e80000100800 */
[----:B------:R3:W-:Y:S01]  /*6d260*/  STL [R1+0x13d8], R194 ;  /* 0x0013d8c201007387 */ /* 0x0007e20000100800 */
[----:B------:R-:W-:-:S03]  /*6d270*/  IADD3.X R193, R193, UR6, RZ, P1, !PT ;  /* 0x00000006c1c17c10 */ /* 0x000fc60008ffe4ff */
[----:B--2---:R-:W2:Y:S01]  /*6d280*/  LDL.LU R9, [R1+0x140c] ;  /* 0x00140c0001097983 */ /* 0x004ea20000300800 */
[----:B-1----:R-:W-:-:S03]  /*6d290*/  MOV R4, R8 ;  /* 0x0000000800047202 */ /* 0x002fc60000000f00 */
[----:B------:R-:W-:Y:S01]  /*6d2a0*/  STL [R1+0x13e4], R8 ;  /* 0x0013e40801007387 */ /* 0x000fe20000100800 */
[----:B----4-:R-:W-:-:S03]  /*6d2b0*/  IADD3 R11, P2, R11, UR4, RZ ;  /* 0x000000040b0b7c10 */ /* 0x010fc6000ff5e0ff */
[----:B------:R1:W-:Y:S01]  /*6d2c0*/  STL [R1+0x13e0], R193 ;  /* 0x0013e0c101007387 */ /* 0x0003e20000100800 */
[----:B------:R-:W-:Y:S01]  /*6d2d0*/  IADD3.X R192, R192, UR6, RZ, P2, !PT ;  /* 0x00000006c0c07c10 */ /* 0x000fe200097fe4ff */
[----:B------:R-:W-:Y:S02]  /*6d2e0*/  IMAD.MOV.U32 R5, RZ, RZ, R193 ;  /* 0x000000ffff057224 */ /* 0x000fe400078e00c1 */
[----:B------:R-:W-:Y:S04]  /*6d2f0*/  STL [R1+0x13ec], R11 ;  /* 0x0013ec0b01007387 */ /* 0x000fe80000100800 */
[----:B---3--:R-:W3:Y:S04]  /*6d300*/  LDL.LU R194, [R1+0x1408] ;  /* 0x0014080001c27983 */ /* 0x008ee80000300800 */
[----:B------:R4:W-:Y:S04]  /*6d310*/  STL [R1+0x13e8], R192 ;  /* 0x0013e8c001007387 */ /* 0x0009e80000100800 */
[----:B-1----:R-:W3:Y:S04]  /*6d320*/  LDL.LU R193, [R1+0x1410] ;  /* 0x0014100001c17983 */ /* 0x002ee80000300800 */
[----:B------:R-:W3:Y:S04]  /*6d330*/  LDL.LU R8, [R1+0x1414] ;  /* 0x0014140001087983 */ /* 0x000ee80000300800 */
[----:B------:R1:W-:Y:S02]  /*6d340*/  LDGSTS.E [R0+0x20004], desc[UR8][R4.64], P0 ;  /* 0x2000400004007fae */ /* 0x0003e40008121848 */
[----:B-1----:R-:W-:-:S02]  /*6d350*/  MOV R5, R192 ;  /* 0x000000c000057202 */ /* 0x002fc40000000f00 */
[----:B------:R-:W-:Y:S01]  /*6d360*/  MOV R4, R11 ;  /* 0x0000000b00047202 */ /* 0x000fe20000000f00 */
[----:B----4-:R-:W4:Y:S04]  /*6d370*/  LDL.LU R192, [R1+0x1418] ;  /* 0x0014180001c07983 */ /* 0x010f280000300800 */
[----:B------:R-:W4:Y:S04]  /*6d380*/  LDL.LU R11, [R1+0x141c] ;  /* 0x00141c00010b7983 */ /* 0x000f280000300800 */
[----:B------:R1:W-:Y:S01]  /*6d390*/  LDGSTS.E [R0+0x24004], desc[UR8][R4.64], P0 ;  /* 0x2400400004007fae */ /* 0x0003e20008121848 */
[----:B------:R-:W-:-:S04]  /*6d3a0*/  IADD3 R12, P1, R12, UR4, RZ ;  /* 0x000000040c0c7c10 */ /* 0x000fc8000ff3e0ff */
[----:B------:R-:W-:Y:S01]  /*6d3b0*/  IADD3.X R196, R196, UR6, RZ, P1, !PT ;  /* 0x00000006c4c47c10 */ /* 0x000fe20008ffe4ff */
[----:B-1----:R-:W-:-:S03]  /*6d3c0*/  IMAD.MOV.U32 R4, RZ, RZ, R12 ;  /* 0x000000ffff047224 */ /* 0x002fc600078e000c */
[----:B------:R-:W-:Y:S02]  /*6d3d0*/  MOV R5, R196 ;  /* 0x000000c400057202 */ /* 0x000fe40000000f00 */
        /* <DEDUP_REMOVED lines=9> */
[----:B------:R-:W-:Y:S01]  /*6d470*/  MOV R4, R10 ;  /* 0x0000000a00047202 */ /* 0x000fe20000000f00 */
[----:B------:R-:W-:Y:S02]  /*6d480*/  IMAD.MOV.U32 R5, RZ, RZ, R13 ;  /* 0x000000ffff057224 */ /* 0x000fe400078e000d */
[----:B------:R1:W-:Y:S04]  /*6d490*/  STL [R1+0x13f8], R13 ;  /* 0x0013f80d01007387 */ /* 0x0003e80000100800 */
[----:B------:R1:W-:Y:S04]  /*6d4a0*/  STL [R1+0x1404], R2 ;  /* 0x0014040201007387 */ /* 0x0003e80000100800 */
[----:B------:R1:W-:Y:S04]  /*6d4b0*/  LDGSTS.E [R0+0x2c004], desc[UR8][R4.64], P0 ;  /* 0x2c00400004007fae */ /* 0x0003e80008121848 */
[----:B-1----:R-:W4:Y:S04]  /*6d4c0*/  LDL.LU R13, [R1+0x1420] ;  /* 0x00142000010d7983 */ /* 0x002f280000300800 */
[----:B------:R-:W-:Y:S04]  /*6d4d0*/  STL [R1+0x1400], R195 ;  /* 0x001400c301007387 */ /* 0x000fe80000100800 */
[----:B------:R-:W4:Y:S01]  /*6d4e0*/  LDL.LU R10, [R1+0x1428] ;  /* 0x00142800010a7983 */ /* 0x000f220000300800 */
[----:B------:R-:W-:-:S03]  /*6d4f0*/  MOV R4, R2 ;  /* 0x0000000200047202 */ /* 0x000fc60000000f00 */
        /* <DEDUP_REMOVED lines=13> */
[----:B---3--:R-:W-:-:S04]  /*6d5d0*/  IADD3.X R194, R194, UR6, RZ, P0, !PT ;  /* 0x00000006c2c27c10 */ /* 0x008fc800087fe4ff */
[----:B------:R-:W-:Y:S01]  /*6d5e0*/  MOV R5, R194 ;  /* 0x000000c200057202 */ /* 0x000fe20000000f00 */
[----:B------:R-:W-:Y:S04]  /*6d5f0*/  STL [R1+0x1408], R194 ;  /* 0x001408c201007387 */ /* 0x000fe80000100800 */
[----:B------:R2:W-:Y:S01]  /*6d600*/  LDGSTS.E [R0+0x24008], desc[UR8][R4.64], P1 ;  /* 0x2400800004007fae */ /* 0x0005e20008921848 */
[----:B------:R-:W-:-:S04]  /*6d610*/  IADD3 R8, P2, R8, UR4, RZ ;  /* 0x0000000408087c10 */ /* 0x000fc8000ff5e0ff */
[----:B------:R-:W-:Y:S01]  /*6d620*/  IADD3.X R193, R193, UR6, RZ, P2, !PT ;  /* 0x00000006c1c17c10 */ /* 0x000fe200097fe4ff */
[----:B------:R3:W-:Y:S04]  /*6d630*/  STL [R1+0x1414], R8 ;  /* 0x0014140801007387 */ /* 0x0007e80000100800 */
[----:B-1----:R-:W4:Y:S01]  /*6d640*/  LDL.LU R9, [R1+0x1434] ;  /* 0x0014340001097983 */ /* 0x002f220000300800 */
[----:B--2---:R-:W-:Y:S01]  /*6d650*/  MOV R4, R8 ;  /* 0x0000000800047202 */ /* 0x004fe20000000f00 */
[----:B------:R-:W-:Y:S02]  /*6d660*/  IMAD.MOV.U32 R5, RZ, RZ, R193 ;  /* 0x000000ffff057224 */ /* 0x000fe400078e00c1 */
        /* <DEDUP_REMOVED lines=9> */
[----:B----4-:R-:W-:Y:S02]  /*6d700*/  MOV R4, R11 ;  /* 0x0000000b00047202 */ /* 0x010fe40000000f00 */
[----:B------:R-:W-:Y:S01]  /*6d710*/  MOV R5, R192 ;  /* 0x000000c000057202 */ /* 0x000fe20000000f00 */
[----:B------:R-:W4:Y:S04]  /*6d720*/  LDL.LU R196, [R1+0x17c0] ;  /* 0x0017c00001c47983 */ /* 0x000f280000300800 */
[----:B-1----:R-:W4:Y:S04]  /*6d730*/  LDL.LU R193, [R1+0x17c4] ;  /* 0x0017c40001c17983 */ /* 0x002f280000300800 */
[----:B------:R1:W-:Y:S04]  /*6d740*/  LDGSTS.E [R0+0x2c008], desc[UR8][R4.64], P1 ;  /* 0x2c00800004007fae */ /* 0x0003e80008921848 */
[----:B------:R-:W4:Y:S01]  /*6d750*/  LDL.LU R11, [R1+0x17cc] ;  /* 0x0017cc00010b7983 */ /* 0x000f220000300800 */
[----:B------:R-:W-:-:S05]  /*6d760*/  IADD3 R12, P1, R12, UR4, RZ ;  /* 0x000000040c0c7c10 */ /* 0x000fca000ff3e0ff */
[----:B------:R-:W-:Y:S01]  /*6d770*/  STL [R1+0x1424], R12 ;  /* 0x0014240c01007387 */ /* 0x000fe20000100800 */
[----:B-1----:R-:W-:Y:S01]  /*6d780*/  IMAD.MOV.U32 R4, RZ, RZ, R12 ;  /* 0x000000ffff047224 */ /* 0x002fe200078e000c */
[----:B------:R-:W-:-:S05]  /*6d790*/  IADD3.X R13, R13, UR6, RZ, P1, !PT ;  /* 0x000000060d0d7c10 */ /* 0x000fca0008ffe4ff */
[----:B------:R1:W-:Y:S01]  /*6d7a0*/  STL [R1+0x1420], R13 ;  /* 0x0014200d01007387 */ /* 0x0003e20000100800 */
[----:B------:R-:W-:-:S04]  /*6d7b0*/  IADD3 R2, P2, R2, UR4, RZ ;  /* 0x0000000402027c10 */ /* 0x000fc8000ff5e0ff */
[----:B------:R-:W-:Y:S01]  /*6d7c0*/  IADD3.X R10, R10, UR6, RZ, P2, !PT ;  /* 0x000000060a0a7c10 */ /* 0x000fe200097fe4ff */
[----:B------:R-:W-:Y:S01]  /*6d7d0*/  STL [R1+0x142c], R2 ;  /* 0x00142c0201007387 */ /* 0x000fe20000100800 */
[----:B------:R-:W-:-:S03]  /*6d7e0*/  MOV R5, R13 ;  /* 0x0000000d00057202 */ /* 0x000fc60000000f00 */
[----:B------:R-:W4:Y:S04]  /*6d7f0*/  LDL.LU R192, [R1+0x17c8] ;  /* 0x0017c80001c07983 */ /* 0x000f280000300800 */
[----:B------:R1:W-:Y:S04]  /*6d800*/  STL [R1+0x1428], R10 ;  /* 0x0014280a01007387 */ /* 0x0003e80000100800 */
[----:B-1----:R-:W4:Y:S04]  /*6d810*/  LDL.LU R13, [R1+0x17d0] ;  /* 0x0017d000010d7983 */ /* 0x002f280000300800 */
[----:B------:R-:W4:Y:S01]  /*6d820*/  LDL.LU R12, [R1+0x17d4] ;  /* 0x0017d400010c7983 */ /* 0x000f220000300800 */
[----:B------:R-:W-:-:S13]  /*6d830*/  ISETP.NE.U32.AND P0, PT, RZ, UR12, PT ;  /* 0x0000000cff007c0c */ /* 0x000fda000bf05070 */
[----:B------:R1:W-:Y:S02]  /*6d840*/  LDGSTS.E [R0+0x2000c], desc[UR8][R4.64], P0 ;  /* 0x2000c00004007fae */ /* 0x0003e40008121848 */
[----:B-1----:R-:W-:Y:S01]  /*6d850*/  IMAD.MOV.U32 R5, RZ, RZ, R10 ;  /* 0x000000ffff057224 */ /* 0x002fe200078e000a */
        /* <DEDUP_REMOVED lines=8> */
[----:B-1----:R-:W-:Y:S02]  /*6d8e0*/  MOV R4, R9 ;  /* 0x0000000900047202 */ /* 0x002fe40000000f00 */
[----:B--2---:R-:W-:Y:S02]  /*6d8f0*/  IADD3.X R195, R195, UR6, RZ, P1, !PT ;  /* 0x00000006c3c37c10 */ /* 0x004fe40008ffe4ff */
[----:B---3--:R-:W-:Y:S01]  /*6d900*/  IADD3 R8, P2, R8, UR4, RZ ;  /* 0x0000000408087c10 */ /* 0x008fe2000ff5e0ff */
[----:B------:R1:W-:Y:S01]  /*6d910*/  STL [R1+0x1434], R9 ;  /* 0x0014340901007387 */ /* 0x0003e20000100800 */
[----:B------:R-:W-:-:S03]  /*6d920*/  MOV R5, R195 ;  /* 0x000000c300057202 */ /* 0x000fc60000000f00 */
[----:B------:R2:W-:Y:S01]  /*6d930*/  STL [R1+0x1430], R195 ;  /* 0x001430c301007387 */ /* 0x0005e20000100800 */
[----:B------:R-:W-:-:S03]  /*6d940*/  ISETP.NE.U32.AND P1, PT, RZ, UR12, PT ;  /* 0x0000000cff007c0c */ /* 0x000fc6000bf25070 */
[----:B------:R3:W-:Y:S04]  /*6d950*/  LDGSTS.E [R0+0x2800c], desc[UR8][R4.64], P0 ;  /* 0x2800c00004007fae */ /* 0x0007e80008121848 */
[----:B-1----:R-:W2:Y:S01]  /*6d960*/  LDL.LU R9, [R1+0x17e4] ;  /* 0x0017e40001097983 */ /* 0x002ea20000300800 */
[----:B------:R-:W-:-:S03]  /*6d970*/  IADD3.X R194, R194, UR6, RZ, P2, !PT ;  /* 0x00000006c2c27c10 */ /* 0x000fc600097fe4ff */
[----:B------:R-:W-:Y:S01]  /*6d980*/  STL [R1+0x143c], R8 ;  /* 0x00143c0801007387 */ /* 0x000fe20000100800 */
[----:B----4-:R-:W-:-:S03]  /*6d990*/  IADD3 R193, P3, R193, UR4, RZ ;  /* 0x00000004c1c17c10 */ /* 0x010fc6000ff7e0ff */
[----:B------:R1:W-:Y:S01]  /*6d9a0*/  STL [R1+0x1438], R194 ;  /* 0x001438c201007387 */ /* 0x0003e20000100800 */
[----:B------:R-:W-:-:S03]  /*6d9b0*/  IADD3.X R196, R196, UR6, RZ, P3, !PT ;  /* 0x00000006c4c47c10 */ /* 0x000fc60009ffe4ff */
[----:B------:R-:W-:Y:S01]  /*6d9c0*/  STL [R1+0x17c4], R193 ;  /* 0x0017c4c101007387 */ /* 0x000fe20000100800 */
[----:B---3--:R-:W-:Y:S01]  /*6d9d0*/  IMAD.MOV.U32 R4, RZ, RZ, R8 ;  /* 0x000000ffff047224 */ /* 0x008fe200078e0008 */
[----:B------:R-:W-:Y:S02]  /*6d9e0*/  MOV R5, R194 ;  /* 0x000000c200057202 */ /* 0x000fe40000000f00 */
[----:B--2---:R-:W2:Y:S04]  /*6d9f0*/  LDL.LU R195, [R1+0x17e0] ;  /* 0x0017e00001c37983 */ /* 0x004ea80000300800 */
[----:B------:R-:W-:Y:S04]  /*6da00*/  STL [R1+0x17c0], R196 ;  /* 0x0017c0c401007387 */ /* 0x000fe80000100800 */
[----:B-1----:R-:W3:Y:S04]  /*6da10*/  LDL.LU R194, [R1+0x17e8] ;  /* 0x0017e80001c27983 */ /* 0x002ee80000300800 */
[----:B------:R-:W4:Y:S04]  /*6da20*/  LDL.LU R8, [R1+0x17ec] ;  /* 0x0017ec0001087983 */ /* 0x000f280000300800 */
[----:B------:R1:W-:Y:S01]  /*6da30*/  LDGSTS.E [R0+0x2c00c], desc[UR8][R4.64], P0 ;  /* 0x2c00c00004007fae */ /* 0x0003e20008121848 */
[----:B------:R-:W-:-:S05]  /*6da40*/  IADD3 R11, P0, R11, UR4, RZ ;  /* 0x000000040b0b7c10 */ /* 0x000fca000ff1e0ff */
[----:B------:R1:W-:Y:S02]  /*6da50*/  STL [R1+0x17cc], R11 ;  /* 0x0017cc0b01007387 */ /* 0x0003e40000100800 */
[----:B-1----:R-:W-:Y:S01]  /*6da60*/  MOV R4, R193 ;  /* 0x000000c100047202 */ /* 0x002fe20000000f00 */
[----:B------:R-:W-:-:S05]  /*6da70*/  IMAD.MOV.U32 R5, RZ, RZ, R196 ;  /* 0x000000ffff057224 */ /* 0x000fca00078e00c4 */
[----:B------:R1:W-:Y:S01]  /*6da80*/  LDGSTS.E [R0+0x30000], desc[UR8][R4.64], P1 ;  /* 0x3000000004007fae */ /* 0x0003e20008921848 */
[----:B------:R-:W-:Y:S02]  /*6da90*/  IADD3.X R192, R192, UR6, RZ, P0, !PT ;  /* 0x00000006c0c07c10 */ /* 0x000fe400087fe4ff */
[----:B-1----:R-:W-:-:S03]  /*6daa0*/  MOV R4, R11 ;  /* 0x0000000b00047202 */ /* 0x002fc60000000f00 */
[----:B------:R-:W-:Y:S01]  /*6dab0*/  STL [R1+0x17c8], R192 ;  /* 0x0017c8c001007387 */ /* 0x000fe20000100800 */
[----:B------:R-:W-:-:S04]  /*6dac0*/  IADD3 R12, P2, R12, UR4, RZ ;  /* 0x000000040c0c7c10 */ /* 0x000fc8000ff5e0ff */
[----:B------:R-:W-:Y:S01]  /*6dad0*/  IADD3.X R13, R13, UR6, RZ, P2, !PT ;  /* 0x000000060d0d7c10 */ /* 0x000fe200097fe4ff */
[----:B------:R1:W-:Y:S04]  /*6dae0*/  STL [R1+0x17d4], R12 ;  /* 0x0017d40c01007387 */ /* 0x0003e80000100800 */
[----:B------:R-:W3:Y:S04]  /*6daf0*/  LDL.LU R11, [R1+0x17f4] ;  /* 0x0017f400010b7983 */ /* 0x000ee80000300800 */
[----:B------:R1:W-:Y:S04]  /*6db00*/  STL [R1+0x17d0], R13 ;  /* 0x0017d00d01007387 */ /* 0x0003e80000100800 */
[----:B------:R-:W3:Y:S01]  /*6db10*/  LDL.LU R193, [R1+0x17f0] ;  /* 0x0017f00001c17983 */ /* 0x000ee20000300800 */
[----:B------:R-:W-:-:S05]  /*6db20*/  MOV R5, R192 ;  /* 0x000000c000057202 */ /* 0x000fca0000000f00 */
[----:B------:R1:W-:Y:S01]  /*6db30*/  LDGSTS.E [R0+0x34000], desc[UR8][R4.64], P1 ;  /* 0x3400000004007fae */ /* 0x0003e20008921848 */
[----:B------:R-:W-:Y:S01]  /*6db40*/  IADD3 R2, P0, R2, UR4, RZ ;  /* 0x0000000402027c10 */ /* 0x000fe2000ff1e0ff */
[----:B-1----:R-:W-:-:S03]  /*6db50*/  IMAD.MOV.U32 R4, RZ, RZ, R12 ;  /* 0x000000ffff047224 */ /* 0x002fc600078e000c */
[----:B------:R-:W-:Y:S01]  /*6db60*/  IADD3.X R10, R10, UR6, RZ, P0, !PT ;  /* 0x000000060a0a7c10 */ /* 0x000fe200087fe4ff */
[----:B------:R-:W3:Y:S01]  /*6db70*/  LDL.LU R12, [R1+0x17fc] ;  /* 0x0017fc00010c7983 */ /* 0x000ee20000300800 */
[----:B------:R-:W-:-:S03]  /*6db80*/  MOV R5, R13 ;  /* 0x0000000d00057202 */ /* 0x000fc60000000f00 */
[----:B------:R-:W-:Y:S04]  /*6db90*/  STL [R1+0x17dc], R2 ;  /* 0x0017dc0201007387 */ /* 0x000fe80000100800 */
[----:B------:R1:W-:Y:S04]  /*6dba0*/  STL [R1+0x17d8], R10 ;  /* 0x0017d80a01007387 */ /* 0x0003e80000100800 */
[----:B------:R1:W-:Y:S04]  /*6dbb0*/  LDGSTS.E [R0+0x38000], desc[UR8][R4.64], P1 ;  /* 0x3800000004007fae */ /* 0x0003e80008921848 */
[----:B------:R-:W3:Y:S04]  /*6dbc0*/  LDL.LU R192, [R1+0x17f8] ;  /* 0x0017f80001c07983 */ /* 0x000ee80000300800 */
[----:B------:R-:W3:Y:S01]  /*6dbd0*/  LDL.LU R13, [R1+0x1800] ;  /* 0x00180000010d7983 */ /* 0x000ee20000300800 */
[----:B-1----:R-:W-:-:S03]  /*6dbe0*/  IMAD.MOV.U32 R5, RZ, RZ, R10 ;  /* 0x000000ffff057224 */ /* 0x002fc600078e000a */
[----:B------:R-:W3:Y:S01]  /*6dbf0*/  LDL.LU R10, [R1+0x1804] ;  /* 0x00180400010a7983 */ /* 0x000ee20000300800 */
[----:B------:R-:W-:Y:S01]  /*6dc00*/  UISETP.GT.AND UP1, UPT, UR16, 0x75, UPT ;  /* 0x000000751000788c */ /* 0x000fe2000bf24270 */
[----:B------:R-:W-:Y:S02]  /*6dc10*/  MOV R4, R2 ;  /* 0x0000000200047202 */ /* 0x000fe40000000f00 */
[----:B------:R-:W3:Y:S01]  /*6dc20*/  LDL.LU R2, [R1+0x180c] ;  /* 0x00180c0001027983 */ /* 0x000ee20000300800 */
[----:B------:R-:W-:-:S03]  /*6dc30*/  USEL UR12, URZ, 0x4, !UP1 ;  /* 0x000000043f0c7887 */ /* 0x000fc6000c800000 */
[----:B------:R1:W-:Y:S01]  /*6dc40*/  LDGSTS.E [R0+0x3c000], desc[UR8][R4.64], P1 ;  /* 0x3c00000004007fae */ /* 0x0003e20008921848 */
[----:B------:R-:W-:-:S06]  /*6dc50*/  USEL UR12, UR12, URZ, !UP0 ;  /* 0x0000003f0c0c7287 */ /* 0x000fcc000c000000 */
[----:B------:R-:W-:Y:S02]  /*6dc60*/  ISETP.NE.U32.AND P0, PT, RZ, UR12, PT ;  /* 0x0000000cff007c0c */ /* 0x000fe4000bf05070 */
[----:B------:R-:W-:-:S05]  /*6dc70*/  IADD3 R9, P1, R9, UR4, RZ ;  /* 0x0000000409097c10 */ /* 0x000fca000ff3e0ff */
[----:B------:R3:W-:Y:S01]  /*6dc80*/  STL [R1+0x17e4], R9 ;  /* 0x0017e40901007387 */ /* 0x0007e20000100800 */
[----:B-1----:R-:W-:Y:S02]  /*6dc90*/  MOV R4, R9 ;  /* 0x0000000900047202 */ /* 0x002fe40000000f00 */
[----:B--2---:R-:W-:-:S05]  /*6dca0*/  IADD3.X R195, R195, UR6, RZ, P1, !PT ;  /* 0x00000006c3c37c10 */ /* 0x004fca0008ffe4ff */
[----:B------:R1:W-:Y:S01]  /*6dcb0*/  STL [R1+0x17e0], R195 ;  /* 0x0017e0c301007387 */ /* 0x0003e20000100800 */
[----:B----4-:R-:W-:-:S04]  /*6dcc0*/  IADD3 R8, P2, R8, UR4, RZ ;  /* 0x0000000408087c10 */ /* 0x010fc8000ff5e0ff */
[----:B---3--:R-:W-:Y:S01]  /*6dcd0*/  IADD3.X R194, R194, UR6, RZ, P2, !PT ;  /* 0x00000006c2c27c10 */ /* 0x008fe200097fe4ff */
[----:B------:R2:W-:Y:S01]  /*6dce0*/  STL [R1+0x17ec], R8 ;  /* 0x0017ec0801007387 */ /* 0x0005e20000100800 */
[----:B------:R-:W-:-:S03]  /*6dcf0*/  MOV R5, R195 ;  /* 0x000000c300057202 */ /* 0x000fc60000000f00 */
[----:B------:R-:W3:Y:S04]  /*6dd00*/  LDL.LU R9, [R1+0x1808] ;  /* 0x0018080001097983 */ /* 0x000ee80000300800 */
[----:B------:R4:W-:Y:S04]  /*6dd10*/  STL [R1+0x17e8], R194 ;  /* 0x0017e8c201007387 */ /* 0x0009e80000100800 */
[----:B------:R-:W3:Y:S04]  /*6dd20*/  LDL.LU R196, [R1+0x1810] ;  /* 0x0018100001c47983 */ /* 0x000ee80000300800 */
[----:B-1----:R-:W3:Y:S04]  /*6dd30*/  LDL.LU R195, [R1+0x1814] ;  /* 0x0018140001c37983 */ /* 0x002ee80000300800 */
[----:B------:R1:W-:Y:S02]  /*6dd40*/  LDGSTS.E [R0+0x30004], desc[UR8][R4.64], P0 ;  /* 0x3000400004007fae */ /* 0x0003e40008121848 */
[----:B-1----:R-:W-:-:S02]  /*6dd50*/  IMAD.MOV.U32 R4, RZ, RZ, R8 ;  /* 0x000000ffff047224 */ /* 0x002fc400078e0008 */
[----:B--2---:R-:W2:Y:S01]  /*6dd60*/  LDL.LU R8, [R1+0x181c] ;  /* 0x00181c0001087983 */ /* 0x004ea20000300800 */
[----:B------:R-:W-:-:S05]  /*6dd70*/  MOV R5, R194 ;  /* 0x000000c200057202 */ /* 0x000fca0000000f00 */
[----:B------:R1:W-:Y:S01]  /*6dd80*/  LDGSTS.E [R0+0x34004], desc[UR8][R4.64], P0 ;  /* 0x3400400004007fae */ /* 0x0003e20008121848 */
[----:B------:R-:W-:-:S04]  /*6dd90*/  IADD3 R11, P1, R11, UR4, RZ ;  /* 0x000000040b0b7c10 */ /* 0x000fc8000ff3e0ff */
[----:B------:R-:W-:Y:S01]  /*6dda0*/  IADD3.X R193, R193, UR6, RZ, P1, !PT ;  /* 0x00000006c1c17c10 */ /* 0x000fe20008ffe4ff */
[----:B------:R1:W-:Y:S04]  /*6ddb0*/  STL [R1+0x17f4], R11 ;  /* 0x0017f40b01007387 */ /* 0x0003e80000100800 */
[----:B------:R-:W-:Y:S04]  /*6ddc0*/  STL [R1+0x17f0], R193 ;  /* 0x0017f0c101007387 */ /* 0x000fe80000100800 */
[----:B----4-:R-:W4:Y:S01]  /*6ddd0*/  LDL.LU R194, [R1+0x1818] ;  /* 0x0018180001c27983 */ /* 0x010f220000300800 */
[----:B-1----:R-:W-:Y:S01]  /*6dde0*/  MOV R4, R11 ;  /* 0x0000000b00047202 */ /* 0x002fe20000000f00 */
[----:B------:R-:W-:-:S02]  /*6ddf0*/  IMAD.MOV.U32 R5, RZ, RZ, R193 ;  /* 0x000000ffff057224 */ /* 0x000fc400078e00c1 */
[----:B------:R-:W4:Y:S04]  /*6de00*/  LDL.LU R11, [R1+0x1824] ;  /* 0x00182400010b7983 */ /* 0x000f280000300800 */
[----:B------:R1:W-:Y:S01]  /*6de10*/  LDGSTS.E [R0+0x38004], desc[UR8][R4.64], P0 ;  /* 0x3800400004007fae */ /* 0x0003e20008121848 */
[----:B------:R-:W-:-:S05]  /*6de20*/  IADD3 R12, P2, R12, UR4, RZ ;  /* 0x000000040c0c7c10 */ /* 0x000fca000ff5e0ff */
[----:B------:R1:W-:Y:S02]  /*6de30*/  STL [R1+0x17fc], R12 ;  /* 0x0017fc0c01007387 */ /* 0x0003e40000100800 */
[----:B-1----:R-:W-:Y:S02]  /*6de40*/  MOV R4, R12 ;  /* 0x0000000c00047202 */ /* 0x002fe40000000f00 */
[----:B------:R-:W-:Y:S02]  /*6de50*/  IADD3.X R192, R192, UR6, RZ, P2, !PT ;  /* 0x00000006c0c07c10 */ /* 0x000fe400097fe4ff */
[----:B------:R-:W-:-:S03]  /*6de60*/  IADD3 R10, P3, R10, UR4, RZ ;  /* 0x000000040a0a7c10 */ /* 0x000fc6000ff7e0ff */
[----:B------:R1:W-:Y:S01]  /*6de70*/  STL [R1+0x17f8], R192 ;  /* 0x0017f8c001007387 */ /* 0x0003e20000100800 */
[----:B------:R-:W-:-:S03]  /*6de80*/  IADD3.X R13, R13, UR6, RZ, P3, !PT ;  /* 0x000000060d0d7c10 */ /* 0x000fc60009ffe4ff */
[----:B------:R1:W-:Y:S01]  /*6de90*/  STL [R1+0x1804], R10 ;  /* 0x0018040a01007387 */ /* 0x0003e20000100800 */
[----:B------:R-:W-:-:S03]  /*6dea0*/  MOV R5, R192 ;  /* 0x000000c000057202 */ /* 0x000fc60000000f00 */
[----:B------:R-:W4:Y:S04]  /*6deb0*/  LDL.LU R12, [R1+0x1820] ;  /* 0x00182000010c7983 */ /* 0x000f280000300800 */
[----:B------:R3:W-:Y:S04]  /*6dec0*/  STL [R1+0x1800], R13 ;  /* 0x0018000d01007387 */ /* 0x0007e80000100800 */
[----:B------:R-:W4:Y:S04]  /*6ded0*/  LDL.LU R193, [R1+0x1828] ;  /* 0x0018280001c17983 */ /* 0x000f280000300800 */
[----:B-1----:R-:W4:Y:S01]  /*6dee0*/  LDL.LU R192, [R1+0x182c] ;  /* 0x00182c0001c07983 */ /* 0x002f220000300800 */
        /* <DEDUP_REMOVED lines=10> */
[----:B------:R1:W-:Y:S02]  /*6df90*/  LDGSTS.E [R0+0x30008], desc[UR8][R4.64], P1 ;  /* 0x3000800004007fae */ /* 0x0003e40008921848 */
[----:B-1----:R-:W-:Y:S01]  /*6dfa0*/  MOV R4, R2 ;  /* 0x0000000200047202 */ /* 0x002fe20000000f00 */
[----:B------:R-:W-:-:S04]  /*6dfb0*/  UISETP.GT.AND UP1, UPT, UR16, 0x77, UPT ;  /* 0x000000771000788c */ /* 0x000fc8000bf24270 */
[----:B------:R-:W-:-:S04]  /*6dfc0*/  USEL UR12, URZ, 0x4, !UP1 ;  /* 0x000000043f0c7887 */ /* 0x000fc8000c800000 */
[----:B------:R-:W-:Y:S01]  /*6dfd0*/  USEL UR12, UR12, URZ, !UP0 ;  /* 0x0000003f0c0c7287 */ /* 0x000fe2000c000000 */
[----:B---3--:R-:W-:-:S05]  /*6dfe0*/  IADD3.X R9, R9, UR6, RZ, P0, !PT ;  /* 0x0000000609097c10 */ /* 0x008fca00087fe4ff */
[----:B------:R1:W-:Y:S01]  /*6dff0*/  STL [R1+0x1808], R9 ;  /* 0x0018080901007387 */ /* 0x0003e20000100800 */
[----:B------:R-:W-:-:S05]  /*6e000*/  IMAD.MOV.U32 R5, RZ, RZ, R9 ;  /* 0x000000ffff057224 */ /* 0x000fca00078e0009 */
[----:B------:R3:W-:Y:S01]  /*6e010*/  LDGSTS.E [R0+0x34008], desc[UR8][R4.64], P1 ;  /* 0x3400800004007fae */ /* 0x0007e20008921848 */
[----:B------:R-:W-:-:S04]  /*6e020*/  IADD3 R195, P2, R195, UR4, RZ ;  /* 0x00000004c3c37c10 */ /* 0x000fc8000ff5e0ff */
[----:B------:R-:W-:Y:S01]  /*6e030*/  IADD3.X R196, R196, UR6, RZ, P2, !PT ;  /* 0x00000006c4c47c10 */ /* 0x000fe200097fe4ff */
[----:B------:R-:W-:Y:S04]  /*6e040*/  STL [R1+0x1814], R195 ;  /* 0x001814c301007387 */ /* 0x000fe80000100800 */
[----:B------:R-:W4:Y:S04]  /*6e050*/  LDL.LU R13, [R1+0x1830] ;  /* 0x00183000010d7983 */ /* 0x000f280000300800 */
[----:B------:R-:W-:Y:S01]  /*6e060*/  STL [R1+0x1810], R196 ;  /* 0x001810c401007387 */ /* 0x000fe20000100800 */
[----:B---3--:R-:W-:-:S03]  /*6e070*/  MOV R4, R195 ;  /* 0x000000c300047202 */ /* 0x008fc60000000f00 */
[----:B-1----:R-:W3:Y:S01]  /*6e080*/  LDL.LU R9, [R1+0x1838] ;  /* 0x0018380001097983 */ /* 0x002ee20000300800 */
[----:B--2---:R-:W-:Y:S02]  /*6e090*/  IADD3 R8, P0, R8, UR4, RZ ;  /* 0x0000000408087c10 */ /* 0x004fe4000ff1e0ff */
[----:B------:R-:W-:Y:S01]  /*6e0a0*/  MOV R5, R196 ;  /* 0x000000c400057202 */ /* 0x000fe20000000f00 */
[----:B------:R-:W2:Y:S04]  /*6e0b0*/  LDL.LU R2, [R1+0x183c] ;  /* 0x00183c0001027983 */ /* 0x000ea80000300800 */
[----:B------:R1:W-:Y:S04]  /*6e0c0*/  LDGSTS.E [R0+0x38008], desc[UR8][R4.64], P1 ;  /* 0x3800800004007fae */ /* 0x0003e80008921848 */
[----:B------:R-:W-:Y:S01]  /*6e0d0*/  STL [R1+0x181c], R8 ;  /* 0x00181c0801007387 */ /* 0x000fe20000100800 */
[----:B-1----:R-:W-:Y:S01]  /*6e0e0*/  IMAD.MOV.U32 R4, RZ, RZ, R8 ;  /* 0x000000ffff047224 */ /* 0x002fe200078e0008 */
[----:B----4-:R-:W-:-:S04]  /*6e0f0*/  IADD3.X R194, R194, UR6, RZ, P0, !PT ;  /* 0x00000006c2c27c10 */ /* 0x010fc800087fe4ff */
[----:B------:R-:W-:Y:S01]  /*6e100*/  MOV R5, R194 ;  /* 0x000000c200057202 */ /* 0x000fe20000000f00 */
[----:B------:R1:W-:Y:S04]  /*6e110*/  STL [R1+0x1818], R194 ;  /* 0x001818c201007387 */ /* 0x0003e80000100800 */
[----:B------:R4:W-:Y:S04]  /*6e120*/  LDGSTS.E [R0+0x3c008], desc[UR8][R4.64], P1 ;  /* 0x3c00800004007fae */ /* 0x0009e80008921848 */
[----:B-1----:R-:W3:Y:S04]  /*6e130*/  LDL.LU R194, [R1+0xc40] ;  /* 0x000c400001c27983 */ /* 0x002ee80000300800 */
[----:B------:R-:W3:Y:S01]  /*6e140*/  LDL.LU R8, [R1+0xc44] ;  /* 0x000c440001087983 */ /* 0x000ee20000300800 */
[----:B------:R-:W-:-:S02]  /*6e150*/  IADD3 R11, P1, R11, UR4, RZ ;  /* 0x000000040b0b7c10 */ /* 0x000fc4000ff3e0ff */
[----:B------:R-:W-:-:S03]  /*6e160*/  ISETP.NE.U32.AND P0, PT, RZ, UR12, PT ;  /* 0x0000000cff007c0c */ /* 0x000fc6000bf05070 */
[----:B------:R1:W-:Y:S01]  /*6e170*/  STL [R1+0x1824], R11 ;  /* 0x0018240b01007387 */ /* 0x0003e20000100800 */
[----:B----4-:R-:W-:Y:S02]  /*6e180*/  MOV R4, R11 ;  /* 0x0000000b00047202 */ /* 0x010fe40000000f00 */
[----:B------:R-:W-:-:S05]  /*6e190*/  IADD3.X R12, R12, UR6, RZ, P1, !PT ;  /* 0x000000060c0c7c10 */ /* 0x000fca0008ffe4ff */
[----:B------:R4:W-:Y:S01]  /*6e1a0*/  STL [R1+0x1820], R12 ;  /* 0x0018200c01007387 */ /* 0x0009e20000100800 */
[----:B------:R-:W-:-:S04]  /*6e1b0*/  IADD3 R192, P2, R192, UR4, RZ ;  /* 0x00000004c0c07c10 */ /* 0x000fc8000ff5e0ff */
[----:B------:R-:W-:Y:S01]  /*6e1c0*/  IADD3.X R193, R193, UR6, RZ, P2, !PT ;  /* 0x00000006c1c17c10 */ /* 0x000fe200097fe4ff */
[----:B------:R-:W-:Y:S01]  /*6e1d0*/  STL [R1+0x182c], R192 ;  /* 0x00182cc001007387 */ /* 0x000fe20000100800 */
[----:B------:R-:W-:-:S03]  /*6e1e0*/  IMAD.MOV.U32 R5, RZ, RZ, R12 ;  /* 0x000000ffff057224 */ /* 0x000fc600078e000c */
[----:B-1----:R-:W3:Y:S04]  /*6e1f0*/  LDL.LU R11, [R1+0xc4c] ;  /* 0x000c4c00010b7983 */ /* 0x002ee80000300800 */
[----:B------:R1:W-:Y:S04]  /*6e200*/  STL [R1+0x1828], R193 ;  /* 0x001828c101007387 */ /* 0x0003e80000100800 */
[----:B----4-:R-:W4:Y:S04]  /*6e210*/  LDL.LU R12, [R1+0xc54] ;  /* 0x000c5400010c7983 */ /* 0x010f280000300800 */
[----:B------:R-:W4:Y:S04]  /*6e220*/  LDL.LU R195, [R1+0xc48] ;  /* 0x000c480001c37983 */ /* 0x000f280000300800 */
[----:B------:R1:W-:Y:S02]  /*6e230*/  LDGSTS.E [R0+0x3000c], desc[UR8][R4.64], P0 ;  /* 0x3000c00004007fae */ /* 0x0003e40008121848 */
[----:B-1----:R-:W-:-:S02]  /*6e240*/  MOV R5, R193 ;  /* 0x000000c100057202 */ /* 0x002fc40000000f00 */
[----:B------:R-:W4:Y:S01]  /*6e250*/  LDL.LU R193, [R1+0xc50] ;  /* 0x000c500001c17983 */ /* 0x000f220000300800 */
[----:B------:R-:W-:Y:S02]  /*6e260*/  IADD3 R10, P1, R10, UR4, RZ ;  /* 0x000000040a0a7c10 */ /* 0x000fe4000ff3e0ff */
[----:B------:R-:W-:-:S05]  /*6e270*/  MOV R4, R192 ;  /* 0x000000c000047202 */ /* 0x000fca0000000f00 */
[----:B------:R1:W-:Y:S04]  /*6e280*/  LDGSTS.E [R0+0x3400c], desc[UR8][R4.64], P0 ;  /* 0x3400c00004007fae */ /* 0x0003e80008121848 */
[----:B------:R-:W-:Y:S01]  /*6e290*/  STL [R1+0x1834], R10 ;  /* 0x0018340a01007387 */ /* 0x000fe20000100800 */
[----:B-1----:R-:W-:Y:S01]  /*6e2a0*/  IMAD.MOV.U32 R4, RZ, RZ, R10 ;  /* 0x000000ffff047224 */ /* 0x002fe200078e000a */
[----:B------:R-:W-:-:S04]  /*6e2b0*/  UISETP.GT.AND UP1, UPT, UR16, 0x18, UPT ;  /* 0x000000181000788c */ /* 0x000fc8000bf24270 */
[----:B------:R-:W-:-:S04]  /*6e2c0*/  USEL UR12, URZ, 0x4, !UP1 ;  /* 0x000000043f0c7887 */ /* 0x000fc8000c800000 */
[----:B------:R-:W-:Y:S01]  /*6e2d0*/  USEL UR12, UR12, URZ, !UP0 ;  /* 0x0000003f0c0c7287 */ /* 0x000fe2000c000000 */
[----:B------:R-:W-:-:S04]  /*6e2e0*/  IADD3.X R13, R13, UR6, RZ, P1, !PT ;  /* 0x000000060d0d7c10 */ /* 0x000fc80008ffe4ff */
[----:B------:R-:W-:Y:S01]  /*6e2f0*/  MOV R5, R13 ;  /* 0x0000000d00057202 */ /* 0x000fe20000000f00 */
[----:B------:R-:W-:Y:S04]  /*6e300*/  STL [R1+0x1830], R13 ;  /* 0x0018300d01007387 */ /* 0x000fe80000100800 */
[----:B------:R1:W-:Y:S01]  /*6e310*/  LDGSTS.E [R0+0x3800c], desc[UR8][R4.64], P0 ;  /* 0x3800c00004007fae */ /* 0x0003e20008121848 */
[----:B--2---:R-:W-:-:S04]  /*6e320*/  IADD3 R2, P2, R2, UR4, RZ ;  /* 0x0000000402027c10 */ /* 0x004fc8000ff5e0ff */
[----:B---3--:R-:W-:Y:S01]  /*6e330*/  IADD3.X R9, R9, UR6, RZ, P2, !PT ;  /* 0x0000000609097c10 */ /* 0x008fe200097fe4ff */
[----:B------:R-:W-:Y:S04]  /*6e340*/  STL [R1+0x183c], R2 ;  /* 0x00183c0201007387 */ /* 0x000fe80000100800 */
[----:B------:R2:W-:Y:S01]  /*6e350*/  STL [R1+0x1838], R9 ;  /* 0x0018380901007387 */ /* 0x0005e20000100800 */
[----:B-1----:R-:W-:Y:S01]  /*6e360*/  IMAD.MOV.U32 R5, RZ, RZ, R9 ;  /* 0x000000ffff057224 */ /* 0x002fe200078e0009 */
[----:B------:R-:W-:Y:S02]  /*6e370*/  MOV R4, R2 ;  /* 0x0000000200047202 */ /* 0x000fe40000000f00 */
[----:B------:R-:W3:Y:S04]  /*6e380*/  LDL.LU R192, [R1+0xc58] ;  /* 0x000c580001c07983 */ /* 0x000ee80000300800 */
[----:B------:R1:W-:Y:S04]  /*6e390*/  LDGSTS.E [R0+0x3c00c], desc[UR8][R4.64], P0 ;  /* 0x3c00c00004007fae */ /* 0x0003e80008121848 */
[----:B--2---:R-:W2:Y:S04]  /*6e3a0*/  LDL.LU R9, [R1+0xc5c] ;  /* 0x000c5c0001097983 */ /* 0x004ea80000300800 */
[----:B------:R-:W3:Y:S04]  /*6e3b0*/  LDL.LU R13, [R1+0xc60] ;  /* 0x000c6000010d7983 */ /* 0x000ee80000300800 */
[----:B------:R-:W3:Y:S04]  /*6e3c0*/  LDL.LU R10, [R1+0xc64] ;  /* 0x000c6400010a7983 */ /* 0x000ee80000300800 */
[----:B------:R-:W3:Y:S01]  /*6e3d0*/  LDL.LU R196, [R1+0xc68] ;  /* 0x000c680001c47983 */ /* 0x000ee20000300800 */
[----:B------:R-:W-:-:S04]  /*6e3e0*/  IADD3 R8, P1, R8, UR4, RZ ;  /* 0x0000000408087c10 */ /* 0x000fc8000ff3e0ff */
[----:B------:R-:W-:Y:S01]  /*6e3f0*/  IADD3.X R194, R194, UR6, RZ, P1, !PT ;  /* 0x00000006c2c27c10 */ /* 0x000fe20008ffe4ff */
[----:B------:R-:W-:Y:S04]  /*6e400*/  STL [R1+0xc44], R8 ;  /* 0x000c440801007387 */ /* 0x000fe80000100800 */
[----:B------:R1:W-:Y:S02]  /*6e410*/  STL [R1+0xc40], R194 ;  /* 0x000c40c201007387 */ /* 0x0003e40000100800 */
[----:B-1----:R-:W-:Y:S02]  /*6e420*/  IMAD.MOV.U32 R5, RZ, RZ, R194 ;  /* 0x000000ffff057224 */ /* 0x002fe400078e00c2 */
[----:B------:R-:W3:Y:S01]  /*6e430*/  LDL.LU R194, [R1+0xc6c] ;  /* 0x000c6c0001c27983 */ /* 0x000ee20000300800 */
[----:B------:R-:W-:-:S02]  /*6e440*/  ISETP.NE.U32.AND P0, PT, RZ, UR12, PT ;  /* 0x0000000cff007c0c */ /* 0x000fc4000bf05070 */
[----:B------:R-:W-:Y:S02]  /*6e450*/  LOP3.LUT R2, R7, 0x60, RZ, 0x3c, !PT ;  /* 0x0000006007027812 */ /* 0x000fe400078e3cff */
[----:B------:R-:W-:Y:S02]  /*6e460*/  MOV R4, R8 ;  /* 0x0000000800047202 */ /* 0x000fe40000000f00 */
[----:B------:R-:W-:Y:S01]  /*6e470*/  IADD3 R2, R2, UR17, RZ ;  /* 0x0000001102027c10 */ /* 0x000fe2000fffe0ff */
[----:B------:R-:W3:Y:S06]  /*6e480*/  LDL.LU R8, [R1+0xc74] ;  /* 0x000c740001087983 */ /* 0x000eec0000300800 */
[----:B------:R1:W-:Y:S01]  /*6e490*/  LDGSTS.E [R2], desc[UR8][R4.64], P0 ;  /* 0x0000000004027fae */ /* 0x0003e20008121848 */
[----:B------:R-:W-:-:S05]  /*6e4a0*/  IADD3 R11, P1, R11, UR4, RZ ;  /* 0x000000040b0b7c10 */ /* 0x000fca000ff3e0ff */
[----:B------:R1:W-:Y:S01]  /*6e4b0*/  STL [R1+0xc4c], R11 ;  /* 0x000c4c0b01007387 */ /* 0x0003e20000100800 */
[----:B----4-:R-:W-:Y:S02]  /*6e4c0*/  IADD3 R12, P2, R12, UR4, RZ ;  /* 0x000000040c0c7c10 */ /* 0x010fe4000ff5e0ff */
[----:B------:R-:W-:Y:S02]  /*6e4d0*/  IADD3.X R195, R195, UR6, RZ, P1, !PT ;  /* 0x00000006c3c37c10 */ /* 0x000fe40008ffe4ff */
[----:B-1----:R-:W-:-:S03]  /*6e4e0*/  MOV R4, R11 ;  /* 0x0000000b00047202 */ /* 0x002fc60000000f00 */
[----:B------:R1:W-:Y:S01]  /*6e4f0*/  STL [R1+0xc48], R195 ;  /* 0x000c48c301007387 */ /* 0x0003e20000100800 */
[----:B------:R-:W-:-:S03]  /*6e500*/  MOV R5, R195 ;  /* 0x000000c300057202 */ /* 0x000fc60000000f00 */
[----:B------:R4:W-:Y:S04]  /*6e510*/  STL [R1+0xc54], R12 ;  /* 0x000c540c01007387 */ /* 0x0009e80000100800 */
[----:B------:R-:W3:Y:S04]  /*6e520*/  LDL.LU R11, [R1+0xc70] ;  /* 0x000c7000010b7983 */ /* 0x000ee80000300800 */
[----:B------:R4:W-:Y:S01]  /*6e530*/  LDGSTS.E [R2+0x4000], desc[UR8][R4.64], P0 ;  /* 0x0400000004027fae */ /* 0x0009e20008121848 */
[----:B------:R-:W-:-:S05]  /*6e540*/  IADD3.X R193, R193, UR6, RZ, P2, !PT ;  /* 0x00000006c1c17c10 */ /* 0x000fca00097fe4ff */
[----:B------:R4:W-:Y:S04]  /*6e550*/  STL [R1+0xc50], R193 ;  /* 0x000c50c101007387 */ /* 0x0009e80000100800 */
[----:B-1----:R-:W3:Y:S01]  /*6e560*/  LDL.LU R195, [R1+0xc78] ;  /* 0x000c780001c37983 */ /* 0x002ee20000300800 */
[----:B----4-:R-:W-:-:S03]  /*6e570*/  IMAD.MOV.U32 R4, RZ, RZ, R12 ;  /* 0x000000ffff047224 */ /* 0x010fc600078e000c */
        /* <DEDUP_REMOVED lines=10> */
[----:B------:R-:W-:Y:S01]  /*6e620*/  IADD3 R10, P1, R10, UR4, RZ ;  /* 0x000000040a0a7c10 */ /* 0x000fe2000ff3e0ff */
[----:B------:R2:W-:Y:S01]  /*6e630*/  STL [R1+0xc5c], R9 ;  /* 0x000c5c0901007387 */ /* 0x0005e20000100800 */
[----:B-1----:R-:W-:Y:S02]  /*6e640*/  MOV R4, R9 ;  /* 0x0000000900047202 */ /* 0x002fe40000000f00 */
[----:B------:R-:W-:Y:S01]  /*6e650*/  IADD3.X R13, R13, UR6, RZ, P1, !PT ;  /* 0x000000060d0d7c10 */ /* 0x000fe20008ffe4ff */
[----:B------:R1:W-:Y:S01]  /*6e660*/  STL [R1+0xc58], R192 ;  /* 0x000c58c001007387 */ /* 0x0003e20000100800 */
[----:B------:R-:W-:-:S03]  /*6e670*/  IMAD.MOV.U32 R5, RZ, RZ, R192 ;  /* 0x000000ffff057224 */ /* 0x000fc600078e00c0 */
[----:B--2---:R-:W2:Y:S04]  /*6e680*/  LDL.LU R9, [R1+0xc8c] ;  /* 0x000c8c0001097983 */ /* 0x004ea80000300800 */
[----:B------:R-:W-:Y:S04]  /*6e690*/  STL [R1+0xc64], R10 ;  /* 0x000c640a01007387 */ /* 0x000fe80000100800 */
[----:B------:R3:W-:Y:S04]  /*6e6a0*/  STL [R1+0xc60], R13 ;  /* 0x000c600d01007387 */ /* 0x0007e80000100800 */
[----:B------:R1:W-:Y:S01]  /*6e6b0*/  LDGSTS.E [R2+0xc000], desc[UR8][R4.64], P0 ;  /* 0x0c00000004027fae */ /* 0x0003e20008121848 */
[----:B------:R-:W-:-:S02]  /*6e6c0*/  ISETP.NE.U32.AND P0, PT, RZ, UR12, PT ;  /* 0x0000000cff007c0c */ /* 0x000fc4000bf05070 */
[----:B-1----:R-:W-:Y:S02]  /*6e6d0*/  MOV R5, R13 ;  /* 0x0000000d00057202 */ /* 0x002fe40000000f00 */
[----:B------:R-:W-:-:S04]  /*6e6e0*/  IADD3 R194, P2, R194, UR4, RZ ;  /* 0x00000004c2c27c10 */ /* 0x000fc8000ff5e0ff */
[----:B------:R-:W-:Y:S01]  /*6e6f0*/  IADD3.X R196, R196, UR6, RZ, P2, !PT ;  /* 0x00000006c4c47c10 */ /* 0x000fe200097fe4ff */
[----:B------:R1:W-:Y:S01]  /*6e700*/  STL [R1+0xc6c], R194 ;  /* 0x000c6cc201007387 */ /* 0x0003e20000100800 */
[----:B------:R-:W-:-:S03]  /*6e710*/  MOV R4, R10 ;  /* 0x0000000a00047202 */ /* 0x000fc60000000f00 */
[----:B------:R-:W2:Y:S04]  /*6e720*/  LDL.LU R192, [R1+0xc88] ;  /* 0x000c880001c07983 */ /* 0x000ea80000300800 */
[----:B------:R-:W-:Y:S04]  /*6e730*/  STL [R1+0xc68], R196 ;  /* 0x000c68c401007387 */ /* 0x000fe80000100800 */
[----:B---3--:R-:W3:Y:S04]  /*6e740*/  LDL.LU R13, [R1+0xc90] ;  /* 0x000c9000010d7983 */ /* 0x008ee80000300800 */
[----:B------:R-:W3:Y:S01]  /*6e750*/  LDL.LU R10, [R1+0xc94] ;  /* 0x000c9400010a7983 */ /* 0x000ee20000300800 */
[----:B------:R-:W-:-:S03]  /*6e760*/  IADD3 R8, P1, R8, UR4, RZ ;  /* 0x0000000408087c10 */ /* 0x000fc6000ff3e0ff */
[----:B------:R1:W-:Y:S04]  /*6e770*/  LDGSTS.E [R2+0x4], desc[UR8][R4.64], P0 ;  /* 0x0000400004027fae */ /* 0x0003e80008121848 */
[----:B------:R-:W-:Y:S01]  /*6e780*/  STL [R1+0xc74], R8 ;  /* 0x000c740801007387 */ /* 0x000fe20000100800 */
[----:B-1----:R-:W-:Y:S01]  /*6e790*/  IMAD.MOV.U32 R4, RZ, RZ, R194 ;  /* 0x000000ffff047224 */ /* 0x002fe200078e00c2 */
[----:B------:R-:W-:-:S05]  /*6e7a0*/  MOV R5, R196 ;  /* 0x000000c400057202 */ /* 0x000fca0000000f00 */
[----:B------:R1:W-:Y:S01]  /*6e7b0*/  LDGSTS.E [R2+0x4004], desc[UR8][R4.64], P0 ;  /* 0x0400400004027fae */ /* 0x0003e20008121848 */
[----:B------:R-:W-:-:S05]  /*6e7c0*/  IADD3.X R11, R11, UR6, RZ, P1, !PT ;  /* 0x000000060b0b7c10 */ /* 0x000fca0008ffe4ff */
[----:B------:R4:W-:Y:S01]  /*6e7d0*/  STL [R1+0xc70], R11 ;  /* 0x000c700b01007387 */ /* 0x0009e20000100800 */
[----:B-1----:R-:W-:-:S03]  /*6e7e0*/  IMAD.MOV.U32 R5, RZ, RZ, R11 ;  /* 0x000000ffff057224 */ /* 0x002fc600078e000b */
[----:B------:R-:W3:Y:S01]  /*6e7f0*/  LDL.LU R194, [R1+0xc98] ;  /* 0x000c980001c27983 */ /* 0x000ee20000300800 */
[----:B------:R-:W-:-:S03]  /*6e800*/  MOV R4, R8 ;  /* 0x0000000800047202 */ /* 0x000fc60000000f00 */
[----:B----4-:R-:W4:Y:S01]  /*6e810*/  LDL.LU R11, [R1+0xc9c] ;  /* 0x000c9c00010b7983 */ /* 0x010f220000300800 */
[----:B------:R-:W-:-:S03]  /*6e820*/  IADD3 R12, P2, R12, UR4, RZ ;  /* 0x000000040c0c7c10 */ /* 0x000fc6000ff5e0ff */
[----:B------:R1:W-:Y:S01]  /*6e830*/  LDGSTS.E [R2+0x8004], desc[UR8][R4.64], P0 ;  /* 0x0800400004027fae */ /* 0x0003e20008121848 */
[----:B------:R-:W-:-:S03]  /*6e840*/  IADD3.X R195, R195, UR6, RZ, P2, !PT ;  /* 0x00000006c3c37c10 */ /* 0x000fc600097fe4ff */
[----:B------:R-:W4:Y:S01]  /*6e850*/  LDL.LU R8, [R1+0xca4] ;  /* 0x000ca40001087983 */ /* 0x000f220000300800 */
[----:B------:R-:W-:-:S03]  /*6e860*/  IADD3 R0, P3, R0, UR4, RZ ;  /* 0x0000000400007c10 */ /* 0x000fc6000ff7e0ff */
[----:B------:R1:W-:Y:S01]  /*6e870*/  STL [R1+0xc7c], R12 ;  /* 0x000c7c0c01007387 */ /* 0x0003e20000100800 */
[----:B------:R-:W-:Y:S02]  /*6e880*/  IADD3.X R193, R193, UR6, RZ, P3, !PT ;  /* 0x00000006c1c17c10 */ /* 0x000fe40009ffe4ff */
[----:B-1----:R-:W-:Y:S02]  /*6e890*/  MOV R4, R12 ;  /* 0x0000000c00047202 */ /* 0x002fe40000000f00 */
        /* <DEDUP_REMOVED lines=16> */
[----:B--2---:R-:W-:-:S05]  /*6e9a0*/  IADD3 R9, P0, R9, UR4, RZ ;  /* 0x0000000409097c10 */ /* 0x004fca000ff1e0ff */
[----:B------:R2:W-:Y:S01]  /*6e9b0*/  STL [R1+0xc8c], R9 ;  /* 0x000c8c0901007387 */ /* 0x0005e20000100800 */
[----:B-1----:R-:W-:Y:S02]  /*6e9c0*/  MOV R4, R9 ;  /* 0x0000000900047202 */ /* 0x002fe40000000f00 */
[----:B------:R-:W-:-:S05]  /*6e9d0*/  IADD3.X R192, R192, UR6, RZ, P0, !PT ;  /* 0x00000006c0c07c10 */ /* 0x000fca00087fe4ff */
[----:B------:R1:W-:Y:S01]  /*6e9e0*/  STL [R1+0xc88], R192 ;  /* 0x000c88c001007387 */ /* 0x0003e20000100800 */
[----:B---3--:R-:W-:-:S05]  /*6e9f0*/  IADD3 R10, P2, R10, UR4, RZ ;  /* 0x000000040a0a7c10 */ /* 0x008fca000ff5e0ff */
[----:B------:R-:W-:Y:S01]  /*6ea00*/  STL [R1+0xc94], R10 ;  /* 0x000c940a01007387 */ /* 0x000fe20000100800 */
[----:B------:R-:W-:-:S03]  /*6ea10*/  IADD3.X R13, R13, UR6, RZ, P2, !PT ;  /* 0x000000060d0d7c10 */ /* 0x000fc600097fe4ff */
[----:B--2---:R-:W2:Y:S01]  /*6ea20*/  LDL.LU R9, [R1+0xcb0] ;  /* 0x000cb00001097983 */ /* 0x004ea20000300800 */
[----:B------:R-:W-:-:S03]  /*6ea30*/  IMAD.MOV.U32 R5, RZ, RZ, R192 ;  /* 0x000000ffff057224 */ /* 0x000fc600078e00c0 */
[----:B------:R3:W-:Y:S04]  /*6ea40*/  STL [R1+0xc90], R13 ;  /* 0x000c900d01007387 */ /* 0x0007e80000100800 */
[----:B------:R-:W2:Y:S04]  /*6ea50*/  LDL.LU R195, [R1+0xcb8] ;  /* 0x000cb80001c37983 */ /* 0x000ea80000300800 */
[----:B-1----:R-:W2:Y:S04]  /*6ea60*/  LDL.LU R192, [R1+0xcbc] ;  /* 0x000cbc0001c07983 */ /* 0x002ea80000300800 */
[----:B------:R1:W-:Y:S02]  /*6ea70*/  LDGSTS.E [R2+0x4008], desc[UR8][R4.64], P1 ;  /* 0x0400800004027fae */ /* 0x0003e40008921848 */
[----:B-1----:R-:W-:-:S02]  /*6ea80*/  MOV R5, R13 ;  /* 0x0000000d00057202 */ /* 0x002fc40000000f00 */
[----:B------:R-:W-:Y:S01]  /*6ea90*/  MOV R4, R10 ;  /* 0x0000000a00047202 */ /* 0x000fe20000000f00 */
[----:B---3--:R-:W3:Y:S04]  /*6eaa0*/  LDL.LU R13, [R1+0x1040] ;  /* 0x00104000010d7983 */ /* 0x008ee80000300800 */
[----:B------:R-:W3:Y:S01]  /*6eab0*/  LDL.LU R10, [R1+0x1044] ;  /* 0x00104400010a7983 */ /* 0x000ee20000300800 */
[----:B----4-:R-:W-:-:S03]  /*6eac0*/  IADD3 R11, P0, R11, UR4, RZ ;  /* 0x000000040b0b7c10 */ /* 0x010fc6000ff1e0ff */
[----:B------:R1:W-:Y:S01]  /*6ead0*/  LDGSTS.E [R2+0x8008], desc[UR8][R4.64], P1 ;  /* 0x0800800004027fae */ /* 0x0003e20008921848 */
[----:B------:R-:W-:Y:S01]  /*6eae0*/  IADD3.X R194, R194, UR6, RZ, P0, !PT ;  /* 0x00000006c2c27c10 */ /* 0x000fe200087fe4ff */
[----:B-1----:R-:W-:-:S03]  /*6eaf0*/  IMAD.MOV.U32 R4, RZ, RZ, R11 ;  /* 0x000000ffff047224 */ /* 0x002fc600078e000b */
[----:B------:R-:W-:-:S05]  /*6eb00*/  MOV R5, R194 ;  /* 0x000000c200057202 */ /* 0x000fca0000000f00 */
[----:B------:R1:W-:Y:S01]  /*6eb10*/  LDGSTS.E [R2+0xc008], desc[UR8][R4.64], P1 ;  /* 0x0c00800004027fae */ /* 0x0003e20008921848 */
[----:B------:R-:W-:-:S03]  /*6eb20*/  IADD3 R8, P1, R8, UR4, RZ ;  /* 0x0000000408087c10 */ /* 0x000fc6000ff3e0ff */
[----:B------:R4:W-:Y:S01]  /*6eb30*/  STL [R1+0xc9c], R11 ;  /* 0x000c9c0b01007387 */ /* 0x0009e20000100800 */
[----:B------:R-:W-:-:S03]  /*6eb40*/  IADD3.X R12, R12, UR6, RZ, P1, !PT ;  /* 0x000000060c0c7c10 */ /* 0x000fc60008ffe4ff */
[----:B------:R1:W-:Y:S04]  /*6eb50*/  STL [R1+0xc98], R194 ;  /* 0x000c98c201007387 */ /* 0x0003e80000100800 */
[----:B----4-:R-:W4:Y:S04]  /*6eb60*/  LDL.LU R11, [R1+0x104c] ;  /* 0x00104c00010b7983 */ /* 0x010f280000300800 */
[----:B------:R-:W-:Y:S01]  /*6eb70*/  STL [R1+0xca4], R8 ;  /* 0x000ca40801007387 */ /* 0x000fe20000100800 */
[----:B-1----:R-:W-:-:S03]  /*6eb80*/  IMAD.MOV.U32 R5, RZ, RZ, R12 ;  /* 0x000000ffff057224 */ /* 0x002fc600078e000c */
[----:B------:R1:W-:Y:S01]  /*6eb90*/  STL [R1+0xca0], R12 ;  /* 0x000ca00c01007387 */ /* 0x0003e20000100800 */
[----:B------:R-:W-:-:S04]  /*6eba0*/  IADD3 R193, P2, R193, UR4, RZ ;  /* 0x00000004c1c17c10 */ /* 0x000fc8000ff5e0ff */
[----:B------:R-:W-:Y:S01]  /*6ebb0*/  IADD3.X R196, R196, UR6, RZ, P2, !PT ;  /* 0x00000006c4c47c10 */ /* 0x000fe200097fe4ff */
[----:B------:R2:W-:Y:S01]  /*6ebc0*/  STL [R1+0xcac], R193 ;  /* 0x000cacc101007387 */ /* 0x0005e20000100800 */
[----:B------:R-:W-:-:S03]  /*6ebd0*/  MOV R4, R8 ;  /* 0x0000000800047202 */ /* 0x000fc60000000f00 */
[----:B------:R-:W4:Y:S04]  /*6ebe0*/  LDL.LU R194, [R1+0x1048] ;  /* 0x0010480001c27983 */ /* 0x000f280000300800 */
        /* <DEDUP_REMOVED lines=12> */
[----:B------:R1:W-:Y:S02]  /*6ecb0*/  LDGSTS.E [R2+0x400c], desc[UR8][R4.64], P0 ;  /* 0x0400c00004027fae */ /* 0x0003e40008121848 */
[----:B-1----:R-:W-:Y:S01]  /*6ecc0*/  IMAD.MOV.U32 R4, RZ, RZ, R0 ;  /* 0x000000ffff047224 */ /* 0x002fe200078e0000 */
[----:B------:R-:W-:-:S04]  /*6ecd0*/  UISETP.GT.AND UP1, UPT, UR16, 0x38, UPT ;  /* 0x000000381000788c */ /* 0x000fc8000bf24270 */
[----:B------:R-:W-:-:S04]  /*6ece0*/  USEL UR12, URZ, 0x4, !UP1 ;  /* 0x000000043f0c7887 */ /* 0x000fc8000c800000 */
[----:B------:R-:W-:Y:S01]  /*6ecf0*/  USEL UR12, UR12, URZ, !UP0 ;  /* 0x0000003f0c0c7287 */ /* 0x000fe2000c000000 */
[----:B--2---:R-:W-:-:S04]  /*6ed00*/  IADD3.X R9, R9, UR6, RZ, P1, !PT ;  /* 0x0000000609097c10 */ /* 0x004fc80008ffe4ff */
[----:B------:R-:W-:Y:S01]  /*6ed10*/  MOV R5, R9 ;  /* 0x0000000900057202 */ /* 0x000fe20000000f00 */
[----:B------:R1:W-:Y:S04]  /*6ed20*/  STL [R1+0xcb0], R9 ;  /* 0x000cb00901007387 */ /* 0x0003e80000100800 */
[----:B------:R-:W2:Y:S01]  /*6ed30*/  LDL.LU R193, [R1+0x1058] ;  /* 0x0010580001c17983 */ /* 0x000ea20000300800 */
[----:B------:R-:W-:-:S03]  /*6ed40*/  IADD3 R192, P2, R192, UR4, RZ ;  /* 0x00000004c0c07c10 */ /* 0x000fc6000ff5e0ff */
[----:B------:R1:W-:Y:S04]  /*6ed50*/  LDGSTS.E [R2+0x800c], desc[UR8][R4.64], P0 ;  /* 0x0800c00004027fae */ /* 0x0003e80008121848 */
[----:B-1----:R-:W2:Y:S01]  /*6ed60*/  LDL.LU R9, [R1+0x105c] ;  /* 0x00105c0001097983 */ /* 0x002ea20000300800 */
[----:B------:R-:W-:-:S03]  /*6ed70*/  IADD3.X R195, R195, UR6, RZ, P2, !PT ;  /* 0x00000006c3c37c10 */ /* 0x000fc600097fe4ff */
[----:B------:R-:W2:Y:S01]  /*6ed80*/  LDL.LU R0, [R1+0x1064] ;  /* 0x0010640001007983 */ /* 0x000ea20000300800 */
[----:B------:R-:W-:Y:S01]  /*6ed90*/  MOV R4, R192 ;  /* 0x000000c000047202 */ /* 0x000fe20000000f00 */
[----:B------:R-:W-:Y:S02]  /*6eda0*/  IMAD.MOV.U32 R5, RZ, RZ, R195 ;  /* 0x000000ffff057224 */ /* 0x000fe400078e00c3 */
[----:B------:R1:W-:Y:S01]  /*6edb0*/  STL [R1+0xcbc], R192 ;  /* 0x000cbcc001007387 */ /* 0x0003e20000100800 */
[----:B---3--:R-:W-:-:S03]  /*6edc0*/  IADD3 R10, P3, R10, UR4, RZ ;  /* 0x000000040a0a7c10 */ /* 0x008fc6000ff7e0ff */
[----:B------:R-:W-:Y:S01]  /*6edd0*/  STL [R1+0xcb8], R195 ;  /* 0x000cb8c301007387 */ /* 0x000fe20000100800 */
[----:B------:R-:W-:-:S03]  /*6ede0*/  IADD3.X R13, R13, UR6, RZ, P3, !PT ;  /* 0x000000060d0d7c10 */ /* 0x000fc60009ffe4ff */
[----:B------:R-:W-:Y:S04]  /*6edf0*/  STL [R1+0x1044], R10 ;  /* 0x0010440a01007387 */ /* 0x000fe80000100800 */
[----:B-1----:R-:W3:Y:S04]  /*6ee00*/  LDL.LU R192, [R1+0x1060] ;  /* 0x0010600001c07983 */ /* 0x002ee80000300800 */
[----:B------:R1:W-:Y:S04]  /*6ee10*/  STL [R1+0x1040], R13 ;  /* 0x0010400d01007387 */ /* 0x0003e80000100800 */
[----:B------:R1:W-:Y:S04]  /*6ee20*/  LDGSTS.E [R2+0xc00c], desc[UR8][R4.64], P0 ;  /* 0x0c00c00004027fae */ /* 0x0003e80008121848 */
[----:B------:R-:W3:Y:S01]  /*6ee30*/  LDL.LU R196, [R1+0x1068] ;  /* 0x0010680001c47983 */ /* 0x000ee20000300800 */
[----:B-1----:R-:W-:-:S03]  /*6ee40*/  MOV R5, R13 ;  /* 0x0000000d00057202 */ /* 0x002fc60000000f00 */
[----:B------:R-:W3:Y:S01]  /*6ee50*/  LDL.LU R13, [R1+0x106c] ;  /* 0x00106c00010d7983 */ /* 0x000ee20000300800 */
[----:B------:R-:W-:Y:S02]  /*6ee60*/  ISETP.NE.U32.AND P1, PT, RZ, UR12, PT ;  /* 0x0000000cff007c0c */ /* 0x000fe4000bf25070 */
[----:B----4-:R-:W-:Y:S02]  /*6ee70*/  IADD3 R11, P0, R11, UR4, RZ ;  /* 0x000000040b0b7c10 */ /* 0x010fe4000ff1e0ff */
[----:B------:R-:W-:Y:S02]  /*6ee80*/  MOV R4, R10 ;  /* 0x0000000a00047202 */ /* 0x000fe40000000f00 */
        /* <DEDUP_REMOVED lines=18> */
[----:B------:R-:W4:Y:S04]  /*6efb0*/  LDL.LU R8, [R1+0x1084] ;  /* 0x0010840001087983 */ /* 0x000f280000300800 */
[----:B------:R1:W-:Y:S01]  /*6efc0*/  LDGSTS.E [R2+0x18000], desc[UR8][R4.64], P1 ;  /* 0x1800000004027fae */ /* 0x0003e20008921848 */
[----:B------:R-:W-:-:S04]  /*6efd0*/  UISETP.GT.AND UP1, UPT, UR16, 0x39, UPT ;  /* 0x000000391000788c */ /* 0x000fc8000bf24270 */
[----:B------:R-:W-:-:S04]  /*6efe0*/  USEL UR12, URZ, 0x4, !UP1 ;  /* 0x000000043f0c7887 */ /* 0x000fc8000c800000 */
[----:B------:R-:W-:Y:S01]  /*6eff0*/  USEL UR12, UR12, URZ, !UP0 ;  /* 0x0000003f0c0c7287 */ /* 0x000fe2000c000000 */
[----:B--2---:R-:W-:-:S04]  /*6f000*/  IADD3 R9, P0, R9, UR4, RZ ;  /* 0x0000000409097c10 */ /* 0x004fc8000ff1e0ff */
[----:B------:R-:W-:Y:S02]  /*6f010*/  IADD3.X R193, R193, UR6, RZ, P0, !PT ;  /* 0x00000006c1c17c10 */ /* 0x000fe400087fe4ff */
[----:B-1----:R-:W-:Y:S02]  /*6f020*/  MOV R4, R9 ;  /* 0x0000000900047202 */ /* 0x002fe40000000f00 */
[----:B------:R-:W-:-:S05]  /*6f030*/  MOV R5, R193 ;  /* 0x000000c100057202 */ /* 0x000fca0000000f00 */
[----:B------:R1:W-:Y:S01]  /*6f040*/  LDGSTS.E [R2+0x1c000], desc[UR8][R4.64], P1 ;  /* 0x1c00000004027fae */ /* 0x0003e20008921848 */
[----:B------:R-:W-:-:S03]  /*6f050*/  IADD3 R0, P1, R0, UR4, RZ ;  /* 0x0000000400007c10 */ /* 0x000fc6000ff3e0ff */
[----:B------:R2:W-:Y:S04]  /*6f060*/  STL [R1+0x105c], R9 ;  /* 0x00105c0901007387 */ /* 0x0005e80000100800 */
[----:B------:R1:W-:Y:S01]  /*6f070*/  STL [R1+0x1058], R193 ;  /* 0x001058c101007387 */ /* 0x0003e20000100800 */
[----:B---3--:R-:W-:-:S03]  /*6f080*/  IADD3.X R192, R192, UR6, RZ, P1, !PT ;  /* 0x00000006c0c07c10 */ /* 0x008fc60008ffe4ff */
[----:B--2---:R-:W2:Y:S04]  /*6f090*/  LDL.LU R9, [R1+0x108c] ;  /* 0x00108c0001097983 */ /* 0x004ea80000300800 */
[----:B------:R-:W-:Y:S01]  /*6f0a0*/  STL [R1+0x1064], R0 ;  /* 0x0010640001007387 */ /* 0x000fe20000100800 */
[----:B-1----:R-:W-:-:S03]  /*6f0b0*/  MOV R5, R192 ;  /* 0x000000c000057202 */ /* 0x002fc60000000f00 */
[----:B------:R1:W-:Y:S01]  /*6f0c0*/  STL [R1+0x1060], R192 ;  /* 0x001060c001007387 */ /* 0x0003e20000100800 */
        /* <DEDUP_REMOVED lines=8> */
[----:B------:R-:W-:-:S02]  /*6f150*/  ISETP.NE.U32.AND P0, PT, RZ, UR12, PT ;  /* 0x0000000cff007c0c */ /* 0x000fc4000bf05070 */
[----:B----4-:R-:W-:-:S05]  /*6f160*/  IADD3 R10, P1, R10, UR4, RZ ;  /* 0x000000040a0a7c10 */ /* 0x010fca000ff3e0ff */
[----:B------:R1:W-:Y:S06]  /*6f170*/  STL [R1+0x1074], R10 ;  /* 0x0010740a01007387 */ /* 0x0003ec0000100800 */
[----:B------:R4:W-:Y:S02]  /*6f180*/  LDGSTS.E [R2+0x10004], desc[UR8][R4.64], P0 ;  /* 0x1000400004027fae */ /* 0x0009e40008121848 */
[----:B----4-:R-:W-:Y:S01]  /*6f190*/  MOV R4, R13 ;  /* 0x0000000d00047202 */ /* 0x010fe20000000f00 */
[----:B------:R-:W-:Y:S01]  /*6f1a0*/  IMAD.MOV.U32 R5, RZ, RZ, R196 ;  /* 0x000000ffff057224 */ /* 0x000fe200078e00c4 */
[----:B------:R-:W-:-:S04]  /*6f1b0*/  IADD3.X R11, R11, UR6, RZ, P1, !PT ;  /* 0x000000060b0b7c10 */ /* 0x000fc80008ffe4ff */
[----:B------:R4:W-:Y:S04]  /*6f1c0*/  LDGSTS.E [R2+0x14004], desc[UR8][R4.64], P0 ;  /* 0x1400400004027fae */ /* 0x0009e80008121848 */
[----:B------:R1:W-:Y:S04]  /*6f1d0*/  STL [R1+0x1070], R11 ;  /* 0x0010700b01007387 */ /* 0x0003e80000100800 */
[----:B---3--:R-:W3:Y:S01]  /*6f1e0*/  LDL.LU R13, [R1+0x1098] ;  /* 0x00109800010d7983 */ /* 0x008ee20000300800 */
[----:B----4-:R-:W-:-:S03]  /*6f1f0*/  MOV R4, R10 ;  /* 0x0000000a00047202 */ /* 0x010fc60000000f00 */
[----:B-1----:R-:W4:Y:S01]  /*6f200*/  LDL.LU R10, [R1+0x109c] ;  /* 0x00109c00010a7983 */ /* 0x002f220000300800 */
[----:B------:R-:W-:-:S03]  /*6f210*/  MOV R5, R11 ;  /* 0x0000000b00057202 */ /* 0x000fc60000000f00 */
[----:B------:R-:W3:Y:S01]  /*6f220*/  LDL.LU R11, [R1+0x10a4] ;  /* 0x0010a400010b7983 */ /* 0x000ee20000300800 */
[----:B------:R-:W-:-:S03]  /*6f230*/  IADD3 R12, P2, R12, UR4, RZ ;  /* 0x000000040c0c7c10 */ /* 0x000fc6000ff5e0ff */
[----:B------:R1:W-:Y:S01]  /*6f240*/  LDGSTS.E [R2+0x18004], desc[UR8][R4.64], P0 ;  /* 0x1800400004027fae */ /* 0x0003e20008121848 */
[----:B------:R-:W-:Y:S02]  /*6f250*/  IADD3.X R195, R195, UR6, RZ, P2, !PT ;  /* 0x00000006c3c37c10 */ /* 0x000fe400097fe4ff */
[----:B------:R-:W-:Y:S01]  /*6f260*/  IADD3 R8, P3, R8, UR4, RZ ;  /* 0x0000000408087c10 */ /* 0x000fe2000ff7e0ff */
[----:B------:R1:W-:Y:S03]  /*6f270*/  STL [R1+0x107c], R12 ;  /* 0x00107c0c01007387 */ /* 0x0003e60000100800 */
[----:B------:R-:W-:Y:S01]  /*6f280*/  IADD3.X R194, R194, UR6, RZ, P3, !PT ;  /* 0x00000006c2c27c10 */ /* 0x000fe20009ffe4ff */
[----:B-1----:R-:W-:Y:S01]  /*6f290*/  IMAD.MOV.U32 R4, RZ, RZ, R12 ;  /* 0x000000ffff047224 */ /* 0x002fe200078e000c */
[----:B------:R-:W-:Y:S01]  /*6f2a0*/  MOV R5, R195 ;  /* 0x000000c300057202 */ /* 0x000fe20000000f00 */
[----:B------:R-:W-:Y:S04]  /*6f2b0*/  STL [R1+0x1078], R195 ;  /* 0x001078c301007387 */ /* 0x000fe80000100800 */
[----:B------:R-:W-:Y:S04]  /*6f2c0*/  STL [R1+0x1084], R8 ;  /* 0x0010840801007387 */ /* 0x000fe80000100800 */
[----:B------:R-:W3:Y:S04]  /*6f2d0*/  LDL.LU R12, [R1+0x10a0] ;  /* 0x0010a000010c7983 */ /* 0x000ee80000300800 */
        /* <DEDUP_REMOVED lines=25> */
[----:B------:R-:W-:-:S03]  /*6f470*/  MOV R5, R192 ;  /* 0x000000c000057202 */ /* 0x000fc60000000f00 */
[----:B------:R-:W2:Y:S01]  /*6f480*/  LDL.LU R192, [R1+0x10bc] ;  /* 0x0010bc0001c07983 */ /* 0x000ea20000300800 */
[----:B------:R-:W-:-:S03]  /*6f490*/  IMAD.MOV.U32 R4, RZ, RZ, R0 ;  /* 0x000000ffff047224 */ /* 0x000fc600078e0000 */
[----:B------:R-:W2:Y:S04]  /*6f4a0*/  LDL.LU R195, [R1+0x1440] ;  /* 0x0014400001c37983 */ /* 0x000ea80000300800 */
[----:B------:R-:W2:Y:S04]  /*6f4b0*/  LDL.LU R0, [R1+0x1444] ;  /* 0x0014440001007983 */ /* 0x000ea80000300800 */
[----:B------:R1:W-:Y:S01]  /*6f4c0*/  LDGSTS.E [R2+0x18008], desc[UR8][R4.64], P1 ;  /* 0x1800800004027fae */ /* 0x0003e20008921848 */
[----:B----4-:R-:W-:-:S04]  /*6f4d0*/  IADD3 R10, P0, R10, UR4, RZ ;  /* 0x000000040a0a7c10 */ /* 0x010fc8000ff1e0ff */
[----:B---3--:R-:W-:Y:S02]  /*6f4e0*/  IADD3.X R13, R13, UR6, RZ, P0, !PT ;  /* 0x000000060d0d7c10 */ /* 0x008fe400087fe4ff */
[----:B-1----:R-:W-:-:S03]  /*6f4f0*/  MOV R4, R10 ;  /* 0x0000000a00047202 */ /* 0x002fc60000000f00 */
[----:B------:R-:W-:-:S05]  /*6f500*/  IMAD.MOV.U32 R5, RZ, RZ, R13 ;  /* 0x000000ffff057224 */ /* 0x000fca00078e000d */
[----:B------:R1:W-:Y:S01]  /*6f510*/  LDGSTS.E [R2+0x1c008], desc[UR8][R4.64], P1 ;  /* 0x1c00800004027fae */ /* 0x0003e20008921848 */
[----:B------:R-:W-:-:S03]  /*6f520*/  IADD3 R11, P1, R11, UR4, RZ ;  /* 0x000000040b0b7c10 */ /* 0x000fc6000ff3e0ff */
[----:B------:R3:W-:Y:S04]  /*6f530*/  STL [R1+0x109c], R10 ;  /* 0x00109c0a01007387 */ /* 0x0007e80000100800 */
[----:B------:R4:W-:Y:S04]  /*6f540*/  STL [R1+0x1098], R13 ;  /* 0x0010980d01007387 */ /* 0x0009e80000100800 */
[----:B---3--:R-:W3:Y:S01]  /*6f550*/  LDL.LU R10, [R1+0x144c] ;  /* 0x00144c00010a7983 */ /* 0x008ee20000300800 */
[----:B------:R-:W-:-:S03]  /*6f560*/  IADD3.X R12, R12, UR6, RZ, P1, !PT ;  /* 0x000000060c0c7c10 */ /* 0x000fc60008ffe4ff */
[----:B------:R-:W-:Y:S04]  /*6f570*/  STL [R1+0x10a4], R11 ;  /* 0x0010a40b01007387 */ /* 0x000fe80000100800 */
[----:B------:R4:W-:Y:S01]  /*6f580*/  STL [R1+0x10a0], R12 ;  /* 0x0010a00c01007387 */ /* 0x0009e20000100800 */
[----:B-1----:R-:W-:Y:S02]  /*6f590*/  MOV R5, R12 ;  /* 0x0000000c00057202 */ /* 0x002fe40000000f00 */
[----:B------:R-:W-:Y:S02]  /*6f5a0*/  MOV R4, R11 ;  /* 0x0000000b00047202 */ /* 0x000fe40000000f00 */
[----:B------:R-:W-:-:S04]  /*6f5b0*/  IADD3 R194, P2, R194, UR4, RZ ;  /* 0x00000004c2c27c10 */ /* 0x000fc8000ff5e0ff */
[----:B------:R-:W-:Y:S01]  /*6f5c0*/  IADD3.X R196, R196, UR6, RZ, P2, !PT ;  /* 0x00000006c4c47c10 */ /* 0x000fe200097fe4ff */
[----:B------:R1:W-:Y:S04]  /*6f5d0*/  STL [R1+0x10ac], R194 ;  /* 0x0010acc201007387 */ /* 0x0003e80000100800 */
[----:B----4-:R-:W4:Y:S04]  /*6f5e0*/  LDL.LU R13, [R1+0x1448] ;  /* 0x00144800010d7983 */ /* 0x010f280000300800 */
[----:B------:R-:W-:Y:S04]  /*6f5f0*/  STL [R1+0x10a8], R196 ;  /* 0x0010a8c401007387 */ /* 0x000fe80000100800 */
[----:B------:R-:W4:Y:S04]  /*6f600*/  LDL.LU R12, [R1+0x1450] ;  /* 0x00145000010c7983 */ /* 0x000f280000300800 */
[----:B------:R-:W4:Y:S01]  /*6f610*/  LDL.LU R11, [R1+0x1454] ;  /* 0x00145400010b7983 */ /* 0x000f220000300800 */
[----:B------:R-:W-:-:S04]  /*6f620*/  UISETP.GT.AND UP1, UPT, UR16, 0x3b, UPT ;  /* 0x0000003b1000788c */ /* 0x000fc8000bf24270 */
[----:B------:R-:W-:-:S04]  /*6f630*/  USEL UR12, URZ, 0x4, !UP1 ;  /* 0x000000043f0c7887 */ /* 0x000fc8000c800000 */
[----:B------:R-:W-:-:S06]  /*6f640*/  USEL UR12, UR12, URZ, !UP0 ;  /* 0x0000003f0c0c7287 */ /* 0x000fcc000c000000 */
[----:B------:R-:W-:Y:S02]  /*6f650*/  ISETP.NE.U32.AND P0, PT, RZ, UR12, PT ;  /* 0x0000000cff007c0c */ /* 0x000fe4000bf05070 */
[----:B------:R-:W-:-:S05]  /*6f660*/  IADD3 R8, P1, R8, UR4, RZ ;  /* 0x0000000408087c10 */ /* 0x000fca000ff3e0ff */
[----:B------:R1:W-:Y:S06]  /*6f670*/  STL [R1+0x10b4], R8 ;  /* 0x0010b40801007387 */ /* 0x0003ec0000100800 */
[----:B------:R1:W-:Y:S02]  /*6f680*/  LDGSTS.E [R2+0x1000c], desc[UR8][R4.64], P0 ;  /* 0x1000c00004027fae */ /* 0x0003e40008121848 */
[----:B-1----:R-:W-:Y:S01]  /*6f690*/  IMAD.MOV.U32 R4, RZ, RZ, R194 ;  /* 0x000000ffff047224 */ /* 0x002fe200078e00c2 */
[----:B------:R-:W-:-:S05]  /*6f6a0*/  MOV R5, R196 ;  /* 0x000000c400057202 */ /* 0x000fca0000000f00 */
[----:B------:R1:W-:Y:S02]  /*6f6b0*/  LDGSTS.E [R2+0x1400c], desc[UR8][R4.64], P0 ;  /* 0x1400c00004027fae */ /* 0x0003e40008121848 */
[----:B-1----:R-:W-:Y:S01]  /*6f6c0*/  MOV R4, R8 ;  /* 0x0000000800047202 */ /* 0x002fe20000000f00 */
[----:B------:R-:W-:-:S04]  /*6f6d0*/  UISETP.GT.AND UP1, UPT, UR16, 0x58, UPT ;  /* 0x000000581000788c */ /* 0x000fc8000bf24270 */
[----:B------:R-:W-:-:S04]  /*6f6e0*/  USEL UR12, URZ, 0x4, !UP1 ;  /* 0x000000043f0c7887 */ /* 0x000fc8000c800000 */
[----:B------:R-:W-:Y:S01]  /*6f6f0*/  USEL UR12, UR12, URZ, !UP0 ;  /* 0x0000003f0c0c7287 */ /* 0x000fe2000c000000 */
[----:B--2---:R-:W-:-:S05]  /*6f700*/  IADD3.X R9, R9, UR6, RZ, P1, !PT ;  /* 0x0000000609097c10 */ /* 0x004fca0008ffe4ff */
[----:B------:R1:W-:Y:S04]  /*6f710*/  STL [R1+0x10b0], R9 ;  /* 0x0010b00901007387 */ /* 0x0003e80000100800 */
[----:B------:R-:W2:Y:S04]  /*6f720*/  LDL.LU R194, [R1+0x1458] ;  /* 0x0014580001c27983 */ /* 0x000ea80000300800 */
[----:B------:R-:W2:Y:S01]  /*6f730*/  LDL.LU R8, [R1+0x145c] ;  /* 0x00145c0001087983 */ /* 0x000ea20000300800 */
[----:B------:R-:W-:-:S03]  /*6f740*/  IMAD.MOV.U32 R5, RZ, RZ, R9 ;  /* 0x000000ffff057224 */ /* 0x000fc600078e0009 */
[----:B-1----:R-:W2:Y:S04]  /*6f750*/  LDL.LU R9, [R1+0x1464] ;  /* 0x0014640001097983 */ /* 0x002ea80000300800 */
[----:B------:R1:W-:Y:S01]  /*6f760*/  LDGSTS.E [R2+0x1800c], desc[UR8][R4.64], P0 ;  /* 0x1800c00004027fae */ /* 0x0003e20008121848 */
[----:B------:R-:W-:-:S04]  /*6f770*/  IADD3 R192, P2, R192, UR4, RZ ;  /* 0x00000004c0c07c10 */ /* 0x000fc8000ff5e0ff */
[----:B------:R-:W-:Y:S02]  /*6f780*/  IADD3.X R193, R193, UR6, RZ, P2, !PT ;  /* 0x00000006c1c17c10 */ /* 0x000fe400097fe4ff */
[----:B------:R-:W-:Y:S01]  /*6f790*/  IADD3 R0, P3, R0, UR4, RZ ;  /* 0x0000000400007c10 */ /* 0x000fe2000ff7e0ff */
[----:B------:R-:W-:Y:S01]  /*6f7a0*/  STL [R1+0x10bc], R192 ;  /* 0x0010bcc001007387 */ /* 0x000fe20000100800 */
[----:B-1----:R-:W-:Y:S02]  /*6f7b0*/  MOV R4, R192 ;  /* 0x000000c000047202 */ /* 0x002fe40000000f00 */
        /* <DEDUP_REMOVED lines=22> */
[----:B------:R3:W-:Y:S04]  /*6f920*/  STL [R1+0x1454], R11 ;  /* 0x0014540b01007387 */ /* 0x0007e80000100800 */
[----:B-1----:R-:W2:Y:S01]  /*6f930*/  LDL.LU R10, [R1+0x1474] ;  /* 0x00147400010a7983 */ /* 0x002ea20000300800 */
[----:B----4-:R-:W-:-:S03]  /*6f940*/  MOV R4, R11 ;  /* 0x0000000b00047202 */ /* 0x010fc60000000f00 */
[----:B------:R1:W-:Y:S04]  /*6f950*/  STL [R1+0x1450], R12 ;  /* 0x0014500c01007387 */ /* 0x0003e80000100800 */
[----:B------:R-:W4:Y:S04]  /*6f960*/  LDL.LU R196, [R1+0x1470] ;  /* 0x0014700001c47983 */ /* 0x000f280000300800 */
[----:B---3--:R-:W3:Y:S04]  /*6f970*/  LDL.LU R13, [R1+0x1478] ;  /* 0x00147800010d7983 */ /* 0x008ee80000300800 */
[----:B------:R-:W3:Y:S01]  /*6f980*/  LDL.LU R11, [R1+0x147c] ;  /* 0x00147c00010b7983 */ /* 0x000ee20000300800 */
[----:B------:R-:W-:-:S03]  /*6f990*/  MOV R5, R12 ;  /* 0x0000000c00057202 */ /* 0x000fc60000000f00 */
[----:B------:R-:W3:Y:S04]  /*6f9a0*/  LDL.LU R195, [R1+0x1480] ;  /* 0x0014800001c37983 */ /* 0x000ee80000300800 */
[----:B-1----:R-:W3:Y:S01]  /*6f9b0*/  LDL.LU R12, [R1+0x1484] ;  /* 0x00148400010c7983 */ /* 0x002ee20000300800 */
        /* <DEDUP_REMOVED lines=11> */
[----:B------:R2:W-:Y:S04]  /*6fa70*/  STL [R1+0x145c], R8 ;  /* 0x00145c0801007387 */ /* 0x0005e80000100800 */
[----:B------:R1:W-:Y:S04]  /*6fa80*/  STL [R1+0x1458], R194 ;  /* 0x001458c201007387 */ /* 0x0003e80000100800 */
[----:B--2---:R-:W2:Y:S01]  /*6fa90*/  LDL.LU R8, [R1+0x148c] ;  /* 0x00148c0001087983 */ /* 0x004ea20000300800 */
[----:B-1----:R-:W-:-:S03]  /*6faa0*/  MOV R4, R9 ;  /* 0x0000000900047202 */ /* 0x002fc60000000f00 */
[----:B------:R-:W-:Y:S01]  /*6fab0*/  STL [R1+0x1464], R9 ;  /* 0x0014640901007387 */ /* 0x000fe20000100800 */
[----:B------:R-:W-:-:S05]  /*6fac0*/  IADD3.X R193, R193, UR6, RZ, P1, !PT ;  /* 0x00000006c1c17c10 */ /* 0x000fca0008ffe4ff */
[----:B------:R1:W-:Y:S01]  /*6fad0*/  STL [R1+0x1460], R193 ;  /* 0x001460c101007387 */ /* 0x0003e20000100800 */
[----:B------:R-:W-:-:S04]  /*6fae0*/  IADD3 R0, P2, R0, UR4, RZ ;  /* 0x0000000400007c10 */ /* 0x000fc8000ff5e0ff */
[----:B------:R-:W-:Y:S01]  /*6faf0*/  IADD3.X R192, R192, UR6, RZ, P2, !PT ;  /* 0x00000006c0c07c10 */ /* 0x000fe200097fe4ff */
[----:B------:R-:W-:Y:S01]  /*6fb00*/  STL [R1+0x146c], R0 ;  /* 0x00146c0001007387 */ /* 0x000fe20000100800 */
[----:B------:R-:W-:-:S03]  /*6fb10*/  IMAD.MOV.U32 R5, RZ, RZ, R193 ;  /* 0x000000ffff057224 */ /* 0x000fc600078e00c1 */
        /* <DEDUP_REMOVED lines=22> */
[----:B------:R1:W-:Y:S01]  /*6fc80*/  STL [R1+0x147c], R11 ;  /* 0x00147c0b01007387 */ /* 0x0003e20000100800 */
[----:B---3--:R-:W-:Y:S01]  /*6fc90*/  MOV R4, R11 ;  /* 0x0000000b00047202 */ /* 0x008fe20000000f00 */
[----:B------:R-:W-:Y:S02]  /*6fca0*/  IMAD.MOV.U32 R5, RZ, RZ, R13 ;  /* 0x000000ffff057224 */ /* 0x000fe400078e000d */
[----:B------:R3:W-:Y:S04]  /*6fcb0*/  STL [R1+0x1478], R13 ;  /* 0x0014780d01007387 */ /* 0x0007e80000100800 */
[----:B------:R3:W-:Y:S04]  /*6fcc0*/  STL [R1+0x1484], R12 ;  /* 0x0014840c01007387 */ /* 0x0007e80000100800 */
[----:B-1----:R-:W4:Y:S04]  /*6fcd0*/  LDL.LU R11, [R1+0x14a0] ;  /* 0x0014a000010b7983 */ /* 0x002f280000300800 */
[----:B------:R-:W-:Y:S04]  /*6fce0*/  STL [R1+0x1480], R195 ;  /* 0x001480c301007387 */ /* 0x000fe80000100800 */
[----:B------:R1:W-:Y:S04]  /*6fcf0*/  LDGSTS.E [R2+0x2c004], desc[UR8][R4.64], P0 ;  /* 0x2c00400004027fae */ /* 0x0003e80008121848 */
[----:B---3--:R-:W3:Y:S01]  /*6fd00*/  LDL.LU R13, [R1+0x14a8] ;  /* 0x0014a800010d7983 */ /* 0x008ee20000300800 */
[----:B-1----:R-:W-:-:S03]  /*6fd10*/  MOV R4, R12 ;  /* 0x0000000c00047202 */ /* 0x002fc60000000f00 */
[----:B------:R-:W3:Y:S01]  /*6fd20*/  LDL.LU R12, [R1+0x14ac] ;  /* 0x0014ac00010c7983 */ /* 0x000ee20000300800 */
[----:B------:R-:W-:-:S04]  /*6fd30*/  UISETP.GT.AND UP1, UPT, UR16, 0x5a, UPT ;  /* 0x0000005a1000788c */ /* 0x000fc8000bf24270 */
[----:B------:R-:W-:-:S04]  /*6fd40*/  USEL UR12, URZ, 0x4, !UP1 ;  /* 0x000000043f0c7887 */ /* 0x000fc8000c800000 */
[----:B------:R-:W-:-:S06]  /*6fd50*/  USEL UR12, UR12, URZ, !UP0 ;  /* 0x0000003f0c0c7287 */ /* 0x000fcc000c000000 */
[----:B------:R-:W-:Y:S02]  /*6fd60*/  ISETP.NE.U32.AND P1, PT, RZ, UR12, PT ;  /* 0x0000000cff007c0c */ /* 0x000fe4000bf25070 */
[----:B------:R-:W-:-:S11]  /*6fd70*/  MOV R5, R195 ;  /* 0x000000c300057202 */ /* 0x000fd60000000f00 */
[----:B------:R1:W-:Y:S01]  /*6fd80*/  LDGSTS.E [R2+0x20008], desc[UR8][R4.64], P1 ;  /* 0x2000800004027fae */ /* 0x0003e20008921848 */
[----:B--2---:R-:W-:-:S05]  /*6fd90*/  IADD3 R8, P0, R8, UR4, RZ ;  /* 0x0000000408087c10 */ /* 0x004fca000ff1e0ff */
[----:B-1----:R-:W-:Y:S01]  /*6fda0*/  IMAD.MOV.U32 R4, RZ, RZ, R8 ;  /* 0x000000ffff047224 */ /* 0x002fe200078e0008 */
[----:B------:R1:W-:Y:S01]  /*6fdb0*/  STL [R1+0x148c], R8 ;  /* 0x00148c0801007387 */ /* 0x0003e20000100800 */
[----:B------:R-:W-:-:S04]  /*6fdc0*/  IADD3.X R194, R194, UR6, RZ, P0, !PT ;  /* 0x00000006c2c27c10 */ /* 0x000fc800087fe4ff */
[----:B------:R-:W-:Y:S02]  /*6fdd0*/  MOV R5, R194 ;  /* 0x000000c200057202 */ /* 0x000fe40000000f00 */
[----:B------:R-:W-:Y:S01]  /*6fde0*/  IADD3 R9, P2, R9, UR4, RZ ;  /* 0x0000000409097c10 */ /* 0x000fe2000ff5e0ff */
[----:B------:R-:W-:Y:S03]  /*6fdf0*/  STL [R1+0x1488], R194 ;  /* 0x001488c201007387 */ /* 0x000fe60000100800 */
[----:B------:R-:W-:Y:S01]  /*6fe00*/  IADD3.X R193, R193, UR6, RZ, P2, !PT ;  /* 0x00000006c1c17c10 */ /* 0x000fe200097fe4ff */
[----:B------:R2:W-:Y:S04]  /*6fe10*/  LDGSTS.E [R2+0x24008], desc[UR8][R4.64], P1 ;  /* 0x2400800004027fae */ /* 0x0005e80008921848 */
[----:B------:R2:W-:Y:S04]  /*6fe20*/  STL [R1+0x1494], R9 ;  /* 0x0014940901007387 */ /* 0x0005e80000100800 */
[----:B-1----:R-:W3:Y:S01]  /*6fe30*/  LDL.LU R8, [R1+0x14b4] ;  /* 0x0014b40001087983 */ /* 0x002ee20000300800 */
[----:B--2---:R-:W-:Y:S01]  /*6fe40*/  MOV R4, R9 ;  /* 0x0000000900047202 */ /* 0x004fe20000000f00 */
[----:B------:R-:W-:Y:S01]  /*6fe50*/  IMAD.MOV.U32 R5, RZ, RZ, R193 ;  /* 0x000000ffff057224 */ /* 0x000fe200078e00c1 */
[----:B------:R-:W-:Y:S01]  /*6fe60*/  IADD3 R0, P0, R0, UR4, RZ ;  /* 0x0000000400007c10 */ /* 0x000fe2000ff1e0ff */
[----:B------:R-:W-:Y:S03]  /*6fe70*/  STL [R1+0x1490], R193 ;  /* 0x001490c101007387 */ /* 0x000fe60000100800 */
[----:B------:R-:W-:Y:S01]  /*6fe80*/  IADD3.X R192, R192, UR6, RZ, P0, !PT ;  /* 0x00000006c0c07c10 */ /* 0x000fe200087fe4ff */
[----:B------:R-:W2:Y:S04]  /*6fe90*/  LDL.LU R9, [R1+0x14b0] ;  /* 0x0014b00001097983 */ /* 0x000ea80000300800 */
[----:B------:R1:W-:Y:S04]  /*6fea0*/  STL [R1+0x149c], R0 ;  /* 0x00149c0001007387 */ /* 0x0003e80000100800 */
[----:B------:R1:W-:Y:S04]  /*6feb0*/  LDGSTS.E [R2+0x28008], desc[UR8][R4.64], P1 ;  /* 0x2800800004027fae */ /* 0x0003e80008921848 */
[----:B------:R-:W-:Y:S04]  /*6fec0*/  STL [R1+0x1498], R192 ;  /* 0x001498c001007387 */ /* 0x000fe80000100800 */
[----:B------:R-:W2:Y:S01]  /*6fed0*/  LDL.LU R197, [R1+0x14b8] ;  /* 0x0014b80001c57983 */ /* 0x000ea20000300800 */
[----:B-1----:R-:W-:-:S03]  /*6fee0*/  MOV R4, R0 ;  /* 0x0000000000047202 */ /* 0x002fc60000000f00 */
[----:B------:R-:W2:Y:S04]  /*6fef0*/  LDL.LU R0, [R1+0x14bc] ;  /* 0x0014bc0001007983 */ /* 0x000ea80000300800 */
[----:B------:R-:W2:Y:S04]  /*6ff00*/  LDL.LU R196, [R1+0x1840] ;  /* 0x0018400001c47983 */ /* 0x000ea80000300800 */
[----:B------:R-:W2:Y:S01]  /*6ff10*/  LDL.LU R195, [R1+0x1844] ;  /* 0x0018440001c37983 */ /* 0x000ea20000300800 */
[----:B------:R-:W-:-:S03]  /*6ff20*/  MOV R5, R192 ;  /* 0x000000c000057202 */ /* 0x000fc60000000f00 */
[----:B------:R-:W2:Y:S04]  /*6ff30*/  LDL.LU R193, [R1+0x184c] ;  /* 0x00184c0001c17983 */ /* 0x000ea80000300800 */
[----:B------:R1:W-:Y:S01]  /*6ff40*/  LDGSTS.E [R2+0x2c008], desc[UR8][R4.64], P1 ;  /* 0x2c00800004027fae */ /* 0x0003e20008921848 */
[----:B----4-:R-:W-:-:S05]  /*6ff50*/  IADD3 R10, P1, R10, UR4, RZ ;  /* 0x000000040a0a7c10 */ /* 0x010fca000ff3e0ff */
[----:B------:R-:W-:Y:S01]  /*6ff60*/  STL [R1+0x14a4], R10 ;  /* 0x0014a40a01007387 */ /* 0x000fe20000100800 */
[----:B------:R-:W-:Y:S01]  /*6ff70*/  IADD3.X R11, R11, UR6, RZ, P1, !PT ;  /* 0x000000060b0b7c10 */ /* 0x000fe20008ffe4ff */
[----:B-1----:R-:W-:-:S04]  /*6ff80*/  IMAD.MOV.U32 R4, RZ, RZ, R10 ;  /* 0x000000ffff047224 */ /* 0x002fc800078e000a */
[----:B------:R1:W-:Y:S01]  /*6ff90*/  STL [R1+0x14a0], R11 ;  /* 0x0014a00b01007387 */ /* 0x0003e20000100800 */
[----:B------:R-:W-:Y:S02]  /*6ffa0*/  MOV R5, R11 ;  /* 0x0000000b00057202 */ /* 0x000fe40000000f00 */
[----:B---3--:R-:W-:-:S04]  /*6ffb0*/  IADD3 R12, P2, R12, UR4, RZ ;  /* 0x000000040c0c7c10 */ /* 0x008fc8000ff5e0ff */
[----:B------:R-:W-:Y:S01]  /*6ffc0*/  IADD3.X R13, R13, UR6, RZ, P2, !PT ;  /* 0x000000060d0d7c10 */ /* 0x000fe200097fe4ff */
[----:B------:R-:W-:Y:S04]  /*6ffd0*/  STL [R1+0x14ac], R12 ;  /* 0x0014ac0c01007387 */ /* 0x000fe80000100800 */
[----:B------:R-:W3:Y:S04]  /*6ffe0*/  LDL.LU R194, [R1+0x1848] ;  /* 0x0018480001c27983 */ /* 0x000ee80000300800 */
[----:B------:R4:W-:Y:S04]  /*6fff0*/  STL [R1+0x14a8], R13 ;  /* 0x0014a80d01007387 */ /* 0x0009e80000100800 */
[----:B-1----:R-:W3:Y:S04]  /*70000*/  LDL.LU R11, [R1+0x1850] ;  /* 0x00185000010b7983 */ /* 0x002ee80000300800 */
[----:B------:R-:W3:Y:S01]  /*70010*/  LDL.LU R10, [R1+0x1854] ;  /* 0x00185400010a7983 */ /* 0x000ee20000300800 */
[----:B------:R-:W-:-:S03]  /*70020*/  UISETP.GT.AND UP1, UPT, UR16, 0x5b, UPT ;  /* 0x0000005b1000788c */ /* 0x000fc6000bf24270 */
[----:B------:R-:W3:Y:S01]  /*70030*/  LDL.LU R192, [R1+0x1858] ;  /* 0x0018580001c07983 */ /* 0x000ee20000300800 */
[----:B------:R-:W-:-:S04]  /*70040*/  USEL UR12, URZ, 0x4, !UP1 ;  /* 0x000000043f0c7887 */ /* 0x000fc8000c800000 */
[----:B------:R-:W-:-:S06]  /*70050*/  USEL UR12, UR12, URZ, !UP0 ;  /* 0x0000003f0c0c7287 */ /* 0x000fcc000c000000 */
[----:B------:R-:W-:-:S13]  /*70060*/  ISETP.NE.U32.AND P0, PT, RZ, UR12, PT ;  /* 0x0000000cff007c0c */ /* 0x000fda000bf05070 */
[----:B------:R1:W-:Y:S02]  /*70070*/  LDGSTS.E [R2+0x2000c], desc[UR8][R4.64], P0 ;  /* 0x2000c00004027fae */ /* 0x0003e40008121848 */
[----:B-1----:R-:W-:Y:S02]  /*70080*/  IMAD.MOV.U32 R5, RZ, RZ, R13 ;  /* 0x000000ffff057224 */ /* 0x002fe400078e000d */
[----:B----4-:R-:W4:Y:S01]  /*70090*/  LDL.LU R13, [R1+0x185c] ;  /* 0x00185c00010d7983 */ /* 0x010f220000300800 */
[----:B------:R-:W-:-:S05]  /*700a0*/  MOV R4, R12 ;  /* 0x0000000c00047202 */ /* 0x000fca0000000f00 */
[----:B------:R1:W-:Y:S01]  /*700b0*/  LDGSTS.E [R2+0x2400c], desc[UR8][R4.64], P0 ;  /* 0x2400c00004027fae */ /* 0x0003e20008121848 */
[----:B------:R-:W-:-:S04]  /*700c0*/  UISETP.GT.AND UP1, UPT, UR16, 0x78, UPT ;  /* 0x000000781000788c */ /* 0x000fc8000bf24270 */
[----:B------:R-:W-:-:S04]  /*700d0*/  USEL UR12, URZ, 0x4, !UP1 ;  /* 0x000000043f0c7887 */ /* 0x000fc8000c800000 */
[----:B------:R-:W-:Y:S01]  /*700e0*/  USEL UR12, UR12, URZ, !UP0 ;  /* 0x0000003f0c0c7287 */ /* 0x000fe2000c000000 */
[----:B------:R-:W-:-:S04]  /*700f0*/  IADD3 R8, P1, R8, UR4, RZ ;  /* 0x0000000408087c10 */ /* 0x000fc8000ff3e0ff */
[----:B-1----:R-:W-:Y:S01]  /*70100*/  MOV R4, R8 ;  /* 0x0000000800047202 */ /* 0x002fe20000000f00 */
[----:B------:R-:W-:Y:S01]  /*70110*/  STL [R1+0x14b4], R8 ;  /* 0x0014b40801007387 */ /* 0x000fe20000100800 */
[----:B--2---:R-:W-:-:S04]  /*70120*/  IADD3.X R9, R9, UR6, RZ, P1, !PT ;  /* 0x0000000609097c10 */ /* 0x004fc80008ffe4ff */
[----:B------:R-:W-:Y:S01]  /*70130*/  MOV R5, R9 ;  /* 0x0000000900057202 */ /* 0x000fe20000000f00 */
[----:B------:R1:W-:Y:S04]  /*70140*/  STL [R1+0x14b0], R9 ;  /* 0x0014b00901007387 */ /* 0x0003e80000100800 */
[----:B------:R-:W2:Y:S04]  /*70150*/  LDL.LU R12, [R1+0x1860] ;  /* 0x00186000010c7983 */ /* 0x000ea80000300800 */
[----:B------:R1:W-:Y:S04]  /*70160*/  LDGSTS.E [R2+0x2800c], desc[UR8][R4.64], P0 ;  /* 0x2800c00004027fae */ /* 0x0003e80008121848 */
[----:B-1----:R-:W2:Y:S04]  /*70170*/  LDL.LU R9, [R1+0x1864] ;  /* 0x0018640001097983 */ /* 0x002ea80000300800 */
[----:B------:R-:W2:Y:S01]  /*70180*/  LDL.LU R8, [R1+0x1868] ;  /* 0x0018680001087983 */ /* 0x000ea20000300800 */
[----:B------:R-:W-:-:S04]  /*70190*/  IADD3 R0, P2, R0, UR4, RZ ;  /* 0x0000000400007c10 */ /* 0x000fc8000ff5e0ff */
[----:B------:R-:W-:Y:S01]  /*701a0*/  IADD3.X R197, R197, UR6, RZ, P2, !PT ;  /* 0x00000006c5c57c10 */ /* 0x000fe200097fe4ff */
[----:B------:R1:W-:Y:S01]  /*701b0*/  STL [R1+0x14bc], R0 ;  /* 0x0014bc0001007387 */ /* 0x0003e20000100800 */
[----:B------:R-:W-:-:S03]  /*701c0*/  IADD3 R195, P3, R195, UR4, RZ ;  /* 0x00000004c3c37c10 */ /* 0x000fc6000ff7e0ff */
[----:B------:R-:W-:Y:S01]  /*701d0*/  STL [R1+0x14b8], R197 ;  /* 0x0014b8c501007387 */ /* 0x000fe20000100800 */
[----:B------:R-:W-:-:S03]  /*701e0*/  IMAD.MOV.U32 R4, RZ, RZ, R0 ;  /* 0x000000ffff047224 */ /* 0x000fc600078e0000 */
[----:B------:R-:W-:Y:S04]  /*701f0*/  STL [R1+0x1844], R195 ;  /* 0x001844c301007387 */ /* 0x000fe80000100800 */
[----:B-1----:R-:W2:Y:S01]  /*70200*/  LDL.LU R0, [R1+0x186c] ;  /* 0x00186c0001007983 */ /* 0x002ea20000300800 */
[----:B------:R-:W-:Y:S02]  /*70210*/  ISETP.NE.U32.AND P1, PT, RZ, UR12, PT ;  /* 0x0000000cff007c0c */ /* 0x000fe4000bf25070 */
[----:B------:R-:W-:Y:S02]  /*70220*/  MOV R5, R197 ;  /* 0x000000c500057202 */ /* 0x000fe40000000f00 */
[----:B------:R-:W-:-:S03]  /*70230*/  IADD3.X R196, R196, UR6, RZ, P3, !PT ;  /* 0x00000006c4c47c10 */ /* 0x000fc60009ffe4ff */
[----:B------:R1:W-:Y:S01]  /*70240*/  LDGSTS.E [R2+0x2c00c], desc[UR8][R4.64], P0 ;  /* 0x2c00c00004027fae */ /* 0x0003e20008121848 */
[----:B------:R-:W-:-:S03]  /*70250*/  IADD3 R193, P0, R193, UR4, RZ ;  /* 0x00000004c1c17c10 */ /* 0x000fc6000ff1e0ff */
[----:B------:R-:W-:Y:S01]  /*70260*/  STL [R1+0x1840], R196 ;  /* 0x001840c401007387 */ /* 0x000fe20000100800 */
[----:B-1----:R-:W-:Y:S01]  /*70270*/  MOV R4, R195 ;  /* 0x000000c300047202 */ /* 0x002fe20000000f00 */
[----:B------:R-:W-:Y:S02]  /*70280*/  IMAD.MOV.U32 R5, RZ, RZ, R196 ;  /* 0x000000ffff057224 */ /* 0x000fe400078e00c4 */
[----:B------:R-:W-:Y:S04]  /*70290*/  STL [R1+0x184c], R193 ;  /* 0x00184cc101007387 */ /* 0x000fe80000100800 */
[----:B------:R1:W-:Y:S02]  /*702a0*/  LDGSTS.E [R2+0x30000], desc[UR8][R4.64], P1 ;  /* 0x3000000004027fae */ /* 0x0003e40008921848 */
[----:B-1----:R-:W-:-:S02]  /*702b0*/  MOV R4, R193 ;  /* 0x000000c100047202 */ /* 0x002fc40000000f00 */
[----:B---3--:R-:W-:-:S04]  /*702c0*/  IADD3.X R194, R194, UR6, RZ, P0, !PT ;  /* 0x00000006c2c27c10 */ /* 0x008fc800087fe4ff */
[----:B------:R-:W-:Y:S01]  /*702d0*/  MOV R5, R194 ;  /* 0x000000c200057202 */ /* 0x000fe20000000f00 */
[----:B------:R-:W-:Y:S04]  /*702e0*/  STL [R1+0x1848], R194 ;  /* 0x001848c201007387 */ /* 0x000fe80000100800 */
[----:B------:R1:W-:Y:S01]  /*702f0*/  LDGSTS.E [R2+0x34000], desc[UR8][R4.64], P1 ;  /* 0x3400000004027fae */ /* 0x0003e20008921848 */
[----:B------:R-:W-:-:S04]  /*70300*/  IADD3 R10, P2, R10, UR4, RZ ;  /* 0x000000040a0a7c10 */ /* 0x000fc8000ff5e0ff */
[----:B------:R-:W-:Y:S01]  /*70310*/  IADD3.X R11, R11, UR6, RZ, P2, !PT ;  /* 0x000000060b0b7c10 */ /* 0x000fe200097fe4ff */
[----:B------:R-:W-:Y:S04]  /*70320*/  STL [R1+0x1854], R10 ;  /* 0x0018540a01007387 */ /* 0x000fe80000100800 */
[----:B------:R3:W-:Y:S01]  /*70330*/  STL [R1+0x1850], R11 ;  /* 0x0018500b01007387 */ /* 0x0007e20000100800 */
[----:B-1----:R-:W-:Y:S01]  /*70340*/  IMAD.MOV.U32 R4, RZ, RZ, R10 ;  /* 0x000000ffff047224 */ /* 0x002fe200078e000a */
[----:B------:R-:W-:-:S05]  /*70350*/  MOV R5, R11 ;  /* 0x0000000b00057202 */ /* 0x000fca0000000f00 */
[----:B------:R1:W-:Y:S04]  /*70360*/  LDGSTS.E [R2+0x38000], desc[UR8][R4.64], P1 ;  /* 0x3800000004027fae */ /* 0x0003e80008921848 */
[----:B---3--:R-:W3:Y:S01]  /*70370*/  LDL.LU.64 R10, [R1+0x908] ;  /* 0x00090800010a7983 */ /* 0x008ee20000300a00 */
[----:B----4-:R-:W-:-:S04]  /*70380*/  IADD3 R13, P0, R13, UR4, RZ ;  /* 0x000000040d0d7c10 */ /* 0x010fc8000ff1e0ff */
[----:B------:R-:W-:Y:S02]  /*70390*/  IADD3.X R192, R192, UR6, RZ, P0, !PT ;  /* 0x00000006c0c07c10 */ /* 0x000fe400087fe4ff */
[----:B-1----:R-:W-:-:S03]  /*703a0*/  MOV R4, R13 ;  /* 0x0000000d00047202 */ /* 0x002fc60000000f00 */
[----:B------:R-:W-:-:S05]  /*703b0*/  IMAD.MOV.U32 R5, RZ, RZ, R192 ;  /* 0x000000ffff057224 */ /* 0x000fca00078e00c0 */
[----:B------:R1:W-:Y:S04]  /*703c0*/  LDGSTS.E [R2+0x3c000], desc[UR8][R4.64], P1 ;  /* 0x3c00000004027fae */ /* 0x0003e80008921848 */
[----:B------:R-:W-:Y:S04]  /*703d0*/  STL [R1+0x185c], R13 ;  /* 0x00185c0d01007387 */ /* 0x000fe80000100800 */
[----:B------:R4:W-:Y:S01]  /*703e0*/  STL [R1+0x1858], R192 ;  /* 0x001858c001007387 */ /* 0x0009e20000100800 */
[----:B------:R-:W-:-:S04]  /*703f0*/  UISETP.GT.AND UP1, UPT, UR16, 0x79, UPT ;  /* 0x000000791000788c */ /* 0x000fc8000bf24270 */
[----:B------:R-:W-:-:S04]  /*70400*/  USEL UR12, URZ, 0x4, !UP1 ;  /* 0x000000043f0c7887 */ /* 0x000fc8000c800000 */
[----:B------:R-:W-:-:S06]  /*70410*/  USEL UR12, UR12, URZ, !UP0 ;  /* 0x0000003f0c0c7287 */ /* 0x000fcc000c000000 */
[----:B------:R-:W-:Y:S02]  /*70420*/  ISETP.NE.U32.AND P0, PT, RZ, UR12, PT ;  /* 0x0000000cff007c0c */ /* 0x000fe4000bf05070 */
[----:B--2---:R-:W-:-:S04]  /*70430*/  IADD3 R9, P1, R9, UR4, RZ ;  /* 0x0000000409097c10 */ /* 0x004fc8000ff3e0ff */
[----:B------:R-:W-:Y:S01]  /*70440*/  IADD3.X R12, R12, UR6, RZ, P1, !PT ;  /* 0x000000060c0c7c10 */ /* 0x000fe20008ffe4ff */
[----:B------:R-:W-:Y:S04]  /*70450*/  STL [R1+0x1864], R9 ;  /* 0x0018640901007387 */ /* 0x000fe80000100800 */
[----:B------:R-:W-:Y:S01]  /*70460*/  STL [R1+0x1860], R12 ;  /* 0x0018600c01007387 */ /* 0x000fe20000100800 */
[----:B------:R-:W-:-:S04]  /*70470*/  IADD3 R0, P2, R0, UR4, RZ ;  /* 0x0000000400007c10 */ /* 0x000fc8000ff5e0ff */
[----:B------:R-:W-:Y:S01]  /*70480*/  IADD3.X R8, R8, UR6, RZ, P2, !PT ;  /* 0x0000000608087c10 */ /* 0x000fe200097fe4ff */
[----:B------:R-:W-:Y:S04]  /*70490*/  STL [R1+0x186c], R0 ;  /* 0x00186c0001007387 */ /* 0x000fe80000100800 */
[----:B------:R-:W2:Y:S04]  /*704a0*/  LDL.LU.64 R210, [R1+0x900] ;  /* 0x0009000001d27983 */ /* 0x000ea80000300a00 */
[----:B------:R3:W-:Y:S04]  /*704b0*/  STL [R1+0x1868], R8 ;  /* 0x0018680801007387 */ /* 0x0007e80000100800 */
[----:B------:R-:W2:Y:S04]  /*704c0*/  LDL.LU.64 R204, [R1+0x8f8] ;  /* 0x0008f80001cc7983 */ /* 0x000ea80000300a00 */
[----:B------:R-:W2:Y:S04]  /*704d0*/  LDL.LU.64 R202, [R1+0x8f0] ;  /* 0x0008f00001ca7983 */ /* 0x000ea80000300a00 */
[----:B------:R-:W2:Y:S01]  /*704e0*/  LDL.LU.64 R200, [R1+0x8e8] ;  /* 0x0008e80001c87983 */ /* 0x000ea20000300a00 */
[----:B-1----:R-:W-:-:S03]  /*704f0*/  MOV R4, R9 ;  /* 0x0000000900047202 */ /* 0x002fc60000000f00 */
[----:B------:R-:W2:Y:S01]  /*70500*/  LDL.LU.64 R198, [R1+0x8e0] ;  /* 0x0008e00001c67983 */ /* 0x000ea20000300a00 */
[----:B------:R-:W-:-:S03]  /*70510*/  MOV R5, R12 ;  /* 0x0000000c00057202 */ /* 0x000fc60000000f00 */
[----:B------:R-:W2:Y:S04]  /*70520*/  LDL.LU.64 R208, [R1+0x8d8] ;  /* 0x0008d80001d07983 */ /* 0x000ea80000300a00 */
[----:B------:R1:W-:Y:S04]  /*70530*/  LDGSTS.E [R2+0x30004], desc[UR8][R4.64], P0 ;  /* 0x3000400004027fae */ /* 0x0003e80008121848 */
[----:B----4-:R-:W4:Y:S04]  /*70540*/  LDL.LU.64 R192, [R1+0x8d0] ;  /* 0x0008d00001c07983 */ /* 0x010f280000300a00 */
[----:B------:R-:W4:Y:S01]  /*70550*/  LDL.LU R196, [R1+0xcc0] ;  /* 0x000cc00001c47983 */ /* 0x000f220000300800 */
[----:B-1----:R-:W-:Y:S01]  /*70560*/  MOV R5, R8 ;  /* 0x0000000800057202 */ /* 0x002fe20000000f00 */
[----:B------:R-:W-:-:S02]  /*70570*/  IMAD.MOV.U32 R4, RZ, RZ, R0 ;  /* 0x000000ffff047224 */ /* 0x000fc400078e0000 */
[----:B------:R-:W4:Y:S04]  /*70580*/  LDL.LU R194, [R1+0xcc4] ;  /* 0x000cc40001c27983 */ /* 0x000f280000300800 */
[----:B------:R1:W-:Y:S01]  /*70590*/  LDGSTS.E [R2+0x34004], desc[UR8][R4.64], P0 ;  /* 0x3400400004027fae */ /* 0x0003e20008121848 */
[----:B---3--:R-:W-:-:S04]  /*705a0*/  IADD3 R8, P1, R10, UR4, RZ ;  /* 0x000000040a087c10 */ /* 0x008fc8000ff3e0ff */
[----:B------:R-:W-:Y:S02]  /*705b0*/  IADD3.X R0, R11, UR6, RZ, P1, !PT ;  /* 0x000000060b007c10 */ /* 0x000fe40008ffe4ff */
[----:B------:R-:W3:Y:S04]  /*705c0*/  LDL.LU.64 R10, [R1+0x8c8] ;  /* 0x0008c800010a7983 */ /* 0x000ee80000300a00 */
[----:B------:R-:W3:Y:S01]  /*705d0*/  LDL.LU.64 R206, [R1+0x8c0] ;  /* 0x0008c00001ce7983 */ /* 0x000ee20000300a00 */
[----:B------:R-:W-:Y:S02]  /*705e0*/  MOV R9, R0 ;  /* 0x0000000000097202 */ /* 0x000fe40000000f00 */
[----:B------:R-:W-:-:S03]  /*705f0*/  LOP3.LUT R7, R7, 0x70, RZ, 0x3c, !PT ;  /* 0x0000007007077812 */ /* 0x000fc600078e3cff */
[----:B------:R-:W-:Y:S01]  /*70600*/  LDGSTS.E [R2+0x38004], desc[UR8][R8.64], P0 ;  /* 0x3800400008027fae */ /* 0x000fe20008121848 */
[----:B------:R-:W-:Y:S02]  /*70610*/  IADD3 R0, R7, UR17, RZ ;  /* 0x0000001107007c10 */ /* 0x000fe4000fffe0ff */
[----:B--2---:R-:W-:-:S04]  /*70620*/  IADD3 R13, P1, R210, UR4, RZ ;  /* 0x00000004d20d7c10 */ /* 0x004fc8000ff3e0ff */
[----:B-1----:R-:W-:Y:S02]  /*70630*/  IADD3.X R4, R211, UR6, RZ, P1, !PT ;  /* 0x00000006d3047c10 */ /* 0x002fe40008ffe4ff */
[----:B------:R-:W-:-:S04]  /*70640*/  IADD3 R12, P1, R204, UR4, RZ ;  /* 0x00000004cc0c7c10 */ /* 0x000fc8000ff3e0ff */
[----:B------:R-:W-:Y:S02]  /*70650*/  IADD3.X R5, R205, UR6, RZ, P1, !PT ;  /* 0x00000006cd057c10 */ /* 0x000fe40008ffe4ff */
        /* <DEDUP_REMOVED lines=8> */
[----:B----4-:R-:W-:-:S04]  /*706e0*/  IADD3 R195, P1, R192, UR4, RZ ;  /* 0x00000004c0c37c10 */ /* 0x010fc8000ff3e0ff */
[----:B------:R-:W-:Y:S01]  /*706f0*/  IADD3.X R197, R193, UR6, RZ, P1, !PT ;  /* 0x00000006c1c57c10 */ /* 0x000fe20008ffe4ff */
[----:B------:R-:W-:Y:S01]  /*70700*/  IMAD.MOV.U32 R210, RZ, RZ, R13 ;  /* 0x000000ffffd27224 */ /* 0x000fe200078e000d */
[----:B------:R-:W-:Y:S01]  /*70710*/  MOV R211, R4 ;  /* 0x0000000400d37202 */ /* 0x000fe20000000f00 */
[----:B------:R-:W-:Y:S01]  /*70720*/  IMAD.MOV.U32 R208, RZ, RZ, R204 ;  /* 0x000000ffffd07224 */ /* 0x000fe200078e00cc */
[----:B------:R-:W-:Y:S02]  /*70730*/  MOV R13, R5 ;  /* 0x00000005000d7202 */ /* 0x000fe40000000f00 */
[----:B------:R-:W-:Y:S01]  /*70740*/  MOV R209, R252 ;  /* 0x000000fc00d17202 */ /* 0x000fe20000000f00 */
[----:B------:R-:W-:Y:S01]  /*70750*/  UISETP.GT.AND UP1, UPT, UR16, 0x7a, UPT ;  /* 0x0000007a1000788c */ /* 0x000fe2000bf24270 */
[----:B------:R-:W-:Y:S01]  /*70760*/  MOV R204, R200 ;  /* 0x000000c800cc7202 */ /* 0x000fe20000000f00 */
[----:B------:R-:W-:Y:S01]  /*70770*/  LDGSTS.E [R2+0x3c004], desc[UR8][R210.64], P0 ;  /* 0x3c004000d2027fae */ /* 0x000fe20008121848 */
[----:B------:R-:W-:Y:S01]  /*70780*/  MOV R205, R201 ;  /* 0x000000c900cd7202 */ /* 0x000fe20000000f00 */
[----:B------:R-:W-:Y:S01]  /*70790*/  IMAD.MOV.U32 R201, RZ, RZ, R197 ;  /* 0x000000ffffc97224 */ /* 0x000fe200078e00c5 */
[----:B------:R-:W-:-:S02]  /*707a0*/  MOV R200, R195 ;  /* 0x000000c300c87202 */ /* 0x000fc40000000f00 */
[----:B---3--:R-:W-:-:S04]  /*707b0*/  IADD3 R192, P1, R10, UR4, RZ ;  /* 0x000000040ac07c10 */ /* 0x008fc8000ff3e0ff */
[----:B------:R-:W-:Y:S02]  /*707c0*/  IADD3.X R193, R11, UR6, RZ, P1, !PT ;  /* 0x000000060bc17c10 */ /* 0x000fe40008ffe4ff */
[----:B------:R-:W-:-:S04]  /*707d0*/  IADD3 R10, P1, R206, UR4, RZ ;  /* 0x00000004ce0a7c10 */ /* 0x000fc8000ff3e0ff */
[----:B------:R-:W-:Y:S02]  /*707e0*/  IADD3.X R11, R207, UR6, RZ, P1, !PT ;  /* 0x00000006cf0b7c10 */ /* 0x000fe40008ffe4ff */
[----:B------:R-:W-:-:S04]  /*707f0*/  IADD3 R194, P1, R194, UR4, RZ ;  /* 0x00000004c2c27c10 */ /* 0x000fc8000ff3e0ff */
[----:B------:R-:W-:Y:S01]  /*70800*/  IADD3.X R196, R196, UR6, RZ, P1, !PT ;  /* 0x00000006c4c47c10 */ /* 0x000fe20008ffe4ff */
[----:B------:R-:W-:Y:S01]  /*70810*/  STL [R1+0xcc4], R194 ;  /* 0x000cc4c201007387 */ /* 0x000fe20000100800 */
[----:B------:R-:W-:Y:S01]  /*70820*/  MOV R206, R202 ;  /* 0x000000ca00ce7202 */ /* 0x000fe20000000f00 */
[----:B------:R-:W-:Y:S02]  /*70830*/  IMAD.MOV.U32 R207, RZ, RZ, R203 ;  /* 0x000000ffffcf7224 */ /* 0x000fe400078e00cb */
[----:B------:R-:W-:Y:S01]  /*70840*/  STL [R1+0xcc0], R196 ;  /* 0x000cc0c401007387 */ /* 0x000fe20000100800 */
[----:B------:R-:W-:Y:S01]  /*70850*/  IMAD.MOV.U32 R202, RZ, RZ, R198 ;  /* 0x000000ffffca7224 */ /* 0x000fe200078e00c6 */
[----:B------:R-:W-:Y:S02]  /*70860*/  MOV R203, R199 ;  /* 0x000000c700cb7202 */ /* 0x000fe40000000f00 */
[----:B------:R1:W-:Y:S04]  /*70870*/  STL.64 [R1+0x908], R8 ;  /* 0x0009080801007387 */ /* 0x0003e80000100a00 */
[----:B------:R-:W-:Y:S04]  /*70880*/  STL.64 [R1+0x900], R210 ;  /* 0x000900d201007387 */ /* 0x000fe80000100a00 */
[----:B------:R2:W-:Y:S01]  /*70890*/  STL.64 [R1+0x8f8], R12 ;  /* 0x0008f80c01007387 */ /* 0x0005e20000100a00 */
[----:B------:R-:W-:-:S03]  /*708a0*/  MOV R198, R192 ;  /* 0x000000c000c67202 */ /* 0x000fc60000000f00 */
[----:B------:R-:W-:Y:S01]  /*708b0*/  STL.64 [R1+0x8f0], R208 ;  /* 0x0008f0d001007387 */ /* 0x000fe20000100a00 */
[----:B------:R-:W-:-:S03]  /*708c0*/  MOV R199, R193 ;  /* 0x000000c100c77202 */ /* 0x000fc60000000f00 */
[----:B------:R-:W-:Y:S01]  /*708d0*/  STL.64 [R1+0x8e8], R206 ;  /* 0x0008e8ce01007387 */ /* 0x000fe20000100a00 */
[----:B------:R-:W-:Y:S01]  /*708e0*/  IMAD.MOV.U32 R4, RZ, RZ, R10 ;  /* 0x000000ffff047224 */ /* 0x000fe200078e000a */
[----:B------:R-:W-:Y:S02]  /*708f0*/  MOV R5, R11 ;  /* 0x0000000b00057202 */ /* 0x000fe40000000f00 */
[----:B------:R-:W-:Y:S04]  /*70900*/  STL.64 [R1+0x8e0], R204 ;  /* 0x0008e0cc01007387 */ /* 0x000fe80000100a00 */
[----:B------:R-:W-:Y:S04]  /*70910*/  STL.64 [R1+0x8d8], R202 ;  /* 0x0008d8ca01007387 */ /* 0x000fe80000100a00 */
[----:B------:R-:W3:Y:S04]  /*70920*/  LDL.LU R192, [R1+0xcc8] ;  /* 0x000cc80001c07983 */ /* 0x000ee80000300800 */
[----:B------:R-:W-:Y:S04]  /*70930*/  STL.64 [R1+0x8d0], R200 ;  /* 0x0008d0c801007387 */ /* 0x000fe80000100a00 */
[----:B------:R-:W4:Y:S04]  /*70940*/  LDL.LU R10, [R1+0xccc] ;  /* 0x000ccc00010a7983 */ /* 0x000f280000300800 */
[----:B------:R-:W-:Y:S04]  /*70950*/  STL.64 [R1+0x8c8], R198 ;  /* 0x0008c8c601007387 */ /* 0x000fe80000100a00 */
[----:B------:R2:W-:Y:S04]  /*70960*/  STL.64 [R1+0x8c0], R4 ;  /* 0x0008c00401007387 */ /* 0x0005e80000100a00 */
[----:B-1----:R-:W3:Y:S04]  /*70970*/  LDL.LU R9, [R1+0xcd0] ;  /* 0x000cd00001097983 */ /* 0x002ee80000300800 */
[----:B------:R-:W3:Y:S01]  /*70980*/  LDL.LU R7, [R1+0xcd4] ;  /* 0x000cd40001077983 */ /* 0x000ee20000300800 */
[----:B------:R-:W-:-:S04]  /*70990*/  USEL UR12, URZ, 0x4, !UP1 ;  /* 0x000000043f0c7887 */ /* 0x000fc8000c800000 */
[----:B------:R-:W-:-:S06]  /*709a0*/  USEL UR12, UR12, URZ, !UP0 ;  /* 0x0000003f0c0c7287 */ /* 0x000fcc000c000000 */
[----:B------:R-:W-:Y:S01]  /*709b0*/  ISETP.NE.U32.AND P1, PT, RZ, UR12, PT ;  /* 0x0000000cff007c0c */ /* 0x000fe2000bf25070 */
[----:B------:R-:W-:-:S12]  /*709c0*/  UISETP.GT.AND UP2, UPT, UR16, 0x7b, UPT ;  /* 0x0000007b1000788c */ /* 0x000fd8000bf44270 */
[----:B------:R-:W-:Y:S01]  /*709d0*/  LDGSTS.E [R2+0x30008], desc[UR8][R12.64], P1 ;  /* 0x300080000c027fae */ /* 0x000fe20008921848 */
[----:B------:R-:W-:Y:S02]  /*709e0*/  USEL UR13, URZ, 0x4, !UP2 ;  /* 0x000000043f0d7887 */ /* 0x000fe4000d000000 */
[----:B------:R-:W-:Y:S01]  /*709f0*/  UISETP.GT.AND UP3, UPT, UR16, 0x1c, UPT ;  /* 0x0000001c1000788c */ /* 0x000fe2000bf64270 */
[----:B------:R-:W-:Y:S04]  /*70a00*/  LDGSTS.E [R2+0x34008], desc[UR8][R208.64], P1 ;  /* 0x34008000d0027fae */ /* 0x000fe80008921848 */
[----:B--2---:R-:W2:Y:S04]  /*70a10*/  LDL.LU R12, [R1+0xcdc] ;  /* 0x000cdc00010c7983 */ /* 0x004ea80000300800 */
[----:B------:R-:W2:Y:S04]  /*70a20*/  LDL.LU R13, [R1+0xcd8] ;  /* 0x000cd800010d7983 */ /* 0x000ea80000300800 */
[----:B------:R-:W2:Y:S04]  /*70a30*/  LDL.LU R8, [R1+0xce4] ;  /* 0x000ce40001087983 */ /* 0x000ea80000300800 */
[----:B------:R-:W2:Y:S04]  /*70a40*/  LDL.LU R193, [R1+0xcec] ;  /* 0x000cec0001c17983 */ /* 0x000ea80000300800 */
[----:B------:R-:W2:Y:S01]  /*70a50*/  LDL.LU R11, [R1+0xce0] ;  /* 0x000ce000010b7983 */ /* 0x000ea20000300800 */
[----:B------:R-:W-:-:S03]  /*70a60*/  USEL UR13, UR13, URZ, !UP0 ;  /* 0x0000003f0d0d7287 */ /* 0x000fc6000c000000 */
[----:B------:R-:W2:Y:S01]  /*70a70*/  LDL.LU R195, [R1+0xce8] ;  /* 0x000ce80001c37983 */ /* 0x000ea20000300800 */
[----:B------:R-:W-:Y:S02]  /*70a80*/  USEL UR14, URZ, 0x4, !UP3 ;  /* 0x000000043f0e7887 */ /* 0x000fe4000d800000 */
[----:B------:R-:W-:Y:S01]  /*70a90*/  ISETP.NE.U32.AND P2, PT, RZ, UR13, PT ;  /* 0x0000000dff007c0c */ /* 0x000fe2000bf45070 */
[----:B------:R-:W-:Y:S01]  /*70aa0*/  LDGSTS.E [R2+0x38008], desc[UR8][R206.64], P1 ;  /* 0x38008000ce027fae */ /* 0x000fe20008921848 */
[----:B------:R-:W-:-:S03]  /*70ab0*/  USEL UR14, UR14, URZ, !UP0 ;  /* 0x0000003f0e0e7287 */ /* 0x000fc6000c000000 */
[----:B------:R-:W-:Y:S03]  /*70ac0*/  LDGSTS.E [R2+0x3c008], desc[UR8][R204.64], P1 ;  /* 0x3c008000cc027fae */ /* 0x000fe60008921848 */
[----:B------:R-:W-:-:S05]  /*70ad0*/  ISETP.NE.U32.AND P3, PT, RZ, UR14, PT ;  /* 0x0000000eff007c0c */ /* 0x000fca000bf65070 */
[----:B------:R-:W-:Y:S04]  /*70ae0*/  LDGSTS.E [R2+0x3000c], desc[UR8][R202.64], P2 ;  /* 0x3000c000ca027fae */ /* 0x000fe80009121848 */
[----:B------:R-:W-:Y:S04]  /*70af0*/  LDGSTS.E [R2+0x3400c], desc[UR8][R200.64], P2 ;  /* 0x3400c000c8027fae */ /* 0x000fe80009121848 */
[----:B------:R-:W-:Y:S04]  /*70b00*/  LDGSTS.E [R2+0x3800c], desc[UR8][R198.64], P2 ;  /* 0x3800c000c6027fae */ /* 0x000fe80009121848 */
[----:B------:R1:W-:Y:S02]  /*70b10*/  LDGSTS.E [R2+0x3c00c], desc[UR8][R4.64], P2 ;  /* 0x3c00c00004027fae */ /* 0x0003e40009121848 */
[----:B-1----:R-:W-:Y:S01]  /*70b20*/  IMAD.MOV.U32 R4, RZ, RZ, R194 ;  /* 0x000000ffff047224 */ /* 0x002fe200078e00c2 */
[----:B------:R-:W-:Y:S01]  /*70b30*/  MOV R5, R196 ;  /* 0x000000c400057202 */ /* 0x000fe20000000f00 */
[----:B------:R-:W2:Y:S04]  /*70b40*/  LDL.LU R2, [R1+0xcf4] ;  /* 0x000cf40001027983 */ /* 0x000ea80000300800 */
[----:B------:R1:W-:Y:S01]  /*70b50*/  LDGSTS.E [R0], desc[UR8][R4.64], P3 ;  /* 0x0000000004007fae */ /* 0x0003e20009921848 */
[----:B----4-:R-:W-:-:S04]  /*70b60*/  IADD3 R10, P0, R10, UR4, RZ ;  /* 0x000000040a0a7c10 */ /* 0x010fc8000ff1e0ff */
[----:B---3--:R-:W-:Y:S01]  /*70b70*/  IADD3.X R192, R192, UR6, RZ, P0, !PT ;  /* 0x00000006c0c07c10 */ /* 0x008fe200087fe4ff */
[----:B------:R3:W-:Y:S01]  /*70b80*/  STL [R1+0xccc], R10 ;  /* 0x000ccc0a01007387 */ /* 0x0007e20000100800 */
[----:B-1----:R-:W-:-:S03]  /*70b90*/  MOV R4, R10 ;  /* 0x0000000a00047202 */ /* 0x002fc60000000f00 */
[----:B------:R1:W-:Y:S01]  /*70ba0*/  STL [R1+0xcc8], R192 ;  /* 0x000cc8c001007387 */ /* 0x0003e20000100800 */
[----:B------:R-:W-:Y:S01]  /*70bb0*/  IADD3 R7, P1, R7, UR4, RZ ;  /* 0x0000000407077c10 */ /* 0x000fe2000ff3e0ff */
[----:B------:R-:W-:-:S04]  /*70bc0*/  IMAD.MOV.U32 R5, RZ, RZ, R192 ;  /* 0x000000ffff057224 */ /* 0x000fc800078e00c0 */
[----:B------:R-:W-:Y:S01]  /*70bd0*/  STL [R1+0xcd4], R7 ;  /* 0x000cd40701007387 */ /* 0x000fe20000100800 */
[----:B------:R-:W-:-:S03]  /*70be0*/  IADD3.X R9, R9, UR6, RZ, P1, !PT ;  /* 0x0000000609097c10 */ /* 0x000fc60008ffe4ff */
[----:B---3--:R-:W3:Y:S04]  /*70bf0*/  LDL.LU R10, [R1+0xcf0] ;  /* 0x000cf000010a7983 */ /* 0x008ee80000300800 */
[----:B------:R4:W-:Y:S04]  /*70c00*/  STL [R1+0xcd0], R9 ;  /* 0x000cd00901007387 */ /* 0x0009e80000100800 */
[----:B------:R4:W-:Y:S04]  /*70c10*/  LDGSTS.E [R0+0x4000], desc[UR8][R4.64], P3 ;  /* 0x0400000004007fae */ /* 0x0009e80009921848 */
[----:B-1----:R-:W3:Y:S01]  /*70c20*/  LDL.LU R192, [R1+0xcf8] ;  /* 0x000cf80001c07983 */ /* 0x002ee20000300800 */
[----:B----4-:R-:W-:-:S03]  /*70c30*/  MOV R5, R9 ;  /* 0x0000000900057202 */ /* 0x010fc60000000f00 */
[----:B------:R-:W4:Y:S01]  /*70c40*/  LDL.LU R9, [R1+0xcfc] ;  /* 0x000cfc0001097983 */ /* 0x000f220000300800 */
[----:B------:R-:W-:-:S03]  /*70c50*/  MOV R4, R7 ;  /* 0x0000000700047202 */ /* 0x000fc60000000f00 */
[----:B------:R-:W4:Y:S04]  /*70c60*/  LDL.LU R194, [R1+0xd00] ;  /* 0x000d000001c27983 */ /* 0x000f280000300800 */
[----:B------:R-:W4:Y:S01]  /*70c70*/  LDL.LU R7, [R1+0xd04] ;  /* 0x000d040001077983 */ /* 0x000f220000300800 */
[----:B--2---:R-:W-:-:S03]  /*70c80*/  IADD3 R12, P0, R12, UR4, RZ ;  /* 0x000000040c0c7c10 */ /* 0x004fc6000ff1e0ff */
[----:B------:R1:W-:Y:S01]  /*70c90*/  LDGSTS.E [R0+0x8000], desc[UR8][R4.64], P3 ;  /* 0x0800000004007fae */ /* 0x0003e20009921848 */
[----:B------:R-:W-:Y:S02]  /*70ca0*/  IADD3 R8, P1, R8, UR4, RZ ;  /* 0x0000000408087c10 */ /* 0x000fe4000ff3e0ff */
[----:B------:R-:W-:Y:S02]  /*70cb0*/  IADD3.X R13, R13, UR6, RZ, P0, !PT ;  /* 0x000000060d0d7c10 */ /* 0x000fe400087fe4ff */
[----:B------:R-:W-:Y:S01]  /*70cc0*/  IADD3 R193, P2, R193, UR4, RZ ;  /* 0x00000004c1c17c10 */ /* 0x000fe2000ff5e0ff */
[----:B------:R2:W-:Y:S01]  /*70cd0*/  STL [R1+0xcdc], R12 ;  /* 0x000cdc0c01007387 */ /* 0x0005e20000100800 */
[----:B------:R-:W-:-:S03]  /*70ce0*/  IADD3.X R11, R11, UR6, RZ, P1, !PT ;  /* 0x000000060b0b7c10 */ /* 0x000fc60008ffe4ff */
[----:B------:R2:W-:Y:S01]  /*70cf0*/  STL [R1+0xcd8], R13 ;  /* 0x000cd80d01007387 */ /* 0x0005e20000100800 */
[----:B-1----:R-:W-:Y:S01]  /*70d00*/  IMAD.MOV.U32 R4, RZ, RZ, R12 ;  /* 0x000000ffff047224 */ /* 0x002fe200078e000c */
[----:B------:R-:W-:Y:S02]  /*70d10*/  MOV R5, R13 ;  /* 0x0000000d00057202 */ /* 0x000fe40000000f00 */
[----:B------:R-:W-:Y:S01]  /*70d20*/  IADD3.X R195, R195, UR6, RZ, P2, !PT ;  /* 0x00000006c3c37c10 */ /* 0x000fe200097fe4ff */
[----:B--2---:R-:W2:Y:S01]  /*70d30*/  LDL.LU R12, [R1+0xd0c] ;  /* 0x000d0c00010c7983 */ /* 0x004ea20000300800 */
[----:B------:R-:W-:-:S03]  /*70d40*/  UISETP.GT.AND UP1, UPT, UR16, 0x1d, UPT ;  /* 0x0000001d1000788c */ /* 0x000fc6000bf24270 */
[----:B------:R-:W-:Y:S04]  /*70d50*/  STL [R1+0xce4], R8 ;  /* 0x000ce40801007387 */ /* 0x000fe80000100800 */
[----:B------:R1:W-:Y:S04]  /*70d60*/  STL [R1+0xce0], R11 ;  /* 0x000ce00b01007387 */ /* 0x0003e80000100800 */
[----:B------:R3:W-:Y:S04]  /*70d70*/  STL [R1+0xcec], R193 ;  /* 0x000cecc101007387 */ /* 0x0007e80000100800 */
[----:B------:R1:W-:Y:S04]  /*70d80*/  LDGSTS.E [R0+0xc000], desc[UR8][R4.64], P3 ;  /* 0x0c00000004007fae */ /* 0x0003e80009921848 */
[----:B------:R-:W2:Y:S01]  /*70d90*/  LDL.LU R13, [R1+0xd08] ;  /* 0x000d0800010d7983 */ /* 0x000ea20000300800 */
[----:B------:R-:W-:-:S03]  /*70da0*/  USEL UR12, URZ, 0x4, !UP1 ;  /* 0x000000043f0c7887 */ /* 0x000fc6000c800000 */
[----:B------:R-:W-:Y:S01]  /*70db0*/  STL [R1+0xce8], R195 ;  /* 0x000ce8c301007387 */ /* 0x000fe20000100800 */
[----:B-1----:R-:W-:Y:S01]  /*70dc0*/  IMAD.MOV.U32 R5, RZ, RZ, R11 ;  /* 0x000000ffff057224 */ /* 0x002fe200078e000b */
[----:B------:R-:W-:Y:S02]  /*70dd0*/  MOV R4, R8 ;  /* 0x0000000800047202 */ /* 0x000fe40000000f00 */
[----:B------:R-:W2:Y:S04]  /*70de0*/  LDL.LU R11, [R1+0xd10] ;  /* 0x000d1000010b7983 */ /* 0x000ea80000300800 */
[----:B------:R-:W2:Y:S01]  /*70df0*/  LDL.LU R8, [R1+0xd14] ;  /* 0x000d140001087983 */ /* 0x000ea20000300800 */
        /* <DEDUP_REMOVED lines=9> */
[----:B---3--:R-:W-:-:S04]  /*70e90*/  IADD3.X R10, R10, UR6, RZ, P1, !PT ;  /* 0x000000060a0a7c10 */ /* 0x008fc80008ffe4ff */
[----:B------:R-:W-:Y:S01]  /*70ea0*/  MOV R5, R10 ;  /* 0x0000000a00057202 */ /* 0x000fe20000000f00 */
[----:B------:R1:W-:Y:S04]  /*70eb0*/  STL [R1+0xcf0], R10 ;  /* 0x000cf00a01007387 */ /* 0x0003e80000100800 */
[----:B------:R-:W3:Y:S04]  /*70ec0*/  LDL.LU R193, [R1+0xd18] ;  /* 0x000d180001c17983 */ /* 0x000ee80000300800 */
[----:B------:R4:W-:Y:S04]  /*70ed0*/  LDGSTS.E [R0+0x8004], desc[UR8][R4.64], P0 ;  /* 0x0800400004007fae */ /* 0x0009e80008121848 */
[----:B-1----:R-:W3:Y:S04]  /*70ee0*/  LDL.LU R10, [R1+0xd1c] ;  /* 0x000d1c00010a7983 */ /* 0x002ee80000300800 */
[----:B------:R-:W3:Y:S01]  /*70ef0*/  LDL.LU R2, [R1+0xd24] ;  /* 0x000d240001027983 */ /* 0x000ee20000300800 */
[----:B----4-:R-:W-:-:S04]  /*70f00*/  IADD3 R9, P2, R9, UR4, RZ ;  /* 0x0000000409097c10 */ /* 0x010fc8000ff5e0ff */
[----:B------:R-:W-:Y:S02]  /*70f10*/  IADD3.X R192, R192, UR6, RZ, P2, !PT ;  /* 0x00000006c0c07c10 */ /* 0x000fe400097fe4ff */
[----:B------:R-:W-:Y:S01]  /*70f20*/  IADD3 R7, P3, R7, UR4, RZ ;  /* 0x0000000407077c10 */ /* 0x000fe2000ff7e0ff */
[----:B------:R1:W-:Y:S03]  /*70f30*/  STL [R1+0xcfc], R9 ;  /* 0x000cfc0901007387 */ /* 0x0003e60000100800 */
[----:B------:R-:W-:Y:S01]  /*70f40*/  IADD3.X R194, R194, UR6, RZ, P3, !PT ;  /* 0x00000006c2c27c10 */ /* 0x000fe20009ffe4ff */
[----:B------:R4:W-:Y:S01]  /*70f50*/  STL [R1+0xcf8], R192 ;  /* 0x000cf8c001007387 */ /* 0x0009e20000100800 */
[----:B------:R-:W-:-:S03]  /*70f60*/  MOV R4, R9 ;  /* 0x0000000900047202 */ /* 0x000fc60000000f00 */
[----:B------:R2:W-:Y:S01]  /*70f70*/  STL [R1+0xd04], R7 ;  /* 0x000d040701007387 */ /* 0x0005e20000100800 */
[----:B------:R-:W-:-:S03]  /*70f80*/  IMAD.MOV.U32 R5, RZ, RZ, R192 ;  /* 0x000000ffff057224 */ /* 0x000fc600078e00c0 */
[----:B-1----:R-:W3:Y:S04]  /*70f90*/  LDL.LU R9, [R1+0xd20] ;  /* 0x000d200001097983 */ /* 0x002ee80000300800 */
[----:B------:R-:W-:Y:S04]  /*70fa0*/  STL [R1+0xd00], R194 ;  /* 0x000d00c201007387 */ /* 0x000fe80000100800 */
[----:B------:R-:W3:Y:S04]  /*70fb0*/  LDL.LU R195, [R1+0xd28] ;  /* 0x000d280001c37983 */ /* 0x000ee80000300800 */
[----:B----4-:R-:W4:Y:S01]  /*70fc0*/  LDL.LU R192, [R1+0xd2c] ;  /* 0x000d2c0001c07983 */ /* 0x010f220000300800 */
[----:B------:R-:W-:-:S03]  /*70fd0*/  UISETP.GT.AND UP1, UPT, UR16, 0x1e, UPT ;  /* 0x0000001e1000788c */ /* 0x000fc6000bf24270 */
[----:B------:R1:W-:Y:S01]  /*70fe0*/  LDGSTS.E [R0+0xc004], desc[UR8][R4.64], P0 ;  /* 0x0c00400004007fae */ /* 0x0003e20008121848 */
[----:B------:R-:W-:-:S04]  /*70ff0*/  USEL UR12, URZ, 0x4, !UP1 ;  /* 0x000000043f0c7887 */ /* 0x000fc8000c800000 */
[----:B------:R-:W-:Y:S01]  /*71000*/  USEL UR12, UR12, URZ, !UP0 ;  /* 0x0000003f0c0c7287 */ /* 0x000fe2000c000000 */
[----:B--2---:R-:W-:-:S05]  /*71010*/  IADD3 R12, P0, R12, UR4, RZ ;  /* 0x000000040c0c7c10 */ /* 0x004fca000ff1e0ff */
[----:B------:R-:W-:Y:S02]  /*71020*/  ISETP.NE.U32.AND P1, PT, RZ, UR12, PT ;  /* 0x0000000cff007c0c */ /* 0x000fe4000bf25070 */
[----:B-1----:R-:W-:Y:S02]  /*71030*/  MOV R4, R7 ;  /* 0x0000000700047202 */ /* 0x002fe40000000f00 */
[----:B------:R-:W-:Y:S01]  /*71040*/  MOV R5, R194 ;  /* 0x000000c200057202 */ /* 0x000fe20000000f00 */
[----:B------:R-:W2:Y:S01]  /*71050*/  LDL.LU R7, [R1+0xd34] ;  /* 0x000d340001077983 */ /* 0x000ea20000300800 */
[----:B------:R-:W-:-:S03]  /*71060*/  IADD3.X R13, R13, UR6, RZ, P0, !PT ;  /* 0x000000060d0d7c10 */ /* 0x000fc600087fe4ff */
[----:B------:R-:W-:Y:S04]  /*71070*/  STL [R1+0xd0c], R12 ;  /* 0x000d0c0c01007387 */ /* 0x000fe80000100800 */
[----:B------:R1:W-:Y:S01]  /*71080*/  LDGSTS.E [R0+0x8], desc[UR8][R4.64], P1 ;  /* 0x0000800004007fae */ /* 0x0003e20008921848 */
[----:B------:R-:W-:-:S03]  /*71090*/  IADD3 R8, P2, R8, UR4, RZ ;  /* 0x0000000408087c10 */ /* 0x000fc6000ff5e0ff */
[----:B------:R1:W-:Y:S04]  /*710a0*/  STL [R1+0xd08], R13 ;  /* 0x000d080d01007387 */ /* 0x0003e80000100800 */
[----:B------:R-:W-:Y:S01]  /*710b0*/  STL [R1+0xd14], R8 ;  /* 0x000d140801007387 */ /* 0x000fe20000100800 */
[----:B-1----:R-:W-:-:S03]  /*710c0*/  MOV R5, R13 ;  /* 0x0000000d00057202 */ /* 0x002fc60000000f00 */
[----:B------:R-:W2:Y:S01]  /*710d0*/  LDL.LU R13, [R1+0xd30] ;  /* 0x000d3000010d7983 */ /* 0x000ea20000300800 */
[----:B------:R-:W-:Y:S01]  /*710e0*/  IADD3.X R11, R11, UR6, RZ, P2, !PT ;  /* 0x000000060b0b7c10 */ /* 0x000fe200097fe4ff */
[----:B------:R-:W-:-:S04]  /*710f0*/  IMAD.MOV.U32 R4, RZ, RZ, R12 ;  /* 0x000000ffff047224 */ /* 0x000fc800078e000c */
[----:B------:R1:W-:Y:S04]  /*71100*/  STL [R1+0xd10], R11 ;  /* 0x000d100b01007387 */ /* 0x0003e80000100800 */
[----:B------:R1:W-:Y:S04]  /*71110*/  LDGSTS.E [R0+0x4008], desc[UR8][R4.64], P1 ;  /* 0x0400800004007fae */ /* 0x0003e80008921848 */
[----:B------:R-:W2:Y:S01]  /*71120*/  LDL.LU R12, [R1+0xd38] ;  /* 0x000d3800010c7983 */ /* 0x000ea20000300800 */
[----:B-1----:R-:W-:-:S03]  /*71130*/  IMAD.MOV.U32 R5, RZ, RZ, R11 ;  /* 0x000000ffff057224 */ /* 0x002fc600078e000b */
[----:B------:R-:W2:Y:S01]  /*71140*/  LDL.LU R11, [R1+0xd3c] ;  /* 0x000d3c00010b7983 */ /* 0x000ea20000300800 */
[----:B------:R-:W-:-:S03]  /*71150*/  MOV R4, R8 ;  /* 0x0000000800047202 */ /* 0x000fc60000000f00 */
[----:B------:R-:W2:Y:S04]  /*71160*/  LDL.LU R194, [R1+0x10c0] ;  /* 0x0010c00001c27983 */ /* 0x000ea80000300800 */
[----:B------:R-:W2:Y:S04]  /*71170*/  LDL.LU R8, [R1+0x10c4] ;  /* 0x0010c40001087983 */ /* 0x000ea80000300800 */
[----:B------:R1:W-:Y:S01]  /*71180*/  LDGSTS.E [R0+0x8008], desc[UR8][R4.64], P1 ;  /* 0x0800800004007fae */ /* 0x0003e20008921848 */
[----:B---3--:R-:W-:-:S04]  /*71190*/  IADD3 R10, P0, R10, UR4, RZ ;  /* 0x000000040a0a7c10 */ /* 0x008fc8000ff1e0ff */
[----:B------:R-:W-:Y:S02]  /*711a0*/  IADD3.X R193, R193, UR6, RZ, P0, !PT ;  /* 0x00000006c1c17c10 */ /* 0x000fe400087fe4ff */
[----:B-1----:R-:W-:Y:S02]  /*711b0*/  MOV R4, R10 ;  /* 0x0000000a00047202 */ /* 0x002fe40000000f00 */
[----:B------:R-:W-:-:S05]  /*711c0*/  MOV R5, R193 ;  /* 0x000000c100057202 */ /* 0x000fca0000000f00 */
[----:B------:R1:W-:Y:S01]  /*711d0*/  LDGSTS.E [R0+0xc008], desc[UR8][R4.64], P1 ;  /* 0x0c00800004007fae */ /* 0x0003e20008921848 */
[----:B------:R-:W-:-:S03]  /*711e0*/  IADD3 R2, P1, R2, UR4, RZ ;  /* 0x0000000402027c10 */ /* 0x000fc6000ff3e0ff */
[----:B------:R3:W-:Y:S04]  /*711f0*/  STL [R1+0xd1c], R10 ;  /* 0x000d1c0a01007387 */ /* 0x0007e80000100800 */
[----:B------:R1:W-:Y:S01]  /*71200*/  STL [R1+0xd18], R193 ;  /* 0x000d18c101007387 */ /* 0x0003e20000100800 */
[----:B------:R-:W-:-:S03]  /*71210*/  IADD3.X R9, R9, UR6, RZ, P1, !PT ;  /* 0x0000000609097c10 */ /* 0x000fc60008ffe4ff */
[----:B---3--:R-:W3:Y:S04]  /*71220*/  LDL.LU R10, [R1+0x10cc] ;  /* 0x0010cc00010a7983 */ /* 0x008ee80000300800 */
[----:B------:R-:W-:Y:S01]  /*71230*/  STL [R1+0xd24], R2 ;  /* 0x000d240201007387 */ /* 0x000fe20000100800 */
[----:B----4-:R-:W-:-:S03]  /*71240*/  IADD3 R192, P2, R192, UR4, RZ ;  /* 0x00000004c0c07c10 */ /* 0x010fc6000ff5e0ff */
[----:B------:R4:W-:Y:S01]  /*71250*/  STL [R1+0xd20], R9 ;  /* 0x000d200901007387 */ /* 0x0009e20000100800 */
[----:B------:R-:W-:-:S03]  /*71260*/  IADD3.X R195, R195, UR6, RZ, P2, !PT ;  /* 0x00000006c3c37c10 */ /* 0x000fc600097fe4ff */
[----:B------:R2:W-:Y:S01]  /*71270*/  STL [R1+0xd2c], R192 ;  /* 0x000d2cc001007387 */ /* 0x0005e20000100800 */
[----:B-1----:R-:W-:Y:S01]  /*71280*/  MOV R5, R9 ;  /* 0x0000000900057202 */ /* 0x002fe20000000f00 */
[----:B------:R-:W-:Y:S02]  /*71290*/  IMAD.MOV.U32 R4, RZ, RZ, R2 ;  /* 0x000000ffff047224 */ /* 0x000fe400078e0002 */
[----:B------:R-:W3:Y:S04]  /*712a0*/  LDL.LU R193, [R1+0x10c8] ;  /* 0x0010c80001c17983 */ /* 0x000ee80000300800 */
[----:B------:R-:W-:Y:S04]  /*712b0*/  STL [R1+0xd28], R195 ;  /* 0x000d28c301007387 */ /* 0x000fe80000100800 */
[----:B----4-:R-:W4:Y:S04]  /*712c0*/  LDL.LU R9, [R1+0x10d0] ;  /* 0x0010d00001097983 */ /* 0x010f280000300800 */
[----:B------:R-:W4:Y:S01]  /*712d0*/  LDL.LU R2, [R1+0x10d4] ;  /* 0x0010d40001027983 */ /* 0x000f220000300800 */
[----:B------:R-:W-:-:S04]  /*712e0*/  UISETP.GT.AND UP1, UPT, UR16, 0x1f, UPT ;  /* 0x0000001f1000788c */ /* 0x000fc8000bf24270 */
[----:B------:R-:W-:-:S04]  /*712f0*/  USEL UR12, URZ, 0x4, !UP1 ;  /* 0x000000043f0c7887 */ /* 0x000fc8000c800000 */
[----:B------:R-:W-:-:S06]  /*71300*/  USEL UR12, UR12, URZ, !UP0 ;  /* 0x0000003f0c0c7287 */ /* 0x000fcc000c000000 */
[----:B------:R-:W-:Y:S02]  /*71310*/  ISETP.NE.U32.AND P0, PT, RZ, UR12, PT ;  /* 0x0000000cff007c0c */ /* 0x000fe4000bf05070 */
[----:B--2---:R-:W-:-:S04]  /*71320*/  IADD3 R7, P1, R7, UR4, RZ ;  /* 0x0000000407077c10 */ /* 0x004fc8000ff3e0ff */
[----:B------:R-:W-:Y:S01]  /*71330*/  IADD3.X R13, R13, UR6, RZ, P1, !PT ;  /* 0x000000060d0d7c10 */ /* 0x000fe20008ffe4ff */
[----:B------:R-:W-:Y:S06]  /*71340*/  STL [R1+0xd34], R7 ;  /* 0x000d340701007387 */ /* 0x000fec0000100800 */
[----:B------:R1:W-:Y:S04]  /*71350*/  LDGSTS.E [R0+0xc], desc[UR8][R4.64], P0 ;  /* 0x0000c00004007fae */ /* 0x0003e80008121848 */
[----:B------:R2:W-:Y:S01]  /*71360*/  STL [R1+0xd30], R13 ;  /* 0x000d300d01007387 */ /* 0x0005e20000100800 */
[----:B-1----:R-:W-:Y:S01]  /*71370*/  MOV R4, R192 ;  /* 0x000000c000047202 */ /* 0x002fe20000000f00 */
[----:B------:R-:W-:-:S02]  /*71380*/  IMAD.MOV.U32 R5, RZ, RZ, R195 ;  /* 0x000000ffff057224 */ /* 0x000fc400078e00c3 */
[----:B------:R-:W4:Y:S04]  /*71390*/  LDL.LU R192, [R1+0x10d8] ;  /* 0x0010d80001c07983 */ /* 0x000f280000300800 */
[----:B------:R1:W-:Y:S01]  /*713a0*/  LDGSTS.E [R0+0x400c], desc[UR8][R4.64], P0 ;  /* 0x0400c00004007fae */ /* 0x0003e20008121848 */
[----:B------:R-:W-:Y:S02]  /*713b0*/  IADD3 R11, P2, R11, UR4, RZ ;  /* 0x000000040b0b7c10 */ /* 0x000fe4000ff5e0ff */
[----:B-1----:R-:W-:Y:S02]  /*713c0*/  MOV R5, R13 ;  /* 0x0000000d00057202 */ /* 0x002fe40000000f00 */
[----:B--2---:R-:W2:Y:S01]  /*713d0*/  LDL.LU R13, [R1+0x10dc] ;  /* 0x0010dc00010d7983 */ /* 0x004ea20000300800 */
[----:B------:R-:W-:-:S02]  /*713e0*/  IADD3 R8, P3, R8, UR4, RZ ;  /* 0x0000000408087c10 */ /* 0x000fc4000ff7e0ff */
[----:B------:R-:W-:Y:S02]  /*713f0*/  MOV R4, R7 ;  /* 0x0000000700047202 */ /* 0x000fe40000000f00 */
[----:B------:R-:W-:Y:S01]  /*71400*/  IADD3.X R12, R12, UR6, RZ, P2, !PT ;  /* 0x000000060c0c7c10 */ /* 0x000fe200097fe4ff */
[----:B------:R-:W2:Y:S01]  /*71410*/  LDL.LU R7, [R1+0x10e4] ;  /* 0x0010e40001077983 */ /* 0x000ea20000300800 */
[----:B------:R-:W-:-:S03]  /*71420*/  IADD3.X R194, R194, UR6, RZ, P3, !PT ;  /* 0x00000006c2c27c10 */ /* 0x000fc60009ffe4ff */
[----:B------:R-:W-:Y:S04]  /*71430*/  STL [R1+0xd3c], R11 ;  /* 0x000d3c0b01007387 */ /* 0x000fe80000100800 */
[----:B------:R1:W-:Y:S04]  /*71440*/  LDGSTS.E [R0+0x800c], desc[UR8][R4.64], P0 ;  /* 0x0800c00004007fae */ /* 0x0003e80008121848 */
[----:B------:R1:W-:Y:S04]  /*71450*/  STL [R1+0xd38], R12 ;  /* 0x000d380c01007387 */ /* 0x0003e80000100800 */
[----:B------:R1:W-:Y:S02]  /*71460*/  STL [R1+0x10c4], R8 ;  /* 0x0010c40801007387 */ /* 0x0003e40000100800 */
[----:B-1----:R-:W-:-:S02]  /*71470*/  MOV R5, R12 ;  /* 0x0000000c00057202 */ /* 0x002fc40000000f00 */
[----:B------:R-:W2:Y:S01]  /*71480*/  LDL.LU R12, [R1+0x10e0] ;  /* 0x0010e000010c7983 */ /* 0x000ea20000300800 */
[----:B------:R-:W-:-:S03]  /*71490*/  IMAD.MOV.U32 R4, RZ, RZ, R11 ;  /* 0x000000ffff047224 */ /* 0x000fc600078e000b */
[----:B------:R-:W-:Y:S04]  /*714a0*/  STL [R1+0x10c0], R194 ;  /* 0x0010c0c201007387 */ /* 0x000fe80000100800 */
[----:B------:R-:W2:Y:S04]  /*714b0*/  LDL.LU R195, [R1+0x10e8] ;  /* 0x0010e80001c37983 */ /* 0x000ea80000300800 */
[----:B------:R-:W2:Y:S01]  /*714c0*/  LDL.LU R11, [R1+0x10ec] ;  /* 0x0010ec00010b7983 */ /* 0x000ea20000300800 */
[----:B------:R-:W-:-:S03]  /*714d0*/  UISETP.GT.AND UP1, UPT, UR16, 0x3c, UPT ;  /* 0x0000003c1000788c */ /* 0x000fc6000bf24270 */
[----:B------:R1:W-:Y:S01]  /*714e0*/  LDGSTS.E [R0+0xc00c], desc[UR8][R4.64], P0 ;  /* 0x0c00c00004007fae */ /* 0x0003e20008121848 */
[----:B------:R-:W-:-:S04]  /*714f0*/  USEL UR12, URZ, 0x4, !UP1 ;  /* 0x000000043f0c7887 */ /* 0x000fc8000c800000 */
[----:B------:R-:W-:-:S06]  /*71500*/  USEL UR12, UR12, URZ, !UP0 ;  /* 0x0000003f0c0c7287 */ /* 0x000fcc000c000000 */
[----:B------:R-:W-:Y:S01]  /*71510*/  ISETP.NE.U32.AND P1, PT, RZ, UR12, PT ;  /* 0x0000000cff007c0c */ /* 0x000fe2000bf25070 */
[----:B-1----:R-:W-:Y:S01]  /*71520*/  IMAD.MOV.U32 R5, RZ, RZ, R194 ;  /* 0x000000ffff057224 */ /* 0x002fe200078e00c2 */
[----:B------:R-:W-:Y:S02]  /*71530*/  MOV R4, R8 ;  /* 0x0000000800047202 */ /* 0x000fe40000000f00 */
[----:B------:R-:W2:Y:S09]  /*71540*/  LDL.LU R8, [R1+0x10f4] ;  /* 0x0010f40001087983 */ /* 0x000eb20000300800 */
[----:B------:R1:W-:Y:S01]  /*71550*/  LDGSTS.E [R0+0x10000], desc[UR8][R4.64], P1 ;  /* 0x1000000004007fae */ /* 0x0003e20008921848 */
[----:B---3--:R-:W-:-:S05]  /*71560*/  IADD3 R10, P0, R10, UR4, RZ ;  /* 0x000000040a0a7c10 */ /* 0x008fca000ff1e0ff */
[----:B------:R3:W-:Y:S01]  /*71570*/  STL [R1+0x10cc], R10 ;  /* 0x0010cc0a01007387 */ /* 0x0007e20000100800 */
[----:B-1----:R-:W-:Y:S02]  /*71580*/  MOV R4, R10 ;  /* 0x0000000a00047202 */ /* 0x002fe40000000f00 */
[----:B------:R-:W-:-:S05]  /*71590*/  IADD3.X R193, R193, UR6, RZ, P0, !PT ;  /* 0x00000006c1c17c10 */ /* 0x000fca00087fe4ff */
[----:B------:R-:W-:Y:S01]  /*715a0*/  STL [R1+0x10c8], R193 ;  /* 0x0010c8c101007387 */ /* 0x000fe20000100800 */
[----:B----4-:R-:W-:-:S05]  /*715b0*/  IADD3 R2, P2, R2, UR4, RZ ;  /* 0x0000000402027c10 */ /* 0x010fca000ff5e0ff */
[----:B------:R-:W-:Y:S01]  /*715c0*/  STL [R1+0x10d4], R2 ;  /* 0x0010d40201007387 */ /* 0x000fe20000100800 */
[----:B------:R-:W-:-:S03]  /*715d0*/  IADD3.X R9, R9, UR6, RZ, P2, !PT ;  /* 0x0000000609097c10 */ /* 0x000fc600097fe4ff */
[----:B---3--:R-:W3:Y:S01]  /*715e0*/  LDL.LU R10, [R1+0x10f0] ;  /* 0x0010f000010a7983 */ /* 0x008ee20000300800 */
[----:B------:R-:W-:-:S03]  /*715f0*/  MOV R5, R193 ;  /* 0x000000c100057202 */ /* 0x000fc60000000f00 */
[----:B------:R1:W-:Y:S04]  /*71600*/  STL [R1+0x10d0], R9 ;  /* 0x0010d00901007387 */ /* 0x0003e80000100800 */
[----:B------:R4:W-:Y:S04]  /*71610*/  LDGSTS.E [R0+0x14000], desc[UR8][R4.64], P1 ;  /* 0x1400000004007fae */ /* 0x0009e80008921848 */
[----:B------:R-:W3:Y:S01]  /*71620*/  LDL.LU R194, [R1+0x10f8] ;  /* 0x0010f80001c27983 */ /* 0x000ee20000300800 */
[----:B----4-:R-:W-:-:S03]  /*71630*/  MOV R5, R9 ;  /* 0x0000000900057202 */ /* 0x010fc60000000f00 */
[----:B-1----:R-:W4:Y:S01]  /*71640*/  LDL.LU R9, [R1+0x10fc] ;  /* 0x0010fc0001097983 */ /* 0x002f220000300800 */
[----:B------:R-:W-:-:S03]  /*71650*/  IMAD.MOV.U32 R4, RZ, RZ, R2 ;  /* 0x000000ffff047224 */ /* 0x000fc600078e0002 */
[----:B------:R-:W4:Y:S04]  /*71660*/  LDL.LU R193, [R1+0x1100] ;  /* 0x0011000001c17983 */ /* 0x000f280000300800 */
[----:B------:R-:W4:Y:S04]  /*71670*/  LDL.LU R2, [R1+0x1104] ;  /* 0x0011040001027983 */ /* 0x000f280000300800 */
[----:B------:R1:W-:Y:S01]  /*71680*/  LDGSTS.E [R0+0x18000], desc[UR8][R4.64], P1 ;  /* 0x1800000004007fae */ /* 0x0003e20008921848 */
[----:B--2---:R-:W-:-:S04]  /*71690*/  IADD3 R13, P0, R13, UR4, RZ ;  /* 0x000000040d0d7c10 */ /* 0x004fc8000ff1e0ff */
[----:B------:R-:W-:Y:S02]  /*716a0*/  IADD3.X R192, R192, UR6, RZ, P0, !PT ;  /* 0x00000006c0c07c10 */ /* 0x000fe400087fe4ff */
[----:B-1----:R-:W-:-:S03]  /*716b0*/  MOV R4, R13 ;  /* 0x0000000d00047202 */ /* 0x002fc60000000f00 */
[----:B------:R-:W-:-:S05]  /*716c0*/  IMAD.MOV.U32 R5, RZ, RZ, R192 ;  /* 0x000000ffff057224 */ /* 0x000fca00078e00c0 */
[----:B------:R1:W-:Y:S01]  /*716d0*/  LDGSTS.E [R0+0x1c000], desc[UR8][R4.64], P1 ;  /* 0x1c00000004007fae */ /* 0x0003e20008921848 */
[----:B------:R-:W-:-:S03]  /*716e0*/  IADD3 R7, P1, R7, UR4, RZ ;  /* 0x0000000407077c10 */ /* 0x000fc6000ff3e0ff */
[----:B------:R2:W-:Y:S04]  /*716f0*/  STL [R1+0x10dc], R13 ;  /* 0x0010dc0d01007387 */ /* 0x0005e80000100800 */
[----:B------:R1:W-:Y:S01]  /*71700*/  STL [R1+0x10d8], R192 ;  /* 0x0010d8c001007387 */ /* 0x0003e20000100800 */
[----:B------:R-:W-:-:S03]  /*71710*/  IADD3.X R12, R12, UR6, RZ, P1, !PT ;  /* 0x000000060c0c7c10 */ /* 0x000fc60008ffe4ff */
[----:B--2---:R-:W2:Y:S01]  /*71720*/  LDL.LU R13, [R1+0x110c] ;  /* 0x00110c00010d7983 */ /* 0x004ea20000300800 */
[----:B------:R-:W-:-:S03]  /*71730*/  UISETP.GT.AND UP1, UPT, UR16, 0x3d, UPT ;  /* 0x0000003d1000788c */ /* 0x000fc6000bf24270 */
[----:B------:R-:W-:Y:S01]  /*71740*/  STL [R1+0x10e4], R7 ;  /* 0x0010e40701007387 */ /* 0x000fe20000100800 */
[----:B------:R-:W-:-:S03]  /*71750*/  IADD3 R11, P2, R11, UR4, RZ ;  /* 0x000000040b0b7c10 */ /* 0x000fc6000ff5e0ff */
[----:B------:R1:W-:Y:S01]  /*71760*/  STL [R1+0x10e0], R12 ;  /* 0x0010e00c01007387 */ /* 0x0003e20000100800 */
[----:B------:R-:W-:-:S03]  /*71770*/  IADD3.X R195, R195, UR6, RZ, P2, !PT ;  /* 0x00000006c3c37c10 */ /* 0x000fc600097fe4ff */
[----:B------:R3:W-:Y:S01]  /*71780*/  STL [R1+0x10ec], R11 ;  /* 0x0010ec0b01007387 */ /* 0x0007e20000100800 */
[----:B-1----:R-:W-:-:S03]  /*71790*/  MOV R5, R12 ;  /* 0x0000000c00057202 */ /* 0x002fc60000000f00 */
[----:B------:R-:W2:Y:S01]  /*717a0*/  LDL.LU R192, [R1+0x1108] ;  /* 0x0011080001c07983 */ /* 0x000ea20000300800 */
[----:B------:R-:W-:Y:S01]  /*717b0*/  MOV R4, R7 ;  /* 0x0000000700047202 */ /* 0x000fe20000000f00 */
[----:B------:R-:W-:Y:S02]  /*717c0*/  USEL UR12, URZ, 0x4, !UP1 ;  /* 0x000000043f0c7887 */ /* 0x000fe4000c800000 */
[----:B------:R-:W-:Y:S04]  /*717d0*/  STL [R1+0x10e8], R195 ;  /* 0x0010e8c301007387 */ /* 0x000fe80000100800 */
[----:B------:R-:W2:Y:S04]  /*717e0*/  LDL.LU R12, [R1+0x1110] ;  /* 0x00111000010c7983 */ /* 0x000ea80000300800 */
[----:B------:R-:W2:Y:S01]  /*717f0*/  LDL.LU R7, [R1+0x1114] ;  /* 0x0011140001077983 */ /* 0x000ea20000300800 */
[----:B------:R-:W-:-:S06]  /*71800*/  USEL UR12, UR12, URZ, !UP0 ;  /* 0x0000003f0c0c7287 */ /* 0x000fcc000c000000 */
[----:B------:R-:W-:Y:S02]  /*71810*/  ISETP.NE.U32.AND P0, PT, RZ, UR12, PT ;  /* 0x0000000cff007c0c */ /* 0x000fe4000bf05070 */
[----:B------:R-:W-:-:S05]  /*71820*/  IADD3 R8, P1, R8, UR4, RZ ;  /* 0x0000000408087c10 */ /* 0x000fca000ff3e0ff */
[----:B------:R-:W-:Y:S06]  /*71830*/  STL [R1+0x10f4], R8 ;  /* 0x0010f40801007387 */ /* 0x000fec0000100800 */
[----:B------:R1:W-:Y:S02]  /*71840*/  LDGSTS.E [R0+0x10004], desc[UR8][R4.64], P0 ;  /* 0x1000400004007fae */ /* 0x0003e40008121848 */
[----:B-1----:R-:W-:Y:S01]  /*71850*/  IMAD.MOV.U32 R4, RZ, RZ, R11 ;  /* 0x000000ffff047224 */ /* 0x002fe200078e000b */
[----:B------:R-:W-:-:S05]  /*71860*/  MOV R5, R195 ;  /* 0x000000c300057202 */ /* 0x000fca0000000f00 */
[----:B------:R1:W-:Y:S02]  /*71870*/  LDGSTS.E [R0+0x14004], desc[UR8][R4.64], P0 ;  /* 0x1400400004007fae */ /* 0x0003e40008121848 */
[----:B-1----:R-:W-:Y:S02]  /*71880*/  MOV R4, R8 ;  /* 0x0000000800047202 */ /* 0x002fe40000000f00 */
[----:B---3--:R-:W-:-:S05]  /*71890*/  IADD3.X R10, R10, UR6, RZ, P1, !PT ;  /* 0x000000060a0a7c10 */ /* 0x008fca0008ffe4ff */
[----:B------:R1:W-:Y:S01]  /*718a0*/  STL [R1+0x10f0], R10 ;  /* 0x0010f00a01007387 */ /* 0x0003e20000100800 */
[----:B------:R-:W-:-:S03]  /*718b0*/  IMAD.MOV.U32 R5, RZ, RZ, R10 ;  /* 0x000000ffff057224 */ /* 0x000fc600078e000a */
        /* <DEDUP_REMOVED lines=14> */
[----:B------:R1:W-:Y:S04]  /*719a0*/  STL [R1+0x1100], R193 ;  /* 0x001100c101007387 */ /* 0x0003e80000100800 */
[----:B------:R-:W3:Y:S04]  /*719b0*/  LDL.LU R195, [R1+0x1128] ;  /* 0x0011280001c37983 */ /* 0x000ee80000300800 */
[----:B----4-:R-:W4:Y:S01]  /*719c0*/  LDL.LU R194, [R1+0x112c] ;  /* 0x00112c0001c27983 */ /* 0x010f220000300800 */
[----:B------:R-:W-:-:S03]  /*719d0*/  UISETP.GT.AND UP1, UPT, UR16, 0x3e, UPT ;  /* 0x0000003e1000788c */ /* 0x000fc6000bf24270 */
[----:B------:R1:W-:Y:S01]  /*719e0*/  LDGSTS.E [R0+0x1c004], desc[UR8][R4.64], P0 ;  /* 0x1c00400004007fae */ /* 0x0003e20008121848 */
[----:B------:R-:W-:-:S04]  /*719f0*/  USEL UR12, URZ, 0x4, !UP1 ;  /* 0x000000043f0c7887 */ /* 0x000fc8000c800000 */
[----:B------:R-:W-:-:S06]  /*71a00*/  USEL UR12, UR12, URZ, !UP0 ;  /* 0x0000003f0c0c7287 */ /* 0x000fcc000c000000 */
[----:B------:R-:W-:Y:S01]  /*71a10*/  ISETP.NE.U32.AND P1, PT, RZ, UR12, PT ;  /* 0x0000000cff007c0c */ /* 0x000fe2000bf25070 */
[----:B-1----:R-:W-:Y:S01]  /*71a20*/  IMAD.MOV.U32 R4, RZ, RZ, R2 ;  /* 0x000000ffff047224 */ /* 0x002fe200078e0002 */
[----:B------:R-:W-:Y:S01]  /*71a30*/  MOV R5, R193 ;  /* 0x000000c100057202 */ /* 0x000fe20000000f00 */
[----:B------:R-:W4:Y:S01]  /*71a40*/  LDL.LU R2, [R1+0x1134] ;  /* 0x0011340001027983 */ /* 0x000f220000300800 */
[----:B--2---:R-:W-:-:S09]  /*71a50*/  IADD3 R13, P0, R13, UR4, RZ ;  /* 0x000000040d0d7c10 */ /* 0x004fd2000ff1e0ff */
[----:B------:R1:W-:Y:S04]  /*71a60*/  LDGSTS.E [R0+0x10008], desc[UR8][R4.64], P1 ;  /* 0x1000800004007fae */ /* 0x0003e80008921848 */
[----:B------:R-:W-:Y:S01]  /*71a70*/  STL [R1+0x110c], R13 ;  /* 0x00110c0d01007387 */ /* 0x000fe20000100800 */
[----:B------:R-:W-:-:S05]  /*71a80*/  IADD3.X R192, R192, UR6, RZ, P0, !PT ;  /* 0x00000006c0c07c10 */ /* 0x000fca00087fe4ff */
[----:B------:R2:W-:Y:S01]  /*71a90*/  STL [R1+0x1108], R192 ;  /* 0x001108c001007387 */ /* 0x0005e20000100800 */
[----:B------:R-:W-:Y:S01]  /*71aa0*/  IADD3 R7, P2, R7, UR4, RZ ;  /* 0x0000000407077c10 */ /* 0x000fe2000ff5e0ff */
[----:B-1----:R-:W-:-:S04]  /*71ab0*/  IMAD.MOV.U32 R5, RZ, RZ, R192 ;  /* 0x000000ffff057224 */ /* 0x002fc800078e00c0 */
[----:B------:R1:W-:Y:S01]  /*71ac0*/  STL [R1+0x1114], R7 ;  /* 0x0011140701007387 */ /* 0x0003e20000100800 */
[----:B------:R-:W-:-:S03]  /*71ad0*/  IADD3.X R12, R12, UR6, RZ, P2, !PT ;  /* 0x000000060c0c7c10 */ /* 0x000fc600097fe4ff */
[----:B------:R-:W4:Y:S01]  /*71ae0*/  LDL.LU R193, [R1+0x1130] ;  /* 0x0011300001c17983 */ /* 0x000f220000300800 */
[----:B------:R-:W-:-:S03]  /*71af0*/  MOV R4, R13 ;  /* 0x0000000d00047202 */ /* 0x000fc60000000f00 */
[----:B------:R1:W-:Y:S04]  /*71b00*/  STL [R1+0x1110], R12 ;  /* 0x0011100c01007387 */ /* 0x0003e80000100800 */
[----:B------:R1:W-:Y:S04]  /*71b10*/  LDGSTS.E [R0+0x14008], desc[UR8][R4.64], P1 ;  /* 0x1400800004007fae */ /* 0x0003e80008921848 */
[----:B--2---:R-:W2:Y:S01]  /*71b20*/  LDL.LU R192, [R1+0x1138] ;  /* 0x0011380001c07983 */ /* 0x004ea20000300800 */
[----:B-1----:R-:W-:-:S03]  /*71b30*/  MOV R4, R7 ;  /* 0x0000000700047202 */ /* 0x002fc60000000f00 */
[----:B------:R-:W2:Y:S01]  /*71b40*/  LDL.LU R7, [R1+0x113c] ;  /* 0x00113c0001077983 */ /* 0x000ea20000300800 */
[----:B------:R-:W-:-:S03]  /*71b50*/  MOV R5, R12 ;  /* 0x0000000c00057202 */ /* 0x000fc60000000f00 */
[----:B------:R-:W2:Y:S04]  /*71b60*/  LDL.LU R13, [R1+0x14c0] ;  /* 0x0014c000010d7983 */ /* 0x000ea80000300800 */
[----:B------:R-:W2:Y:S04]  /*71b70*/  LDL.LU R12, [R1+0x14c4] ;  /* 0x0014c400010c7983 */ /* 0x000ea80000300800 */
[----:B------:R1:W-:Y:S01]  /*71b80*/  LDGSTS.E [R0+0x18008], desc[UR8][R4.64], P1 ;  /* 0x1800800004007fae */ /* 0x0003e20008921848 */
[----:B---3--:R-:W-:-:S04]  /*71b90*/  IADD3 R10, P0, R10, UR4, RZ ;  /* 0x000000040a0a7c10 */ /* 0x008fc8000ff1e0ff */
[----:B------:R-:W-:Y:S01]  /*71ba0*/  IADD3.X R11, R11, UR6, RZ, P0, !PT ;  /* 0x000000060b0b7c10 */ /* 0x000fe200087fe4ff */
[----:B-1----:R-:W-:-:S03]  /*71bb0*/  IMAD.MOV.U32 R4, RZ, RZ, R10 ;  /* 0x000000ffff047224 */ /* 0x002fc600078e000a */
        /* <DEDUP_REMOVED lines=11> */
[----:B------:R-:W-:Y:S01]  /*71c70*/  STL [R1+0x112c], R194 ;  /* 0x00112cc201007387 */ /* 0x000fe20000100800 */
[----:B-1----:R-:W-:Y:S01]  /*71c80*/  IMAD.MOV.U32 R5, RZ, RZ, R9 ;  /* 0x000000ffff057224 */ /* 0x002fe200078e0009 */
[----:B------:R-:W-:Y:S02]  /*71c90*/  MOV R4, R8 ;  /* 0x0000000800047202 */ /* 0x000fe40000000f00 */
[----:B------:R-:W3:Y:S04]  /*71ca0*/  LDL.LU R11, [R1+0x14c8] ;  /* 0x0014c800010b7983 */ /* 0x000ee80000300800 */
[----:B------:R1:W-:Y:S04]  /*71cb0*/  STL [R1+0x1128], R195 ;  /* 0x001128c301007387 */ /* 0x0003e80000100800 */
[----:B----4-:R-:W4:Y:S04]  /*71cc0*/  LDL.LU R9, [R1+0x14d0] ;  /* 0x0014d00001097983 */ /* 0x010f280000300800 */
[----:B------:R-:W4:Y:S01]  /*71cd0*/  LDL.LU R8, [R1+0x14d4] ;  /* 0x0014d40001087983 */ /* 0x000f220000300800 */
[----:B------:R-:W-:-:S04]  /*71ce0*/  UISETP.GT.AND UP1, UPT, UR16, 0x3f, UPT ;  /* 0x0000003f1000788c */ /* 0x000fc8000bf24270 */
[----:B------:R-:W-:-:S04]  /*71cf0*/  USEL UR12, URZ, 0x4, !UP1 ;  /* 0x000000043f0c7887 */ /* 0x000fc8000c800000 */
[----:B------:R-:W-:Y:S01]  /*71d00*/  USEL UR12, UR12, URZ, !UP0 ;  /* 0x0000003f0c0c7287 */ /* 0x000fe2000c000000 */
[----:B------:R-:W-:-:S05]  /*71d10*/  IADD3 R2, P1, R2, UR4, RZ ;  /* 0x0000000402027c10 */ /* 0x000fca000ff3e0ff */
[----:B------:R-:W-:Y:S01]  /*71d20*/  ISETP.NE.U32.AND P0, PT, RZ, UR12, PT ;  /* 0x0000000cff007c0c */ /* 0x000fe2000bf05070 */
[----:B------:R2:W-:-:S12]  /*71d30*/  STL [R1+0x1134], R2 ;  /* 0x0011340201007387 */ /* 0x0005d80000100800 */
[----:B------:R1:W-:Y:S02]  /*71d40*/  LDGSTS.E [R0+0x1000c], desc[UR8][R4.64], P0 ;  /* 0x1000c00004007fae */ /* 0x0003e40008121848 */
[----:B-1----:R-:W-:Y:S02]  /*71d50*/  MOV R5, R195 ;  /* 0x000000c300057202 */ /* 0x002fe40000000f00 */
[----:B------:R-:W-:Y:S02]  /*71d60*/  IADD3.X R193, R193, UR6, RZ, P1, !PT ;  /* 0x00000006c1c17c10 */ /* 0x000fe40008ffe4ff */
[----:B------:R-:W-:-:S03]  /*71d70*/  MOV R4, R194 ;  /* 0x000000c200047202 */ /* 0x000fc60000000f00 */
[----:B------:R-:W-:Y:S04]  /*71d80*/  STL [R1+0x1130], R193 ;  /* 0x001130c101007387 */ /* 0x000fe80000100800 */
[----:B------:R-:W4:Y:S04]  /*71d90*/  LDL.LU R195, [R1+0x14d8] ;  /* 0x0014d80001c37983 */ /* 0x000f280000300800 */
[----:B------:R-:W4:Y:S04]  /*71da0*/  LDL.LU R194, [R1+0x14dc] ;  /* 0x0014dc0001c27983 */ /* 0x000f280000300800 */
[----:B------:R1:W-:Y:S01]  /*71db0*/  LDGSTS.E [R0+0x1400c], desc[UR8][R4.64], P0 ;  /* 0x1400c00004007fae */ /* 0x0003e20008121848 */
[----:B--2---:R-:W-:-:S04]  /*71dc0*/  IADD3 R7, P2, R7, UR4, RZ ;  /* 0x0000000407077c10 */ /* 0x004fc8000ff5e0ff */
[----:B------:R-:W-:Y:S01]  /*71dd0*/  IADD3.X R192, R192, UR6, RZ, P2, !PT ;  /* 0x00000006c0c07c10 */ /* 0x000fe200097fe4ff */
[----:B-1----:R-:W-:Y:S01]  /*71de0*/  IMAD.MOV.U32 R4, RZ, RZ, R2 ;  /* 0x000000ffff047224 */ /* 0x002fe200078e0002 */
[----:B------:R-:W-:Y:S01]  /*71df0*/  IADD3 R12, P3, R12, UR4, RZ ;  /* 0x000000040c0c7c10 */ /* 0x000fe2000ff7e0ff */
[----:B------:R-:W2:Y:S01]  /*71e00*/  LDL.LU R2, [R1+0x14e4] ;  /* 0x0014e40001027983 */ /* 0x000ea20000300800 */
[----:B------:R-:W-:Y:S02]  /*71e10*/  MOV R5, R193 ;  /* 0x000000c100057202 */ /* 0x000fe40000000f00 */
[----:B------:R-:W-:Y:S01]  /*71e20*/  IADD3.X R13, R13, UR6, RZ, P3, !PT ;  /* 0x000000060d0d7c10 */ /* 0x000fe20009ffe4ff */
[----:B------:R1:W-:Y:S04]  /*71e30*/  STL [R1+0x113c], R7 ;  /* 0x00113c0701007387 */ /* 0x0003e80000100800 */
[----:B------:R1:W-:Y:S04]  /*71e40*/  LDGSTS.E [R0+0x1800c], desc[UR8][R4.64], P0 ;  /* 0x1800c00004007fae */ /* 0x0003e80008121848 */
[----:B------:R1:W-:Y:S04]  /*71e50*/  STL [R1+0x1138], R192 ;  /* 0x001138c001007387 */ /* 0x0003e80000100800 */
[----:B------:R4:W-:Y:S01]  /*71e60*/  STL [R1+0x14c4], R12 ;  /* 0x0014c40c01007387 */ /* 0x0009e20000100800 */
[----:B-1----:R-:W-:-:S03]  /*71e70*/  MOV R4, R7 ;  /* 0x0000000700047202 */ /* 0x002fc60000000f00 */
[----:B------:R-:W2:Y:S01]  /*71e80*/  LDL.LU R7, [R1+0x14e0] ;  /* 0x0014e00001077983 */ /* 0x000ea20000300800 */
[----:B------:R-:W-:-:S03]  /*71e90*/  IMAD.MOV.U32 R5, RZ, RZ, R192 ;  /* 0x000000ffff057224 */ /* 0x000fc600078e00c0 */
[----:B------:R1:W-:Y:S04]  /*71ea0*/  STL [R1+0x14c0], R13 ;  /* 0x0014c00d01007387 */ /* 0x0003e80000100800 */
[----:B------:R-:W2:Y:S04]  /*71eb0*/  LDL.LU R193, [R1+0x14e8] ;  /* 0x0014e80001c17983 */ /* 0x000ea80000300800 */
[----:B------:R-:W2:Y:S04]  /*71ec0*/  LDL.LU R192, [R1+0x14ec] ;  /* 0x0014ec0001c07983 */ /* 0x000ea80000300800 */
[----:B------:R1:W-:Y:S02]  /*71ed0*/  LDGSTS.E [R0+0x1c00c], desc[UR8][R4.64], P0 ;  /* 0x1c00c00004007fae */ /* 0x0003e40008121848 */
[----:B-1----:R-:W-:-:S02]  /*71ee0*/  MOV R4, R12 ;  /* 0x0000000c00047202 */ /* 0x002fc40000000f00 */
[----:B------:R-:W-:Y:S02]  /*71ef0*/  MOV R5, R13 ;  /* 0x0000000d00057202 */ /* 0x000fe40000000f00 */
[----:B---3--:R-:W-:-:S05]  /*71f00*/  IADD3 R10, P0, R10, UR4, RZ ;  /* 0x000000040a0a7c10 */ /* 0x008fca000ff1e0ff */
[----:B------:R-:W-:Y:S01]  /*71f10*/  STL [R1+0x14cc], R10 ;  /* 0x0014cc0a01007387 */ /* 0x000fe20000100800 */
[----:B------:R-:W-:-:S05]  /*71f20*/  IADD3.X R11, R11, UR6, RZ, P0, !PT ;  /* 0x000000060b0b7c10 */ /* 0x000fca00087fe4ff */
[----:B------:R1:W-:Y:S01]  /*71f30*/  STL [R1+0x14c8], R11 ;  /* 0x0014c80b01007387 */ /* 0x0003e20000100800 */
[----:B----4-:R-:W-:-:S04]  /*71f40*/  IADD3 R8, P2, R8, UR4, RZ ;  /* 0x0000000408087c10 */ /* 0x010fc8000ff5e0ff */
[----:B------:R-:W-:Y:S01]  /*71f50*/  IADD3.X R9, R9, UR6, RZ, P2, !PT ;  /* 0x0000000609097c10 */ /* 0x000fe200097fe4ff */
[----:B------:R-:W-:Y:S04]  /*71f60*/  STL [R1+0x14d4], R8 ;  /* 0x0014d40801007387 */ /* 0x000fe80000100800 */
[----:B------:R-:W3:Y:S04]  /*71f70*/  LDL.LU R12, [R1+0x14f4] ;  /* 0x0014f400010c7983 */ /* 0x000ee80000300800 */
[----:B------:R4:W-:Y:S04]  /*71f80*/  STL [R1+0x14d0], R9 ;  /* 0x0014d00901007387 */ /* 0x0009e80000100800 */
[----:B------:R-:W3:Y:S01]  /*71f90*/  LDL.LU R13, [R1+0x14f0] ;  /* 0x0014f000010d7983 */ /* 0x000ee20000300800 */
[----:B------:R-:W-:-:S04]  /*71fa0*/  UISETP.GT.AND UP1, UPT, UR16, 0x5c, UPT ;  /* 0x0000005c1000788c */ /* 0x000fc8000bf24270 */
[----:B------:R-:W-:-:S04]  /*71fb0*/  USEL UR12, URZ, 0x4, !UP1 ;  /* 0x000000043f0c7887 */ /* 0x000fc8000c800000 */
[----:B------:R-:W-:-:S06]  /*71fc0*/  USEL UR12, UR12, URZ, !UP0 ;  /* 0x0000003f0c0c7287 */ /* 0x000fcc000c000000 */
[----:B------:R-:W-:-:S13]  /*71fd0*/  ISETP.NE.U32.AND P1, PT, RZ, UR12, PT ;  /* 0x0000000cff007c0c */ /* 0x000fda000bf25070 */
[----:B------:R1:W-:Y:S02]  /*71fe0*/  LDGSTS.E [R0+0x20000], desc[UR8][R4.64], P1 ;  /* 0x2000000004007fae */ /* 0x0003e40008921848 */
[----:B-1----:R-:W-:Y:S01]  /*71ff0*/  IMAD.MOV.U32 R4, RZ, RZ, R10 ;  /* 0x000000ffff047224 */ /* 0x002fe200078e000a */
[----:B------:R-:W-:Y:S02]  /*72000*/  MOV R5, R11 ;  /* 0x0000000b00057202 */ /* 0x000fe40000000f00 */
[----:B------:R-:W-:Y:S01]  /*72010*/  IADD3 R194, P0, R194, UR4, RZ ;  /* 0x00000004c2c27c10 */ /* 0x000fe2000ff1e0ff */
[----:B------:R-:W3:Y:S04]  /*72020*/  LDL.LU R11, [R1+0x14f8] ;  /* 0x0014f800010b7983 */ /* 0x000ee80000300800 */
[----:B------:R1:W-:Y:S01]  /*72030*/  LDGSTS.E [R0+0x24000], desc[UR8][R4.64], P1 ;  /* 0x2400000004007fae */ /* 0x0003e20008921848 */
[----:B------:R-:W-:-:S03]  /*72040*/  IADD3.X R195, R195, UR6, RZ, P0, !PT ;  /* 0x00000006c3c37c10 */ /* 0x000fc600087fe4ff */
[----:B------:R-:W3:Y:S01]  /*72050*/  LDL.LU R10, [R1+0x14fc] ;  /* 0x0014fc00010a7983 */ /* 0x000ee20000300800 */
[----:B-1----:R-:W-:Y:S01]  /*72060*/  MOV R4, R8 ;  /* 0x0000000800047202 */ /* 0x002fe20000000f00 */
[----:B------:R-:W-:Y:S02]  /*72070*/  IMAD.MOV.U32 R5, RZ, RZ, R9 ;  /* 0x000000ffff057224 */ /* 0x000fe400078e0009 */
[----:B----4-:R-:W4:Y:S04]  /*72080*/  LDL.LU R9, [R1+0x1500] ;  /* 0x0015000001097983 */ /* 0x010f280000300800 */
[----:B------:R1:W-:Y:S04]  /*72090*/  LDGSTS.E [R0+0x28000], desc[UR8][R4.64], P1 ;  /* 0x2800000004007fae */ /* 0x0003e80008921848 */
[----:B------:R-:W4:Y:S01]  /*720a0*/  LDL.LU R8, [R1+0x1504] ;  /* 0x0015040001087983 */ /* 0x000f220000300800 */
[----:B-1----:R-:W-:-:S02]  /*720b0*/  MOV R4, R194 ;  /* 0x000000c200047202 */ /* 0x002fc40000000f00 */
[----:B------:R-:W-:-:S05]  /*720c0*/  MOV R5, R195 ;  /* 0x000000c300057202 */ /* 0x000fca0000000f00 */
[----:B------:R1:W-:Y:S01]  /*720d0*/  LDGSTS.E [R0+0x2c000], desc[UR8][R4.64], P1 ;  /* 0x2c00000004007fae */ /* 0x0003e20008921848 */
[----:B--2---:R-:W-:-:S04]  /*720e0*/  IADD3 R2, P1, R2, UR4, RZ ;  /* 0x0000000402027c10 */ /* 0x004fc8000ff3e0ff */
[----:B------:R-:W-:Y:S02]  /*720f0*/  IADD3.X R7, R7, UR6, RZ, P1, !PT ;  /* 0x0000000607077c10 */ /* 0x000fe40008ffe4ff */
[----:B------:R-:W-:Y:S01]  /*72100*/  IADD3 R192, P2, R192, UR4, RZ ;  /* 0x00000004c0c07c10 */ /* 0x000fe2000ff5e0ff */
[----:B------:R-:W-:Y:S03]  /*72110*/  STL [R1+0x14dc], R194 ;  /* 0x0014dcc201007387 */ /* 0x000fe60000100800 */
[----:B------:R-:W-:Y:S01]  /*72120*/  IADD3.X R193, R193, UR6, RZ, P2, !PT ;  /* 0x00000006c1c17c10 */ /* 0x000fe200097fe4ff */
[----:B------:R-:W-:Y:S01]  /*72130*/  STL [R1+0x14d8], R195 ;  /* 0x0014d8c301007387 */ /* 0x000fe20000100800 */
[----:B-1----:R-:W-:-:S03]  /*72140*/  MOV R5, R7 ;  /* 0x0000000700057202 */ /* 0x002fc60000000f00 */
[----:B------:R-:W-:Y:S01]  /*72150*/  STL [R1+0x14e4], R2 ;  /* 0x0014e40201007387 */ /* 0x000fe20000100800 */
[----:B------:R-:W-:-:S03]  /*72160*/  IMAD.MOV.U32 R4, RZ, RZ, R2 ;  /* 0x000000ffff047224 */ /* 0x000fc600078e0002 */
[----:B------:R1:W-:Y:S04]  /*72170*/  STL [R1+0x14e0], R7 ;  /* 0x0014e00701007387 */ /* 0x0003e80000100800 */
[----:B------:R2:W-:Y:S01]  /*72180*/  STL [R1+0x14ec], R192 ;  /* 0x0014ecc001007387 */ /* 0x0005e20000100800 */
[----:B------:R-:W-:-:S03]  /*72190*/  UISETP.GT.AND UP1, UPT, UR16, 0x5d, UPT ;  /* 0x0000005d1000788c */ /* 0x000fc6000bf24270 */
[----:B-1----:R-:W4:Y:S04]  /*721a0*/  LDL.LU R7, [R1+0x1508] ;  /* 0x0015080001077983 */ /* 0x002f280000300800 */
[----:B------:R1:W-:Y:S04]  /*721b0*/  STL [R1+0x14e8], R193 ;  /* 0x0014e8c101007387 */ /* 0x0003e80000100800 */
[----:B------:R-:W4:Y:S04]  /*721c0*/  LDL.LU R2, [R1+0x150c] ;  /* 0x00150c0001027983 */ /* 0x000f280000300800 */
[----:B------:R-:W4:Y:S01]  /*721d0*/  LDL.LU R195, [R1+0x1510] ;  /* 0x0015100001c37983 */ /* 0x000f220000300800 */
[----:B------:R-:W-:-:S03]  /*721e0*/  USEL UR12, URZ, 0x4, !UP1 ;  /* 0x000000043f0c7887 */ /* 0x000fc6000c800000 */
[----:B------:R-:W4:Y:S01]  /*721f0*/  LDL.LU R194, [R1+0x1514] ;  /* 0x0015140001c27983 */ /* 0x000f220000300800 */
[----:B------:R-:W-:-:S06]  /*72200*/  USEL UR12, UR12, URZ, !UP0 ;  /* 0x0000003f0c0c7287 */ /* 0x000fcc000c000000 */
[----:B------:R-:W-:-:S13]  /*72210*/  ISETP.NE.U32.AND P0, PT, RZ, UR12, PT ;  /* 0x0000000cff007c0c */ /* 0x000fda000bf05070 */
[----:B------:R2:W-:Y:S02]  /*72220*/  LDGSTS.E [R0+0x20004], desc[UR8][R4.64], P0 ;  /* 0x2000400004007fae */ /* 0x0005e40008121848 */
[----:B--2---:R-:W-:Y:S02]  /*72230*/  MOV R4, R192 ;  /* 0x000000c000047202 */ /* 0x004fe40000000f00 */
[----:B------:R-:W2:Y:S01]  /*72240*/  LDL.LU R192, [R1+0x151c] ;  /* 0x00151c0001c07983 */ /* 0x000ea20000300800 */
[----:B------:R-:W-:Y:S01]  /*72250*/  IMAD.MOV.U32 R5, RZ, RZ, R193 ;  /* 0x000000ffff057224 */ /* 0x000fe200078e00c1 */
[----:B---3--:R-:W-:Y:S01]  /*72260*/  IADD3 R12, P1, R12, UR4, RZ ;  /* 0x000000040c0c7c10 */ /* 0x008fe2000ff3e0ff */
[----:B------:R-:W-:-:S03]  /*72270*/  UISETP.GT.AND UP1, UPT, UR16, 0x5e, UPT ;  /* 0x0000005e1000788c */ /* 0x000fc6000bf24270 */
[----:B------:R3:W-:Y:S01]  /*72280*/  LDGSTS.E [R0+0x24004], desc[UR8][R4.64], P0 ;  /* 0x2400400004007fae */ /* 0x0007e20008121848 */
[----:B------:R-:W-:-:S03]  /*72290*/  IADD3.X R13, R13, UR6, RZ, P1, !PT ;  /* 0x000000060d0d7c10 */ /* 0x000fc60008ffe4ff */
[----:B------:R3:W-:Y:S04]  /*722a0*/  STL [R1+0x14f4], R12 ;  /* 0x0014f40c01007387 */ /* 0x0007e80000100800 */
[----:B------:R4:W-:Y:S04]  /*722b0*/  STL [R1+0x14f0], R13 ;  /* 0x0014f00d01007387 */ /* 0x0009e80000100800 */
[----:B-1----:R-:W2:Y:S01]  /*722c0*/  LDL.LU R193, [R1+0x1518] ;  /* 0x0015180001c17983 */ /* 0x002ea20000300800 */
[----:B------:R-:W-:Y:S01]  /*722d0*/  USEL UR12, URZ, 0x4, !UP1 ;  /* 0x000000043f0c7887 */ /* 0x000fe2000c800000 */
[----:B---3--:R-:W-:-:S02]  /*722e0*/  MOV R4, R12 ;  /* 0x0000000c00047202 */ /* 0x008fc40000000f00 */
[----:B------:R-:W-:Y:S01]  /*722f0*/  MOV R5, R13 ;  /* 0x0000000d00057202 */ /* 0x000fe20000000f00 */
[----:B------:R-:W-:Y:S01]  /*72300*/  USEL UR12, UR12, URZ, !UP0 ;  /* 0x0000003f0c0c7287 */ /* 0x000fe2000c000000 */
[----:B------:R-:W3:Y:S04]  /*72310*/  LDL.LU R12, [R1+0x1524] ;  /* 0x00152400010c7983 */ /* 0x000ee80000300800 */
[----:B------:R1:W-:Y:S01]  /*72320*/  LDGSTS.E [R0+0x28004], desc[UR8][R4.64], P0 ;  /* 0x2800400004007fae */ /* 0x0003e20008121848 */
[----:B------:R-:W-:Y:S02]  /*72330*/  ISETP.NE.U32.AND P1, PT, RZ, UR12, PT ;  /* 0x0000000cff007c0c */ /* 0x000fe4000bf25070 */
[----:B------:R-:W-:-:S04]  /*72340*/  IADD3 R10, P2, R10, UR4, RZ ;  /* 0x000000040a0a7c10 */ /* 0x000fc8000ff5e0ff */
[----:B------:R-:W-:Y:S01]  /*72350*/  IADD3.X R11, R11, UR6, RZ, P2, !PT ;  /* 0x000000060b0b7c10 */ /* 0x000fe200097fe4ff */
[----:B-1----:R-:W-:Y:S01]  /*72360*/  IMAD.MOV.U32 R4, RZ, RZ, R10 ;  /* 0x000000ffff047224 */ /* 0x002fe200078e000a */
[----:B------:R-:W-:Y:S02]  /*72370*/  STL [R1+0x14fc], R10 ;  /* 0x0014fc0a01007387 */ /* 0x000fe40000100800 */
[----:B------:R-:W-:Y:S02]  /*72380*/  MOV R5, R11 ;  /* 0x0000000b00057202 */ /* 0x000fe40000000f00 */
[----:B------:R1:W-:Y:S04]  /*72390*/  STL [R1+0x14f8], R11 ;  /* 0x0014f80b01007387 */ /* 0x0003e80000100800 */
[----:B------:R1:W-:Y:S01]  /*723a0*/  LDGSTS.E [R0+0x2c004], desc[UR8][R4.64], P0 ;  /* 0x2c00400004007fae */ /* 0x0003e20008121848 */
[----:B----4-:R-:W-:-:S04]  /*723b0*/  IADD3 R8, P3, R8, UR4, RZ ;  /* 0x0000000408087c10 */ /* 0x010fc8000ff7e0ff */
[----:B------:R-:W-:Y:S01]  /*723c0*/  IADD3.X R9, R9, UR6, RZ, P3, !PT ;  /* 0x0000000609097c10 */ /* 0x000fe20009ffe4ff */
[----:B------:R-:W-:Y:S04]  /*723d0*/  STL [R1+0x1504], R8 ;  /* 0x0015040801007387 */ /* 0x000fe80000100800 */
[----:B------:R-:W4:Y:S04]  /*723e0*/  LDL.LU R13, [R1+0x1520] ;  /* 0x00152000010d7983 */ /* 0x000f280000300800 */
[----:B------:R1:W-:Y:S04]  /*723f0*/  STL [R1+0x1500], R9 ;  /* 0x0015000901007387 */ /* 0x0003e80000100800 */
[----:B-1----:R-:W4:Y:S01]  /*72400*/  LDL.LU R11, [R1+0x1528] ;  /* 0x00152800010b7983 */ /* 0x002f220000300800 */
[----:B------:R-:W-:-:S03]  /*72410*/  MOV R4, R8 ;  /* 0x0000000800047202 */ /* 0x000fc60000000f00 */
[----:B------:R-:W4:Y:S01]  /*72420*/  LDL.LU R10, [R1+0x152c] ;  /* 0x00152c00010a7983 */ /* 0x000f220000300800 */
[----:B------:R-:W-:-:S03]  /*72430*/  IMAD.MOV.U32 R5, RZ, RZ, R9 ;  /* 0x000000ffff057224 */ /* 0x000fc600078e0009 */
[----:B------:R-:W4:Y:S04]  /*72440*/  LDL.LU R9, [R1+0x1530] ;  /* 0x0015300001097983 */ /* 0x000f280000300800 */
[----:B------:R-:W4:Y:S04]  /*72450*/  LDL.LU R8, [R1+0x1534] ;  /* 0x0015340001087983 */ /* 0x000f280000300800 */
[----:B------:R1:W-:Y:S01]  /*72460*/  LDGSTS.E [R0+0x20008], desc[UR8][R4.64], P1 ;  /* 0x2000800004007fae */ /* 0x0003e20008921848 */
        /* <DEDUP_REMOVED lines=8> */
[----:B------:R-:W-:-:S03]  /*724f0*/  MOV R4, R2 ;  /* 0x0000000200047202 */ /* 0x000fc60000000f00 */
[----:B------:R-:W4:Y:S04]  /*72500*/  LDL.LU R7, [R1+0x1538] ;  /* 0x0015380001077983 */ /* 0x000f280000300800 */
[----:B------:R-:W-:Y:S04]  /*72510*/  STL [R1+0x1510], R195 ;  /* 0x001510c301007387 */ /* 0x000fe80000100800 */
[----:B------:R-:W4:Y:S04]  /*72520*/  LDL.LU R2, [R1+0x153c] ;  /* 0x00153c0001027983 */ /* 0x000f280000300800 */
[----:B------:R1:W-:Y:S04]  /*72530*/  LDGSTS.E [R0+0x24008], desc[UR8][R4.64], P1 ;  /* 0x2400800004007fae */ /* 0x0003e80008921848 */
[----:B------:R-:W4:Y:S01]  /*72540*/  LDL.LU.64 R196, [R1+0x8b8] ;  /* 0x0008b80001c47983 */ /* 0x000f220000300a00 */
[----:B--2---:R-:W-:Y:S01]  /*72550*/  IADD3 R192, P0, R192, UR4, RZ ;  /* 0x00000004c0c07c10 */ /* 0x004fe2000ff1e0ff */
[----:B-1----:R-:W-:Y:S01]  /*72560*/  IMAD.MOV.U32 R4, RZ, RZ, R194 ;  /* 0x000000ffff047224 */ /* 0x002fe200078e00c2 */
[----:B------:R-:W-:-:S03]  /*72570*/  MOV R5, R195 ;  /* 0x000000c300057202 */ /* 0x000fc60000000f00 */
[----:B------:R-:W-:Y:S04]  /*72580*/  STL [R1+0x151c], R192 ;  /* 0x00151cc001007387 */ /* 0x000fe80000100800 */
[----:B------:R1:W-:Y:S02]  /*72590*/  LDGSTS.E [R0+0x28008], desc[UR8][R4.64], P1 ;  /* 0x2800800004007fae */ /* 0x0003e40008921848 */
[----:B-1----:R-:W-:Y:S02]  /*725a0*/  MOV R4, R192 ;  /* 0x000000c000047202 */ /* 0x002fe40000000f00 */
[----:B------:R-:W-:-:S05]  /*725b0*/  IADD3.X R193, R193, UR6, RZ, P0, !PT ;  /* 0x00000006c1c17c10 */ /* 0x000fca00087fe4ff */
[----:B------:R1:W-:Y:S01]  /*725c0*/  STL [R1+0x1518], R193 ;  /* 0x001518c101007387 */ /* 0x0003e20000100800 */
[----:B------:R-:W-:Y:S01]  /*725d0*/  IMAD.MOV.U32 R5, RZ, RZ, R193 ;  /* 0x000000ffff057224 */ /* 0x000fe200078e00c1 */
[----:B------:R-:W-:Y:S02]  /*725e0*/  UISETP.GT.AND UP1, UPT, UR16, 0x5f, UPT ;  /* 0x0000005f1000788c */ /* 0x000fe4000bf24270 */
[----:B-1----:R-:W2:Y:S02]  /*725f0*/  LDL.LU.64 R192, [R1+0x8b0] ;  /* 0x0008b00001c07983 */ /* 0x002ea40000300a00 */
[----:B------:R-:W-:Y:S02]  /*72600*/  USEL UR12, URZ, 0x4, !UP1 ;  /* 0x000000043f0c7887 */ /* 0x000fe4000c800000 */
[----:B------:R1:W-:Y:S02]  /*72610*/  LDGSTS.E [R0+0x2c008], desc[UR8][R4.64], P1 ;  /* 0x2c00800004007fae */ /* 0x0003e40008921848 */
[----:B------:R-:W-:Y:S01]  /*72620*/  USEL UR12, UR12, URZ, !UP0 ;  /* 0x0000003f0c0c7287 */ /* 0x000fe2000c000000 */
[----:B---3--:R-:W-:-:S05]  /*72630*/  IADD3 R12, P1, R12, UR4, RZ ;  /* 0x000000040c0c7c10 */ /* 0x008fca000ff3e0ff */
[----:B------:R-:W-:Y:S02]  /*72640*/  ISETP.NE.U32.AND P0, PT, RZ, UR12, PT ;  /* 0x0000000cff007c0c */ /* 0x000fe4000bf05070 */
[----:B-1----:R-:W-:Y:S01]  /*72650*/  MOV R4, R12 ;  /* 0x0000000c00047202 */ /* 0x002fe20000000f00 */
[----:B------:R-:W-:Y:S01]  /*72660*/  STL [R1+0x1524], R12 ;  /* 0x0015240c01007387 */ /* 0x000fe20000100800 */
[----:B----4-:R-:W-:-:S04]  /*72670*/  IADD3.X R13, R13, UR6, RZ, P1, !PT ;  /* 0x000000060d0d7c10 */ /* 0x010fc80008ffe4ff */
[----:B------:R-:W-:-:S05]  /*72680*/  MOV R5, R13 ;  /* 0x0000000d00057202 */ /* 0x000fca0000000f00 */
[----:B------:R1:W-:Y:S01]  /*72690*/  LDGSTS.E [R0+0x2000c], desc[UR8][R4.64], P0 ;  /* 0x2000c00004007fae */ /* 0x0003e20008121848 */
[----:B------:R-:W-:-:S04]  /*726a0*/  IADD3 R10, P2, R10, UR4, RZ ;  /* 0x000000040a0a7c10 */ /* 0x000fc8000ff5e0ff */
[----:B------:R-:W-:Y:S02]  /*726b0*/  IADD3.X R11, R11, UR6, RZ, P2, !PT ;  /* 0x000000060b0b7c10 */ /* 0x000fe400097fe4ff */
[----:B------:R-:W-:Y:S01]  /*726c0*/  IADD3 R8, P1, R8, UR4, RZ ;  /* 0x0000000408087c10 */ /* 0x000fe2000ff3e0ff */
[----:B-1----:R-:W-:Y:S01]  /*726d0*/  IMAD.MOV.U32 R4, RZ, RZ, R10 ;  /* 0x000000ffff047224 */ /* 0x002fe200078e000a */
[----:B------:R-:W-:Y:S02]  /*726e0*/  MOV R5, R11 ;  /* 0x0000000b00057202 */ /* 0x000fe40000000f00 */
[----:B------:R-:W-:Y:S01]  /*726f0*/  IADD3.X R9, R9, UR6, RZ, P1, !PT ;  /* 0x0000000609097c10 */ /* 0x000fe20008ffe4ff */
[----:B------:R1:W-:Y:S04]  /*72700*/  STL [R1+0x1520], R13 ;  /* 0x0015200d01007387 */ /* 0x0003e80000100800 */
[----:B------:R3:W-:Y:S04]  /*72710*/  LDGSTS.E [R0+0x2400c], desc[UR8][R4.64], P0 ;  /* 0x2400c00004007fae */ /* 0x0007e80008121848 */
[----:B------:R-:W-:Y:S04]  /*72720*/  STL [R1+0x152c], R10 ;  /* 0x00152c0a01007387 */ /* 0x000fe80000100800 */
[----:B------:R-:W4:Y:S01]  /*72730*/  LDL.LU.64 R194, [R1+0x8a8] ;  /* 0x0008a80001c27983 */ /* 0x000f220000300a00 */
[----:B---3--:R-:W-:Y:S01]  /*72740*/  MOV R4, R8 ;  /* 0x0000000800047202 */ /* 0x008fe20000000f00 */
[----:B------:R-:W-:-:S02]  /*72750*/  IMAD.MOV.U32 R5, RZ, RZ, R9 ;  /* 0x000000ffff057224 */ /* 0x000fc400078e0009 */
[----:B------:R3:W-:Y:S04]  /*72760*/  STL [R1+0x1528], R11 ;  /* 0x0015280b01007387 */ /* 0x0007e80000100800 */
[----:B------:R-:W-:Y:S04]  /*72770*/  STL [R1+0x1534], R8 ;  /* 0x0015340801007387 */ /* 0x000fe80000100800 */
[----:B------:R3:W-:Y:S04]  /*72780*/  STL [R1+0x1530], R9 ;  /* 0x0015300901007387 */ /* 0x0007e80000100800 */
[----:B------:R1:W-:Y:S01]  /*72790*/  LDGSTS.E [R0+0x2800c], desc[UR8][R4.64], P0 ;  /* 0x2800c00004007fae */ /* 0x0003e20008121848 */
[----:B------:R-:W-:-:S02]  /*727a0*/  PLOP3.LUT P1, PT, PT, PT, UP0, 0x80, 0x0 ;  /* 0x000000000000781c */ /* 0x000fc40003f2f008 */
[----:B------:R-:W-:-:S04]  /*727b0*/  IADD3 R2, P2, R2, UR4, RZ ;  /* 0x0000000402027c10 */ /* 0x000fc8000ff5e0ff */
[----:B------:R-:W-:Y:S01]  /*727c0*/  IADD3.X R7, R7, UR6, RZ, P2, !PT ;  /* 0x0000000607077c10 */ /* 0x000fe200097fe4ff */
[----:B------:R3:W-:Y:S01]  /*727d0*/  STL [R1+0x153c], R2 ;  /* 0x00153c0201007387 */ /* 0x0007e20000100800 */
[----:B-1----:R-:W-:Y:S02]  /*727e0*/  MOV R4, R2 ;  /* 0x0000000200047202 */ /* 0x002fe40000000f00 */
[----:B------:R-:W-:Y:S01]  /*727f0*/  MOV R5, R7 ;  /* 0x0000000700057202 */ /* 0x000fe20000000f00 */
[----:B------:R-:W4:Y:S04]  /*72800*/  LDL.LU.64 R12, [R1+0x8a0] ;  /* 0x0008a000010c7983 */ /* 0x000f280000300a00 */
[----:B------:R1:W-:Y:S04]  /*72810*/  STL [R1+0x1538], R7 ;  /* 0x0015380701007387 */ /* 0x0003e80000100800 */
[----:B---3--:R-:W3:Y:S04]  /*72820*/  LDL.LU.64 R10, [R1+0x898] ;  /* 0x00089800010a7983 */ /* 0x008ee80000300a00 */
[----:B------:R1:W-:Y:S01]  /*72830*/  LDGSTS.E [R0+0x2c00c], desc[UR8][R4.64], P0 ;  /* 0x2c00c00004007fae */ /* 0x0003e20008121848 */
[----:B------:R-:W-:-:S03]  /*72840*/  ISETP.GE.AND P0, PT, R3, UR16, PT ;  /* 0x0000001003007c0c */ /* 0x000fc6000bf06270 */
[----:B------:R-:W3:Y:S01]  /*72850*/  LDL.LU.64 R8, [R1+0x890] ;  /* 0x0008900001087983 */ /* 0x000ee20000300a00 */
[----:B------:R-:W-:-:S04]  /*72860*/  SEL R2, RZ, 0x4, P0 ;  /* 0x00000004ff027807 */ /* 0x000fc80000000000 */
[----:B------:R-:W-:Y:S02]  /*72870*/  SEL R2, R2, RZ, !P1 ;  /* 0x000000ff02027207 */ /* 0x000fe40004800000 */
[----:B------:R-:W-:Y:S02]  /*72880*/  IADD3 R211, P1, R196, UR4, RZ ;  /* 0x00000004c4d37c10 */ /* 0x000fe4000ff3e0ff */
[----:B------:R-:W-:Y:S02]  /*72890*/  ISETP.NE.U32.AND P0, PT, R2, RZ, PT ;  /* 0x000000ff0200720c */ /* 0x000fe40003f05070 */
[----:B------:R-:W-:Y:S02]  /*728a0*/  IADD3.X R2, R197, UR6, RZ, P1, !PT ;  /* 0x00000006c5027c10 */ /* 0x000fe40008ffe4ff */
[----:B--2---:R-:W-:-:S04]  /*728b0*/  IADD3 R210, P1, R192, UR4, RZ ;  /* 0x00000004c0d27c10 */ /* 0x004fc8000ff3e0ff */
[----:B-1----:R-:W-:Y:S02]  /*728c0*/  IADD3.X R4, R193, UR6, RZ, P1, !PT ;  /* 0x00000006c1047c10 */ /* 0x002fe40008ffe4ff */
[----:B------:R-:W2:Y:S04]  /*728d0*/  LDL.LU.64 R192, [R1+0x888] ;  /* 0x0008880001c07983 */ /* 0x000ea80000300a00 */
[----:B------:R-:W2:Y:S04]  /*728e0*/  LDL.LU.64 R202, [R1+0x880] ;  /* 0x0008800001ca7983 */ /* 0x000ea80000300a00 */
[----:B------:R-:W2:Y:S01]  /*728f0*/  LDL.LU.64 R200, [R1+0x878] ;  /* 0x0008780001c87983 */ /* 0x000ea20000300a00 */
[----:B----4-:R-:W-:-:S04]  /*72900*/  IADD3 R209, P1, R194, UR4, RZ ;  /* 0x00000004c2d17c10 */ /* 0x010fc8000ff3e0ff */
[----:B------:R-:W-:Y:S02]  /*72910*/  IADD3.X R5, R195, UR6, RZ, P1, !PT ;  /* 0x00000006c3057c10 */ /* 0x000fe40008ffe4ff */
[----:B------:R-:W-:-:S04]  /*72920*/  IADD3 R208, P1, R12, UR4, RZ ;  /* 0x000000040cd07c10 */ /* 0x000fc8000ff3e0ff */
[----:B------:R-:W-:Y:S02]  /*72930*/  IADD3.X R7, R13, UR6, RZ, P1, !PT ;  /* 0x000000060d077c10 */ /* 0x000fe40008ffe4ff */
[----:B------:R-:W4:Y:S01]  /*72940*/  LDL.LU.64 R12, [R1+0x870] ;  /* 0x00087000010c7983 */ /* 0x000f220000300a00 */
[----:B---3--:R-:W-:-:S04]  /*72950*/  IADD3 R3, P1, R10, UR4, RZ ;  /* 0x000000040a037c10 */ /* 0x008fc8000ff3e0ff */
[----:B------:R-:W-:Y:S02]  /*72960*/  IADD3.X R252, R11, UR6, RZ, P1, !PT ;  /* 0x000000060bfc7c10 */ /* 0x000fe40008ffe4ff */
[----:B------:R-:W3:Y:S04]  /*72970*/  LDL.LU.64 R10, [R1+0x868] ;  /* 0x00086800010a7983 */ /* 0x000ee80000300a00 */
[----:B------:R-:W3:Y:S01]  /*72980*/  LDL.LU.64 R198, [R1+0x860] ;  /* 0x0008600001c67983 */ /* 0x000ee20000300a00 */
[----:B------:R-:W-:-:S03]  /*72990*/  IADD3 R206, P1, R8, UR4, RZ ;  /* 0x0000000408ce7c10 */ /* 0x000fc6000ff3e0ff */
[----:B------:R-:W3:Y:S01]  /*729a0*/  LDL.LU.64 R196, [R1+0x858] ;  /* 0x0008580001c47983 */ /* 0x000ee20000300a00 */
[----:B------:R-:W-:-:S03]  /*729b0*/  IADD3.X R207, R9, UR6, RZ, P1, !PT ;  /* 0x0000000609cf7c10 */ /* 0x000fc60008ffe4ff */
[----:B------:R-:W3:Y:S01]  /*729c0*/  LDL.LU.64 R8, [R1+0x850] ;  /* 0x0008500001087983 */ /* 0x000ee20000300a00 */
[----:B--2---:R-:W-:-:S04]  /*729d0*/  IADD3 R204, P1, R192, UR4, RZ ;  /* 0x00000004c0cc7c10 */ /* 0x004fc8000ff3e0ff */
[----:B------:R-:W-:Y:S02]  /*729e0*/  IADD3.X R205, R193, UR6, RZ, P1, !PT ;  /* 0x00000006c1cd7c10 */ /* 0x000fe40008ffe4ff */
[----:B------:R-:W2:Y:S04]  /*729f0*/  LDL.LU.64 R192, [R1+0x848] ;  /* 0x0008480001c07983 */ /* 0x000ea80000300a00 */
[----:B------:R-:W2:Y:S01]  /*72a00*/  LDL.LU.64 R212, [R1+0x840] ;  /* 0x0008400001d47983 */ /* 0x000ea20000300a00 */
[----:B------:R-:W-:-:S04]  /*72a10*/  IADD3 R194, P1, R202, UR4, RZ ;  /* 0x00000004cac27c10 */ /* 0x000fc8000ff3e0ff */
[----:B------:R-:W-:Y:S02]  /*72a20*/  IADD3.X R195, R203, UR6, RZ, P1, !PT ;  /* 0x00000006cbc37c10 */ /* 0x000fe40008ffe4ff */
[----:B------:R-:W-:-:S04]  /*72a30*/  IADD3 R202, P1, R200, UR4, RZ ;  /* 0x00000004c8ca7c10 */ /* 0x000fc8000ff3e0ff */
[----:B------:R-:W-:Y:S01]  /*72a40*/  IADD3.X R203, R201, UR6, RZ, P1, !PT ;  /* 0x00000006c9cb7c10 */ /* 0x000fe20008ffe4ff */
[----:B------:R-:W-:Y:S02]  /*72a50*/  UISETP.GT.AND UP1, UPT, UR16, 0x7c, UPT ;  /* 0x0000007c1000788c */ /* 0x000fe4000bf24270 */
[----:B------:R-:W-:Y:S02]  /*72a60*/  UISETP.GT.AND UP2, UPT, UR16, 0x7d, UPT ;  /* 0x0000007d1000788c */ /* 0x000fe4000bf44270 */
[----:B------:R-:W-:Y:S01]  /*72a70*/  USEL UR12, URZ, 0x4, !UP1 ;  /* 0x000000043f0c7887 */ /* 0x000fe2000c800000 */
[----:B------:R-:W-:Y:S01]  /*72a80*/  IMAD.MOV.U32 R214, RZ, RZ, R211 ;  /* 0x000000ffffd67224 */ /* 0x000fe200078e00d3 */
[----:B------:R-:W-:Y:S01]  /*72a90*/  USEL UR13, URZ, 0x4, !UP2 ;  /* 0x000000043f0d7887 */ /* 0x000fe2000d000000 */
[----:B------:R-:W-:Y:S01]  /*72aa0*/  MOV R215, R2 ;  /* 0x0000000200d77202 */ /* 0x000fe20000000f00 */
[----:B------:R-:W-:Y:S01]  /*72ab0*/  USEL UR12, UR12, URZ, !UP0 ;  /* 0x0000003f0c0c7287 */ /* 0x000fe2000c000000 */
[----:B------:R-:W-:Y:S01]  /*72ac0*/  MOV R211, R5 ;  /* 0x0000000500d37202 */ /* 0x000fe20000000f00 */
[----:B------:R-:W-:Y:S01]  /*72ad0*/  UISETP.GT.AND UP3, UPT, UR16, 0x7e, UPT ;  /* 0x0000007e1000788c */ /* 0x000fe2000bf64270 */
[----:B------:R-:W-:Y:S01]  /*72ae0*/  MOV R2, R3 ;  /* 0x0000000300027202 */ /* 0x000fe20000000f00 */
[----:B------:R-:W-:Y:S01]  /*72af0*/  USEL UR13, UR13, URZ, !UP0 ;  /* 0x0000003f0d0d7287 */ /* 0x000fe2000c000000 */
[----:B------:R-:W-:Y:S01]  /*72b00*/  MOV R3, R252 ;  /* 0x000000fc00037202 */ /* 0x000fe20000000f00 */
[----:B------:R-:W-:Y:S01]  /*72b10*/  STL.64 [R1+0x8b8], R214 ;  /* 0x0008b8d601007387 */ /* 0x000fe20000100a00 */
[----:B------:R-:W-:-:S03]  /*72b20*/  USEL UR14, URZ, 0x4, !UP3 ;  /* 0x000000043f0e7887 */ /* 0x000fc6000d800000 */
[----:B------:R-:W-:Y:S01]  /*72b30*/  ISETP.NE.U32.AND P2, PT, RZ, UR13, PT ;  /* 0x0000000dff007c0c */ /* 0x000fe2000bf45070 */
[----:B------:R-:W-:Y:S02]  /*72b40*/  USEL UR14, UR14, URZ, !UP0 ;  /* 0x0000003f0e0e7287 */ /* 0x000fe4000c000000 */
[----:B------:R-:W-:-:S04]  /*72b50*/  UISETP.GT.AND UP4, UPT, UR16, 0x7f, UPT ;  /* 0x0000007f1000788c */ /* 0x000fc8000bf84270 */
[----:B------:R-:W-:Y:S01]  /*72b60*/  USEL UR15, URZ, 0x4, !UP4 ;  /* 0x000000043f0f7887 */ /* 0x000fe2000e000000 */
[----:B------:R-:W-:-:S03]  /*72b70*/  ISETP.NE.U32.AND P3, PT, RZ, UR14, PT ;  /* 0x0000000eff007c0c */ /* 0x000fc6000bf65070 */
[----:B------:R-:W-:-:S06]  /*72b80*/  USEL UR15, UR15, URZ, !UP0 ;  /* 0x0000003f0f0f7287 */ /* 0x000fcc000c000000 */
[----:B------:R-:W-:Y:S02]  /*72b90*/  ISETP.NE.U32.AND P4, PT, RZ, UR15, PT ;  /* 0x0000000fff007c0c */ /* 0x000fe4000bf85070 */
[----:B----4-:R-:W-:-:S04]  /*72ba0*/  IADD3 R200, P1, R12, UR4, RZ ;  /* 0x000000040cc87c10 */ /* 0x010fc8000ff3e0ff */
[----:B------:R-:W-:Y:S02]  /*72bb0*/  IADD3.X R201, R13, UR6, RZ, P1, !PT ;  /* 0x000000060dc97c10 */ /* 0x000fe40008ffe4ff */
[----:B---3--:R-:W-:-:S04]  /*72bc0*/  IADD3 R13, P1, R10, UR4, RZ ;  /* 0x000000040a0d7c10 */ /* 0x008fc8000ff3e0ff */
[----:B------:R-:W-:Y:S02]  /*72bd0*/  IADD3.X R12, R11, UR6, RZ, P1, !PT ;  /* 0x000000060b0c7c10 */ /* 0x000fe40008ffe4ff */
[----:B------:R-:W-:-:S04]  /*72be0*/  IADD3 R10, P1, R198, UR4, RZ ;  /* 0x00000004c60a7c10 */ /* 0x000fc8000ff3e0ff */
[----:B------:R-:W-:Y:S02]  /*72bf0*/  IADD3.X R11, R199, UR6, RZ, P1, !PT ;  /* 0x00000006c70b7c10 */ /* 0x000fe40008ffe4ff */
[----:B------:R-:W-:-:S04]  /*72c00*/  IADD3 R198, P1, R196, UR4, RZ ;  /* 0x00000004c4c67c10 */ /* 0x000fc8000ff3e0ff */
[----:B------:R-:W-:Y:S02]  /*72c10*/  IADD3.X R199, R197, UR6, RZ, P1, !PT ;  /* 0x00000006c5c77c10 */ /* 0x000fe40008ffe4ff */
[----:B------:R-:W-:-:S04]  /*72c20*/  IADD3 R196, P1, R8, UR4, RZ ;  /* 0x0000000408c47c10 */ /* 0x000fc8000ff3e0ff */
[----:B------:R-:W-:Y:S02]  /*72c30*/  IADD3.X R197, R9, UR6, RZ, P1, !PT ;  /* 0x0000000609c57c10 */ /* 0x000fe40008ffe4ff */
[----:B------:R-:W-:Y:S02]  /*72c40*/  MOV R5, R12 ;  /* 0x0000000c00057202 */ /* 0x000fe40000000f00 */
[----:B--2---:R-:W-:-:S04]  /*72c50*/  IADD3 R8, P1, R192, UR4, RZ ;  /* 0x00000004c0087c10 */ /* 0x004fc8000ff3e0ff */
[----:B------:R-:W-:Y:S02]  /*72c60*/  IADD3.X R9, R193, UR6, RZ, P1, !PT ;  /* 0x00000006c1097c10 */ /* 0x000fe40008ffe4ff */
[----:B------:R-:W-:Y:S02]  /*72c70*/  IADD3 R192, P1, R212, UR4, RZ ;  /* 0x00000004d4c07c10 */ /* 0x000fe4000ff3e0ff */
[----:B------:R-:W-:Y:S02]  /*72c80*/  MOV R212, R210 ;  /* 0x000000d200d47202 */ /* 0x000fe40000000f00 */
[----:B------:R-:W-:Y:S01]  /*72c90*/  IADD3.X R193, R213, UR6, RZ, P1, !PT ;  /* 0x00000006d5c17c10 */ /* 0x000fe20008ffe4ff */
[----:B------:R-:W-:Y:S01]  /*72ca0*/  IMAD.MOV.U32 R213, RZ, RZ, R4 ;  /* 0x000000ffffd57224 */ /* 0x000fe200078e0004 */
[----:B------:R-:W-:Y:S01]  /*72cb0*/  MOV R210, R209 ;  /* 0x000000d100d27202 */ /* 0x000fe20000000f00 */
[----:B------:R-:W-:Y:S01]  /*72cc0*/  IMAD.MOV.U32 R209, RZ, RZ, R7 ;  /* 0x000000ffffd17224 */ /* 0x000fe200078e0007 */
[----:B------:R-:W-:-:S02]  /*72cd0*/  ISETP.NE.U32.AND P1, PT, RZ, UR12, PT ;  /* 0x0000000cff007c0c */ /* 0x000fc4000bf25070 */
[----:B------:R-:W-:Y:S04]  /*72ce0*/  STL.64 [R1+0x8b0], R212 ;  /* 0x0008b0d401007387 */ /* 0x000fe80000100a00 */
[----:B------:R-:W-:Y:S04]  /*72cf0*/  STL.64 [R1+0x8a8], R210 ;  /* 0x0008a8d201007387 */ /* 0x000fe80000100a00 */
[----:B------:R-:W-:Y:S01]  /*72d00*/  STL.64 [R1+0x8a0], R208 ;  /* 0x0008a0d001007387 */ /* 0x000fe20000100a00 */
[----:B------:R-:W-:-:S03]  /*72d10*/  IMAD.MOV.U32 R4, RZ, RZ, R13 ;  /* 0x000000ffff047224 */ /* 0x000fc600078e000d */
[----:B------:R1:W-:Y:S04]  /*72d20*/  STL.64 [R1+0x898], R2 ;  /* 0x0008980201007387 */ /* 0x0003e80000100a00 */
[----:B------:R-:W-:Y:S04]  /*72d30*/  STL.64 [R1+0x890], R206 ;  /* 0x000890ce01007387 */ /* 0x000fe80000100a00 */
[----:B------:R-:W-:Y:S04]  /*72d40*/  STL.64 [R1+0x888], R204 ;  /* 0x000888cc01007387 */ /* 0x000fe80000100a00 */
[----:B------:R2:W-:Y:S04]  /*72d50*/  STL.64 [R1+0x880], R194 ;  /* 0x000880c201007387 */ /* 0x0005e80000100a00 */
[----:B------:R-:W-:Y:S04]  /*72d60*/  STL.64 [R1+0x878], R202 ;  /* 0x000878ca01007387 */ /* 0x000fe80000100a00 */
[----:B------:R-:W3:Y:S04]  /*72d70*/  LDL.LU R12, [R1+0x1d70] ;  /* 0x001d7000010c7983 */ /* 0x000ee80000300800 */
[----:B------:R-:W4:Y:S04]  /*72d80*/  LDL.LU R13, [R1+0x1d6c] ;  /* 0x001d6c00010d7983 */ /* 0x000f280000300800 */
[----:B------:R-:W-:Y:S04]  /*72d90*/  STL.64 [R1+0x870], R200 ;  /* 0x000870c801007387 */ /* 0x000fe80000100a00 */
[----:B------:R2:W-:Y:S04]  /*72da0*/  STL.64 [R1+0x868], R4 ;  /* 0x0008680401007387 */ /* 0x0005e80000100a00 */
[----:B------:R2:W-:Y:S04]  /*72db0*/  STL.64 [R1+0x860], R10 ;  /* 0x0008600a01007387 */ /* 0x0005e80000100a00 */
[----:B------:R-:W-:Y:S04]  /*72dc0*/  LDGSTS.E [R0+0x30000], desc[UR8][R214.64], P1 ;  /* 0x30000000d6007fae */ /* 0x000fe80008921848 */
[----:B------:R-:W-:Y:S04]  /*72dd0*/  STL.64 [R1+0x858], R198 ;  /* 0x000858c601007387 */ /* 0x000fe80000100a00 */
[----:B------:R-:W-:Y:S04]  /*72de0*/  LDGSTS.E [R0+0x34000], desc[UR8][R212.64], P1 ;  /* 0x34000000d4007fae */ /* 0x000fe80008921848 */
[----:B------:R-:W-:Y:S04]  /*72df0*/  STL.64 [R1+0x850], R196 ;  /* 0x000850c401007387 */ /* 0x000fe80000100a00 */
[----:B------:R-:W-:Y:S04]  /*72e00*/  LDGSTS.E [R0+0x38000], desc[UR8][R210.64], P1 ;  /* 0x38000000d2007fae */ /* 0x000fe80008921848 */
[----:B------:R2:W-:Y:S04]  /*72e10*/  STL.64 [R1+0x848], R8 ;  /* 0x0008480801007387 */ /* 0x0005e80000100a00 */
[----:B------:R-:W-:Y:S04]  /*72e20*/  LDGSTS.E [R0+0x3c000], desc[UR8][R208.64], P1 ;  /* 0x3c000000d0007fae */ /* 0x000fe80008921848 */
[----:B------:R2:W-:Y:S04]  /*72e30*/  STL.64 [R1+0x840], R192 ;  /* 0x000840c001007387 */ /* 0x0005e80000100a00 */
[----:B------:R-:W-:Y:S04]  /*72e40*/  LDGSTS.E [R0+0x30004], desc[UR8][R2.64], P2 ;  /* 0x3000400002007fae */ /* 0x000fe80009121848 */
[----:B------:R3:W-:Y:S04]  /*72e50*/  LDGSTS.E [R0+0x34004], desc[UR8][R206.64], P2 ;  /* 0x34004000ce007fae */ /* 0x0007e80009121848 */
[----:B------:R-:W-:Y:S04]  /*72e60*/  LDGSTS.E [R0+0x38004], desc[UR8][R204.64], P2 ;  /* 0x38004000cc007fae */ /* 0x000fe80009121848 */
[----:B-1----:R-:W3:Y:S04]  /*72e70*/  LDL.LU.64 R2, [R1+0x838] ;  /* 0x0008380001027983 */ /* 0x002ee80000300a00 */
[----:B------:R-:W-:Y:S04]  /*72e80*/  LDGSTS.E [R0+0x3c004], desc[UR8][R194.64], P2 ;  /* 0x3c004000c2007fae */ /* 0x000fe80009121848 */
[----:B------:R-:W-:Y:S04]  /*72e90*/  LDGSTS.E [R0+0x30008], desc[UR8][R202.64], P3 ;  /* 0x30008000ca007fae */ /* 0x000fe80009921848 */
[----:B------:R-:W-:Y:S04]  /*72ea0*/  LDGSTS.E [R0+0x34008], desc[UR8][R200.64], P3 ;  /* 0x34008000c8007fae */ /* 0x000fe80009921848 */
[----:B--2---:R-:W2:Y:S04]  /*72eb0*/  LDL.LU.64 R194, [R1+0x7f8] ;  /* 0x0007f80001c27983 */ /* 0x004ea80000300a00 */
[----:B------:R-:W-:Y:S04]  /*72ec0*/  LDGSTS.E [R0+0x38008], desc[UR8][R4.64], P3 ;  /* 0x3800800004007fae */ /* 0x000fe80009921848 */
[----:B------:R-:W-:Y:S04]  /*72ed0*/  LDGSTS.E [R0+0x3c008], desc[UR8][R10.64], P3 ;  /* 0x3c0080000a007fae */ /* 0x000fe80009921848 */
[----:B------:R-:W-:Y:S04]  /*72ee0*/  LDGSTS.E [R0+0x3000c], desc[UR8][R198.64], P4 ;  /* 0x3000c000c6007fae */ /* 0x000fe8000a121848 */
[----:B------:R-:W4:Y:S04]  /*72ef0*/  LDL.LU.64 R4, [R1+0x7b8] ;  /* 0x0007b80001047983 */ /* 0x000f280000300a00 */
[----:B------:R-:W4:Y:S04]  /*72f00*/  LDL.LU.64 R10, [R1+0x778] ;  /* 0x00077800010a7983 */ /* 0x000f280000300a00 */
[----:B------:R-:W-:Y:S04]  /*72f10*/  LDGSTS.E [R0+0x3400c], desc[UR8][R196.64], P4 ;  /* 0x3400c000c4007fae */ /* 0x000fe8000a121848 */
[----:B------:R-:W-:Y:S04]  /*72f20*/  LDGSTS.E [R0+0x3800c], desc[UR8][R8.64], P4 ;  /* 0x3800c00008007fae */ /* 0x000fe8000a121848 */
[----:B------:R1:W-:Y:S01]  /*72f30*/  LDGSTS.E [R0+0x3c00c], desc[UR8][R192.64], P4 ;  /* 0x3c00c000c0007fae */ /* 0x0003e2000a121848 */
[----:B------:R-:W-:-:S03]  /*72f40*/  ULEA UR12, UR61, UR11, 0x10 ;  /* 0x0000000b3d0c7291 */ /* 0x000fc6000f8e803f */
[----:B------:R-:W0:Y:S04]  /*72f50*/  LDGDEPBAR ;  /* 0x00000000000079af */ /* 0x000e280000000000 */
[----:B------:R-:W4:Y:S04]  /*72f60*/  LDL.LU.64 R8, [R1+0x738] ;  /* 0x0007380001087983 */ /* 0x000f280000300a00 */
[----:B------:R-:W4:Y:S04]  /*72f70*/  LDL.LU.64 R200, [R1+0x6f8] ;  /* 0x0006f80001c87983 */ /* 0x000f280000300a00 */
[----:B------:R-:W4:Y:S04]  /*72f80*/  LDL.LU.64 R192, [R1+0x6b8] ;  /* 0x0006b80001c07983 */ /* 0x000f280000300a00 */
[----:B------:R-:W4:Y:S04]  /*72f90*/  LDL.LU.64 R198, [R1+0x678] ;  /* 0x0006780001c67983 */ /* 0x000f280000300a00 */
[----:B------:R-:W4:Y:S01]  /*72fa0*/  LDL.LU.64 R196, [R1+0x638] ;  /* 0x0006380001c47983 */ /* 0x000f220000300a00 */
[----:B---3--:R-:W-:-:S04]  /*72fb0*/  IADD3 R207, P1, R2, UR5, RZ ;  /* 0x0000000502cf7c10 */ /* 0x008fc8000ff3e0ff */
[----:B------:R-:W-:Y:S02]  /*72fc0*/  IADD3.X R2, R3, UR7, RZ, P1, !PT ;  /* 0x0000000703027c10 */ /* 0x000fe40008ffe4ff */
[----:B--2---:R-:W-:-:S04]  /*72fd0*/  IADD3 R206, P1, R194, UR5, RZ ;  /* 0x00000005c2ce7c10 */ /* 0x004fc8000ff3e0ff */
[----:B-1----:R-:W-:Y:S02]  /*72fe0*/  IADD3.X R0, R195, UR7, RZ, P1, !PT ;  /* 0x00000007c3007c10 */ /* 0x002fe40008ffe4ff */
[----:B------:R-:W2:Y:S01]  /*72ff0*/  LDL.LU.64 R194, [R1+0x5f8] ;  /* 0x0005f80001c27983 */ /* 0x000ea20000300a00 */
[----:B----4-:R-:W-:-:S04]  /*73000*/  IADD3 R205, P1, R4, UR5, RZ ;  /* 0x0000000504cd7c10 */ /* 0x010fc8000ff3e0ff */
[----:B------:R-:W-:Y:S02]  /*73010*/  IADD3.X R4, R5, UR7, RZ, P1, !PT ;  /* 0x0000000705047c10 */ /* 0x000fe40008ffe4ff */
[----:B------:R-:W-:-:S04]  /*73020*/  IADD3 R204, P1, R10, UR5, RZ ;  /* 0x000000050acc7c10 */ /* 0x000fc8000ff3e0ff */
[----:B------:R-:W-:Y:S02]  /*73030*/  IADD3.X R5, R11, UR7, RZ, P1, !PT ;  /* 0x000000070b057c10 */ /* 0x000fe40008ffe4ff */
[----:B------:R-:W3:Y:S01]  /*73040*/  LDL.LU.64 R10, [R1+0x5b8] ;  /* 0x0005b800010a7983 */ /* 0x000ee20000300a00 */
[----:B------:R-:W-:-:S04]  /*73050*/  IADD3 R203, P1, R8, UR5, RZ ;  /* 0x0000000508cb7c10 */ /* 0x000fc8000ff3e0ff */
[----:B------:R-:W-:Y:S02]  /*73060*/  IADD3.X R7, R9, UR7, RZ, P1, !PT ;  /* 0x0000000709077c10 */ /* 0x000fe40008ffe4ff */
[----:B------:R-:W4:Y:S04]  /*73070*/  LDL.LU.64 R8, [R1+0x578] ;  /* 0x0005780001087983 */ /* 0x000f280000300a00 */
[----:B------:R-:W4:Y:S01]  /*73080*/  LDL.LU.64 R208, [R1+0x538] ;  /* 0x0005380001d07983 */ /* 0x000f220000300a00 */
        /* <DEDUP_REMOVED lines=9> */
[----:B------:R-:W-:Y:S01]  /*73120*/  IADD3.X R218, R219, UR7, RZ, P1, !PT ;  /* 0x00000007dbda7c10 */ /* 0x000fe20008ffe4ff */
[----:B------:R-:W-:Y:S01]  /*73130*/  IMAD.MOV.U32 R213, RZ, RZ, R2 ;  /* 0x000000ffffd57224 */ /* 0x000fe200078e0002 */
[----:B------:R-:W-:Y:S02]  /*73140*/  MOV R212, R207 ;  /* 0x000000cf00d47202 */ /* 0x000fe40000000f00 */
[----:B------:R-:W-:Y:S02]  /*73150*/  MOV R210, R206 ;  /* 0x000000ce00d27202 */ /* 0x000fe40000000f00 */
[----:B------:R-:W-:Y:S01]  /*73160*/  MOV R211, R0 ;  /* 0x0000000000d37202 */ /* 0x000fe20000000f00 */
[----:B------:R-:W-:Y:S01]  /*73170*/  IMAD.MOV.U32 R207, RZ, RZ, R5 ;  /* 0x000000ffffcf7224 */ /* 0x000fe200078e0005 */
[----:B------:R-:W-:Y:S01]  /*73180*/  MOV R206, R204 ;  /* 0x000000cc00ce7202 */ /* 0x000fe20000000f00 */
[----:B------:R-:W-:Y:S01]  /*73190*/  STL.64 [R1+0x838], R212 ;  /* 0x000838d401007387 */ /* 0x000fe20000100a00 */
[----:B------:R-:W-:Y:S01]  /*731a0*/  MOV R204, R203 ;  /* 0x000000cb00cc7202 */ /* 0x000fe20000000f00 */
[----:B------:R-:W-:-:S02]  /*731b0*/  IMAD.MOV.U32 R203, RZ, RZ, R252 ;  /* 0x000000ffffcb7224 */ /* 0x000fc400078e00fc */
[----:B------:R-:W-:Y:S01]  /*731c0*/  IMAD.U32 R2, RZ, RZ, UR12 ;  /* 0x0000000cff027e24 */ /* 0x000fe2000f8e00ff */
[----:B------:R-:W-:Y:S04]  /*731d0*/  STL.64 [R1+0x7f8], R210 ;  /* 0x0007f8d201007387 */ /* 0x000fe80000100a00 */
[----:B------:R-:W-:-:S05]  /*731e0*/  IADD3 R0, R6, 0x200000, R2 ;  /* 0x0020000006007810 */ /* 0x000fca0007ffe002 */
[----:B------:R-:W-:Y:S04]  /*731f0*/  LDGSTS.E [R0+-0x40000], desc[UR8][R212.64], P0 ;  /* 0xc0000000d4007fae */ /* 0x000fe80008121848 */
[----:B------:R-:W-:Y:S01]  /*73200*/  LDGSTS.E [R0+-0x3fc00], desc[UR8][R210.64], P0 ;  /* 0xc0400000d2007fae */ /* 0x000fe20008121848 */
[----:B--2---:R-:W-:-:S04]  /*73210*/  IADD3 R196, P1, R194, UR5, RZ ;  /* 0x00000005c2c47c10 */ /* 0x004fc8000ff3e0ff */
[----:B------:R-:W-:Y:S02]  /*73220*/  IADD3.X R197, R195, UR7, RZ, P1, !PT ;  /* 0x00000007c3c57c10 */ /* 0x000fe40008ffe4ff */
[----:B---3--:R-:W-:-:S04]  /*73230*/  IADD3 R194, P1, R10, UR5, RZ ;  /* 0x000000050ac27c10 */ /* 0x008fc8000ff3e0ff */
[----:B------:R-:W-:Y:S02]  /*73240*/  IADD3.X R195, R11, UR7, RZ, P1, !PT ;  /* 0x000000070bc37c10 */ /* 0x000fe40008ffe4ff */
[----:B----4-:R-:W-:-:S04]  /*73250*/  IADD3 R10, P1, R8, UR5, RZ ;  /* 0x00000005080a7c10 */ /* 0x010fc8000ff3e0ff */
[----:B------:R-:W-:Y:S02]  /*73260*/  IADD3.X R11, R9, UR7, RZ, P1, !PT ;  /* 0x00000007090b7c10 */ /* 0x000fe40008ffe4ff */
[----:B------:R-:W-:Y:S01]  /*73270*/  IADD3 R8, P1, R208, UR5, RZ ;  /* 0x00000005d0087c10 */ /* 0x000fe2000ff3e0ff */
[----:B------:R-:W-:-:S03]  /*73280*/  IMAD.MOV.U32 R208, RZ, RZ, R205 ;  /* 0x000000ffffd07224 */ /* 0x000fc600078e00cd */
[----:B------:R-:W-:Y:S02]  /*73290*/  IADD3.X R9, R209, UR7, RZ, P1, !PT ;  /* 0x00000007d1097c10 */ /* 0x000fe40008ffe4ff */
[----:B------:R-:W-:Y:S02]  /*732a0*/  MOV R209, R4 ;  /* 0x0000000400d17202 */ /* 0x000fe40000000f00 */
[----:B------:R-:W-:-:S03]  /*732b0*/  MOV R205, R7 ;  /* 0x0000000700cd7202 */ /* 0x000fc60000000f00 */
[----:B------:R-:W-:Y:S04]  /*732c0*/  STL.64 [R1+0x7b8], R208 ;  /* 0x0007b8d001007387 */ /* 0x000fe80000100a00 */
[----:B------:R-:W-:Y:S04]  /*732d0*/  STL.64 [R1+0x778], R206 ;  /* 0x000778ce01007387 */ /* 0x000fe80000100a00 */
[----:B------:R-:W-:Y:S04]  /*732e0*/  STL.64 [R1+0x738], R204 ;  /* 0x000738cc01007387 */ /* 0x000fe80000100a00 */
[----:B------:R-:W-:Y:S04]  /*732f0*/  STL.64 [R1+0x6f8], R202 ;  /* 0x0006f8ca01007387 */ /* 0x000fe80000100a00 */
[----:B------:R-:W-:Y:S04]  /*73300*/  STL.64 [R1+0x6b8], R200 ;  /* 0x0006b8c801007387 */ /* 0x000fe80000100a00 */
[----:B------:R1:W-:Y:S04]  /*73310*/  STL.64 [R1+0x678], R192 ;  /* 0x000678c001007387 */ /* 0x0003e80000100a00 */
[----:B------:R-:W-:Y:S04]  /*73320*/  STL.64 [R1+0x638], R198 ;  /* 0x000638c601007387 */ /* 0x000fe80000100a00 */
[----:B------:R2:W-:Y:S04]  /*73330*/  STL.64 [R1+0x5f8], R196 ;  /* 0x0005f8c401007387 */ /* 0x0005e80000100a00 */
[----:B------:R3:W-:Y:S04]  /*73340*/  STL.64 [R1+0x5b8], R194 ;  /* 0x0005b8c201007387 */ /* 0x0007e80000100a00 */
[----:B------:R-:W-:Y:S04]  /*73350*/  STL.64 [R1+0x578], R10 ;  /* 0x0005780a01007387 */ /* 0x000fe80000100a00 */
[----:B------:R4:W-:Y:S04]  /*73360*/  STL.64 [R1+0x538], R8 ;  /* 0x0005380801007387 */ /* 0x0009e80000100a00 */
[----:B------:R4:W-:Y:S04]  /*73370*/  LDGSTS.E [R0+-0x3f800], desc[UR8][R208.64], P0 ;  /* 0xc0800000d0007fae */ /* 0x0009e80008121848 */
[----:B------:R4:W-:Y:S04]  /*73380*/  LDGSTS.E [R0+-0x3f400], desc[UR8][R206.64], P0 ;  /* 0xc0c00000ce007fae */ /* 0x0009e80008121848 */
[----:B------:R-:W4:Y:S04]  /*73390*/  LDL.LU.64 R4, [R1+0x830] ;  /* 0x0008300001047983 */ /* 0x000f280000300a00 */
[----:B------:R-:W-:Y:S04]  /*733a0*/  LDGSTS.E [R0+-0x3f000], desc[UR8][R204.64], P0 ;  /* 0xc1000000cc007fae */ /* 0x000fe80008121848 */
[----:B------:R-:W-:Y:S04]  /*733b0*/  LDGSTS.E [R0+-0x3ec00], desc[UR8][R202.64], P0 ;  /* 0xc1400000ca007fae */ /* 0x000fe80008121848 */
[----:B------:R-:W-:Y:S04]  /*733c0*/  LDGSTS.E [R0+-0x3e800], desc[UR8][R200.64], P0 ;  /* 0xc1800000c8007fae */ /* 0x000fe80008121848 */
[----:B------:R-:W-:Y:S04]  /*733d0*/  LDGSTS.E [R0+-0x3e400], desc[UR8][R192.64], P0 ;  /* 0xc1c00000c0007fae */ /* 0x000fe80008121848 */
[----:B------:R-:W-:Y:S04]  /*733e0*/  LDGSTS.E [R0+-0x3e000], desc[UR8][R198.64], P0 ;  /* 0xc2000000c6007fae */ /* 0x000fe80008121848 */
[----:B------:R-:W-:Y:S04]  /*733f0*/  LDGSTS.E [R0+-0x3dc00], desc[UR8][R196.64], P0 ;  /* 0xc2400000c4007fae */ /* 0x000fe80008121848 */
[----:B-1----:R-:W4:Y:S04]  /*73400*/  LDL.LU.64 R192, [R1+0x7f0] ;  /* 0x0007f00001c07983 */ /* 0x002f280000300a00 */
[----:B------:R-:W-:Y:S04]  /*73410*/  LDGSTS.E [R0+-0x3d800], desc[UR8][R194.64], P0 ;  /* 0xc2800000c2007fae */ /* 0x000fe80008121848 */
[----:B--2---:R-:W2:Y:S04]  /*73420*/  LDL.LU.64 R196, [R1+0x7b0] ;  /* 0x0007b00001c47983 */ /* 0x004ea80000300a00 */
[----:B------:R-:W-:Y:S04]  /*73430*/  LDGSTS.E [R0+-0x3d400], desc[UR8][R10.64], P0 ;  /* 0xc2c000000a007fae */ /* 0x000fe80008121848 */
[----:B---3--:R-:W3:Y:S04]  /*73440*/  LDL.LU.64 R194, [R1+0x770] ;  /* 0x0007700001c27983 */ /* 0x008ee80000300a00 */
[----:B------:R-:W-:Y:S04]  /*73450*/  LDGSTS.E [R0+-0x3d000], desc[UR8][R8.64], P0 ;  /* 0xc300000008007fae */ /* 0x000fe80008121848 */
[----:B----4-:R-:W4:Y:S01]  /*73460*/  LDL.LU.64 R8, [R1+0x730] ;  /* 0x0007300001087983 */ /* 0x010f220000300a00 */
[----:B------:R-:W-:-:S03]  /*73470*/  IADD3 R214, P1, R250, UR5, RZ ;  /* 0x00000005fad67c10 */ /* 0x000fc6000ff3e0ff */
[----:B------:R-:W4:Y:S01]  /*73480*/  LDL.LU.64 R200, [R1+0x6f0] ;  /* 0x0006f00001c87983 */ /* 0x000f220000300a00 */
[----:B------:R-:W-:Y:S02]  /*73490*/  IADD3.X R250, R251, UR7, RZ, P1, !PT ;  /* 0x00000007fbfa7c10 */ /* 0x000fe40008ffe4ff */
[----:B------:R-:W-:Y:S01]  /*734a0*/  IADD3 R3, P1, R234, UR5, RZ ;  /* 0x00000005ea037c10 */ /* 0x000fe2000ff3e0ff */
[----:B------:R-:W4:Y:S03]  /*734b0*/  LDL.LU.64 R10, [R1+0x6b0] ;  /* 0x0006b000010a7983 */ /* 0x000f260000300a00 */
[----:B------:R-:W-:Y:S01]  /*734c0*/  IADD3.X R234, R235, UR7, RZ, P1, !PT ;  /* 0x00000007ebea7c10 */ /* 0x000fe20008ffe4ff */
[----:B------:R-:W4:Y:S01]  /*734d0*/  LDL.LU.64 R198, [R1+0x670] ;  /* 0x0006700001c67983 */ /* 0x000f220000300a00 */
[----:B------:R-:W-:Y:S02]  /*734e0*/  MOV R251, R250 ;  /* 0x000000fa00fb7202 */ /* 0x000fe40000000f00 */
[----:B------:R-:W-:Y:S01]  /*734f0*/  MOV R250, R214 ;  /* 0x000000d600fa7202 */ /* 0x000fe20000000f00 */
[----:B------:R-:W-:Y:S01]  /*73500*/  IMAD.MOV.U32 R235, RZ, RZ, R234 ;  /* 0x000000ffffeb7224 */ /* 0x000fe200078e00ea */
[----:B------:R-:W-:-:S02]  /*73510*/  MOV R219, R218 ;  /* 0x000000da00db7202 */ /* 0x000fc40000000f00 */
[----:B------:R-:W-:Y:S01]  /*73520*/  MOV R234, R3 ;  /* 0x0000000300ea7202 */ /* 0x000fe20000000f00 */
[----:B------:R-:W-:Y:S01]  /*73530*/  LDGSTS.E [R0+-0x3cc00], desc[UR8][R250.64], P0 ;  /* 0xc3400000fa007fae */ /* 0x000fe20008121848 */
[----:B------:R-:W-:-:S03]  /*73540*/  MOV R218, R215 ;  /* 0x000000d700da7202 */ /* 0x000fc60000000f00 */
[----:B------:R-:W-:Y:S04]  /*73550*/  LDGSTS.E [R0+-0x3c800], desc[UR8][R234.64], P0 ;  /* 0xc3800000ea007fae */ /* 0x000fe80008121848 */
[----:B------:R1:W-:Y:S01]  /*73560*/  LDGSTS.E [R0+-0x3c400], desc[UR8][R218.64], P0 ;  /* 0xc3c00000da007fae */ /* 0x0003e20008121848 */
[----:B------:R-:W-:-:S04]  /*73570*/  IADD3 R208, P1, R4, UR5, RZ ;  /* 0x0000000504d07c10 */ /* 0x000fc8000ff3e0ff */
[----:B------:R-:W-:Y:S02]  /*73580*/  IADD3.X R4, R5, UR7, RZ, P1, !PT ;  /* 0x0000000705047c10 */ /* 0x000fe40008ffe4ff */
[----:B------:R-:W-:-:S04]  /*73590*/  IADD3 R207, P1, R192, UR5, RZ ;  /* 0x00000005c0cf7c10 */ /* 0x000fc8000ff3e0ff */
[----:B-1----:R-:W-:Y:S02]  /*735a0*/  IADD3.X R0, R193, UR7, RZ, P1, !PT ;  /* 0x00000007c1007c10 */ /* 0x002fe40008ffe4ff */
[----:B------:R-:W4:Y:S01]  /*735b0*/  LDL.LU.64 R192, [R1+0x630] ;  /* 0x0006300001c07983 */ /* 0x000f220000300a00 */
[----:B--2---:R-:W-:-:S04]  /*735c0*/  IADD3 R206, P1, R196, UR5, RZ ;  /* 0x00000005c4ce7c10 */ /* 0x004fc8000ff3e0ff */
[----:B------:R-:W-:Y:S02]  /*735d0*/  IADD3.X R5, R197, UR7, RZ, P1, !PT ;  /* 0x00000007c5057c10 */ /* 0x000fe40008ffe4ff */
[----:B------:R-:W2:Y:S01]  /*735e0*/  LDL.LU.64 R196, [R1+0x5f0] ;  /* 0x0005f00001c47983 */ /* 0x000ea20000300a00 */
[----:B---3--:R-:W-:-:S04]  /*735f0*/  IADD3 R205, P1, R194, UR5, RZ ;  /* 0x00000005c2cd7c10 */ /* 0x008fc8000ff3e0ff */
[----:B------:R-:W-:Y:S02]  /*73600*/  IADD3.X R7, R195, UR7, RZ, P1, !PT ;  /* 0x00000007c3077c10 */ /* 0x000fe40008ffe4ff */
[----:B------:R-:W3:Y:S01]  /*73610*/  LDL.LU.64 R194, [R1+0x5b0] ;  /* 0x0005b00001c27983 */ /* 0x000ee20000300a00 */
[----:B----4-:R-:W-:-:S04]  /*73620*/  IADD3 R204, P1, R8, UR5, RZ ;  /* 0x0000000508cc7c10 */ /* 0x010fc8000ff3e0ff */
        /* <DEDUP_REMOVED lines=9> */
[----:B------:R-:W-:Y:S02]  /*736c0*/  MOV R209, R0 ;  /* 0x0000000000d17202 */ /* 0x000fe40000000f00 */
[----:B------:R-:W-:-:S04]  /*736d0*/  LOP3.LUT R0, R6, 0x10, RZ, 0x3c, !PT ;  /* 0x0000001006007812 */ /* 0x000fc800078e3cff */
[----:B------:R-:W-:Y:S02]  /*736e0*/  IADD3 R0, R0, 0x200000, R2 ;  /* 0x0020000000007810 */ /* 0x000fe40007ffe002 */
[----:B------:R-:W-:-:S04]  /*736f0*/  IADD3 R198, P1, R192, UR5, RZ ;  /* 0x00000005c0c67c10 */ /* 0x000fc8000ff3e0ff */
[----:B------:R-:W-:Y:S02]  /*73700*/  IADD3.X R199, R193, UR7, RZ, P1, !PT ;  /* 0x00000007c1c77c10 */ /* 0x000fe40008ffe4ff */
[----:B--2---:R-:W-:-:S04]  /*73710*/  IADD3 R192, P1, R196, UR5, RZ ;  /* 0x00000005c4c07c10 */ /* 0x004fc8000ff3e0ff */
[----:B------:R-:W-:Y:S02]  /*73720*/  IADD3.X R193, R197, UR7, RZ, P1, !PT ;  /* 0x00000007c5c17c10 */ /* 0x000fe40008ffe4ff */
[----:B------:R-:W-:-:S04]  /*73730*/  IADD3 R213, P1, R216, UR5, RZ ;  /* 0x00000005d8d57c10 */ /* 0x000fc8000ff3e0ff */
[----:B------:R-:W-:Y:S02]  /*73740*/  IADD3.X R216, R217, UR7, RZ, P1, !PT ;  /* 0x00000007d9d87c10 */ /* 0x000fe40008ffe4ff */
[----:B---3--:R-:W-:-:S04]  /*73750*/  IADD3 R196, P1, R194, UR5, RZ ;  /* 0x00000005c2c47c10 */ /* 0x008fc8000ff3e0ff */
[----:B------:R-:W-:Y:S02]  /*73760*/  IADD3.X R197, R195, UR7, RZ, P1, !PT ;  /* 0x00000007c3c57c10 */ /* 0x000fe40008ffe4ff */
[----:B----4-:R-:W-:-:S04]  /*73770*/  IADD3 R194, P1, R8, UR5, RZ ;  /* 0x0000000508c27c10 */ /* 0x010fc8000ff3e0ff */
[----:B------:R-:W-:Y:S02]  /*73780*/  IADD3.X R195, R9, UR7, RZ, P1, !PT ;  /* 0x0000000709c37c10 */ /* 0x000fe40008ffe4ff */
[----:B------:R-:W-:Y:S02]  /*73790*/  IADD3 R8, P1, R210, UR5, RZ ;  /* 0x00000005d2087c10 */ /* 0x000fe4000ff3e0ff */
[----:B------:R-:W-:Y:S02]  /*737a0*/  MOV R210, R208 ;  /* 0x000000d000d27202 */ /* 0x000fe40000000f00 */
[----:B------:R-:W-:Y:S01]  /*737b0*/  IADD3.X R9, R211, UR7, RZ, P1, !PT ;  /* 0x00000007d3097c10 */ /* 0x000fe20008ffe4ff */
[----:B------:R-:W-:Y:S01]  /*737c0*/  IMAD.MOV.U32 R211, RZ, RZ, R4 ;  /* 0x000000ffffd37224 */ /* 0x000fe200078e0004 */
[----:B------:R-:W-:Y:S01]  /*737d0*/  MOV R208, R207 ;  /* 0x000000cf00d07202 */ /* 0x000fe20000000f00 */
[----:B------:R-:W-:Y:S01]  /*737e0*/  IMAD.MOV.U32 R4, RZ, RZ, R206 ;  /* 0x000000ffff047224 */ /* 0x000fe200078e00ce */
[----:B------:R-:W-:Y:S01]  /*737f0*/  MOV R206, R205 ;  /* 0x000000cd00ce7202 */ /* 0x000fe20000000f00 */
[----:B------:R-:W-:Y:S01]  /*73800*/  IMAD.MOV.U32 R205, RZ, RZ, R252 ;  /* 0x000000ffffcd7224 */ /* 0x000fe200078e00fc */
[----:B------:R-:W-:Y:S01]  /*73810*/  MOV R207, R7 ;  /* 0x0000000700cf7202 */ /* 0x000fe20000000f00 */
[----:B------:R-:W-:Y:S04]  /*73820*/  STL.64 [R1+0x830], R210 ;  /* 0x000830d201007387 */ /* 0x000fe80000100a00 */
[----:B------:R-:W-:Y:S04]  /*73830*/  STL.64 [R1+0x7f0], R208 ;  /* 0x0007f0d001007387 */ /* 0x000fe80000100a00 */
[----:B------:R1:W-:Y:S04]  /*73840*/  STL.64 [R1+0x7b0], R4 ;  /* 0x0007b00401007387 */ /* 0x0003e80000100a00 */
[----:B------:R-:W-:Y:S04]  /*73850*/  STL.64 [R1+0x770], R206 ;  /* 0x000770ce01007387 */ /* 0x000fe80000100a00 */
[----:B------:R-:W-:Y:S04]  /*73860*/  STL.64 [R1+0x730], R204 ;  /* 0x000730cc01007387 */ /* 0x000fe80000100a00 */
[----:B------:R-:W-:Y:S04]  /*73870*/  STL.64 [R1+0x6f0], R202 ;  /* 0x0006f0ca01007387 */ /* 0x000fe80000100a00 */
[----:B------:R-:W-:Y:S04]  /*73880*/  STL.64 [R1+0x6b0], R200 ;  /* 0x0006b0c801007387 */ /* 0x000fe80000100a00 */
[----:B------:R2:W-:Y:S04]  /*73890*/  STL.64 [R1+0x670], R10 ;  /* 0x0006700a01007387 */ /* 0x0005e80000100a00 */
[----:B------:R-:W-:Y:S04]  /*738a0*/  STL.64 [R1+0x630], R198 ;  /* 0x000630c601007387 */ /* 0x000fe80000100a00 */
[----:B------:R3:W-:Y:S04]  /*738b0*/  STL.64 [R1+0x5f0], R192 ;  /* 0x0005f0c001007387 */ /* 0x0007e80000100a00 */
[----:B------:R-:W-:Y:S04]  /*738c0*/  STL.64 [R1+0x5b0], R196 ;  /* 0x0005b0c401007387 */ /* 0x000fe80000100a00 */
[----:B------:R-:W-:Y:S04]  /*738d0*/  LDGSTS.E [R0+-0x3ff80], desc[UR8][R210.64], P0 ;  /* 0xc0080000d2007fae */ /* 0x000fe80008121848 */
[----:B------:R-:W-:Y:S04]  /*738e0*/  STL.64 [R1+0x570], R194 ;  /* 0x000570c201007387 */ /* 0x000fe80000100a00 */
[----:B------:R4:W-:Y:S04]  /*738f0*/  LDGSTS.E [R0+-0x3fb80], desc[UR8][R208.64], P0 ;  /* 0xc0480000d0007fae */ /* 0x0009e80008121848 */
[----:B------:R4:W-:Y:S04]  /*73900*/  STL.64 [R1+0x530], R8 ;  /* 0x0005300801007387 */ /* 0x0009e80000100a00 */
[----:B------:R4:W-:Y:S04]  /*73910*/  LDGSTS.E [R0+-0x3f780], desc[UR8][R4.64], P0 ;  /* 0xc088000004007fae */ /* 0x0009e80008121848 */
[----:B------:R4:W-:Y:S04]  /*73920*/  LDGSTS.E [R0+-0x3f380], desc[UR8][R206.64], P0 ;  /* 0xc0c80000ce007fae */ /* 0x0009e80008121848 */
[----:B------:R-:W-:Y:S04]  /*73930*/  LDGSTS.E [R0+-0x3ef80], desc[UR8][R204.64], P0 ;  /* 0xc1080000cc007fae */ /* 0x000fe80008121848 */
[----:B-1----:R-:W4:Y:S04]  /*73940*/  LDL.LU.64 R4, [R1+0x828] ;  /* 0x0008280001047983 */ /* 0x002f280000300a00 */
[----:B------:R-:W-:Y:S04]  /*73950*/  LDGSTS.E [R0+-0x3eb80], desc[UR8][R202.64], P0 ;  /* 0xc1480000ca007fae */ /* 0x000fe80008121848 */
[----:B------:R-:W-:Y:S04]  /*73960*/  LDGSTS.E [R0+-0x3e780], desc[UR8][R200.64], P0 ;  /* 0xc1880000c8007fae */ /* 0x000fe80008121848 */
[----:B------:R-:W-:Y:S04]  /*73970*/  LDGSTS.E [R0+-0x3e380], desc[UR8][R10.64], P0 ;  /* 0xc1c800000a007fae */ /* 0x000fe80008121848 */
[----:B------:R-:W-:Y:S04]  /*73980*/  LDGSTS.E [R0+-0x3df80], desc[UR8][R198.64], P0 ;  /* 0xc2080000c6007fae */ /* 0x000fe80008121848 */
[----:B------:R-:W-:Y:S04]  /*73990*/  LDGSTS.E [R0+-0x3db80], desc[UR8][R192.64], P0 ;  /* 0xc2480000c0007fae */ /* 0x000fe80008121848 */
[----:B--2---:R-:W2:Y:S04]  /*739a0*/  LDL.LU.64 R10, [R1+0x7e8] ;  /* 0x0007e800010a7983 */ /* 0x004ea80000300a00 */
[----:B------:R-:W-:Y:S04]  /*739b0*/  LDGSTS.E [R0+-0x3d780], desc[UR8][R196.64], P0 ;  /* 0xc2880000c4007fae */ /* 0x000fe80008121848 */
[----:B---3--:R-:W3:Y:S04]  /*739c0*/  LDL.LU.64 R192, [R1+0x7a8] ;  /* 0x0007a80001c07983 */ /* 0x008ee80000300a00 */
[----:B------:R-:W-:Y:S04]  /*739d0*/  LDGSTS.E [R0+-0x3d380], desc[UR8][R194.64], P0 ;  /* 0xc2c80000c2007fae */ /* 0x000fe80008121848 */
        /* <DEDUP_REMOVED lines=8> */
[----:B------:R-:W-:Y:S01]  /*73a60*/  IMAD.MOV.U32 R249, RZ, RZ, R248 ;  /* 0x000000fffff97224 */ /* 0x000fe200078e00f8 */
[----:B------:R-:W4:Y:S01]  /*73a70*/  LDL.LU.64 R194, [R1+0x6a8] ;  /* 0x0006a80001c27983 */ /* 0x000f220000300a00 */
[----:B------:R-:W-:-:S02]  /*73a80*/  MOV R248, R212 ;  /* 0x000000d400f87202 */ /* 0x000fc40000000f00 */
[----:B------:R-:W-:Y:S01]  /*73a90*/  MOV R233, R232 ;  /* 0x000000e800e97202 */ /* 0x000fe20000000f00 */
[----:B------:R-:W-:Y:S01]  /*73aa0*/  IMAD.MOV.U32 R232, RZ, RZ, R3 ;  /* 0x000000ffffe87224 */ /* 0x000fe200078e0003 */
[----:B------:R-:W-:Y:S01]  /*73ab0*/  MOV R217, R216 ;  /* 0x000000d800d97202 */ /* 0x000fe20000000f00 */
[----:B------:R-:W4:Y:S01]  /*73ac0*/  LDL.LU.64 R198, [R1+0x668] ;  /* 0x0006680001c67983 */ /* 0x000f220000300a00 */
[----:B------:R-:W-:-:S03]  /*73ad0*/  MOV R216, R213 ;  /* 0x000000d500d87202 */ /* 0x000fc60000000f00 */
[----:B------:R-:W-:Y:S04]  /*73ae0*/  LDGSTS.E [R0+-0x3cb80], desc[UR8][R248.64], P0 ;  /* 0xc3480000f8007fae */ /* 0x000fe80008121848 */
[----:B------:R-:W-:Y:S04]  /*73af0*/  LDGSTS.E [R0+-0x3c780], desc[UR8][R232.64], P0 ;  /* 0xc3880000e8007fae */ /* 0x000fe80008121848 */
[----:B------:R1:W-:Y:S01]  /*73b00*/  LDGSTS.E [R0+-0x3c380], desc[UR8][R216.64], P0 ;  /* 0xc3c80000d8007fae */ /* 0x0003e20008121848 */
[----:B------:R-:W-:-:S04]  /*73b10*/  IADD3 R208, P1, R4, UR5, RZ ;  /* 0x0000000504d07c10 */ /* 0x000fc8000ff3e0ff */
[----:B------:R-:W-:Y:S02]  /*73b20*/  IADD3.X R4, R5, UR7, RZ, P1, !PT ;  /* 0x0000000705047c10 */ /* 0x000fe40008ffe4ff */
[----:B--2---:R-:W-:-:S04]  /*73b30*/  IADD3 R207, P1, R10, UR5, RZ ;  /* 0x000000050acf7c10 */ /* 0x004fc8000ff3e0ff */
[----:B-1----:R-:W-:Y:S02]  /*73b40*/  IADD3.X R0, R11, UR7, RZ, P1, !PT ;  /* 0x000000070b007c10 */ /* 0x002fe40008ffe4ff */
[----:B------:R-:W2:Y:S01]  /*73b50*/  LDL.LU.64 R10, [R1+0x628] ;  /* 0x00062800010a7983 */ /* 0x000ea20000300a00 */
[----:B---3--:R-:W-:-:S03]  /*73b60*/  IADD3 R206, P1, R192, UR5, RZ ;  /* 0x00000005c0ce7c10 */ /* 0x008fc6000ff3e0ff */
[----:B------:R-:W3:Y:S01]  /*73b70*/  LDL.LU.64 R196, [R1+0x5e8] ;  /* 0x0005e80001c47983 */ /* 0x000ee20000300a00 */
[----:B------:R-:W-:-:S03]  /*73b80*/  IADD3.X R5, R193, UR7, RZ, P1, !PT ;  /* 0x00000007c1057c10 */ /* 0x000fc60008ffe4ff */
        /* <DEDUP_REMOVED lines=16> */
[----:B--2---:R-:W-:-:S04]  /*73c90*/  IADD3 R198, P1, R10, UR5, RZ ;  /* 0x000000050ac67c10 */ /* 0x004fc8000ff3e0ff */
[----:B------:R-:W-:Y:S02]  /*73ca0*/  IADD3.X R199, R11, UR7, RZ, P1, !PT ;  /* 0x000000070bc77c10 */ /* 0x000fe40008ffe4ff */
[----:B---3--:R-:W-:-:S04]  /*73cb0*/  IADD3 R10, P1, R196, UR5, RZ ;  /* 0x00000005c40a7c10 */ /* 0x008fc8000ff3e0ff */
[----:B------:R-:W-:Y:S02]  /*73cc0*/  IADD3.X R11, R197, UR7, RZ, P1, !PT ;  /* 0x00000007c50b7c10 */ /* 0x000fe40008ffe4ff */
[----:B------:R-:W-:-:S04]  /*73cd0*/  IADD3 R196, P1, R192, UR5, RZ ;  /* 0x00000005c0c47c10 */ /* 0x000fc8000ff3e0ff */
[----:B------:R-:W-:Y:S02]  /*73ce0*/  IADD3.X R197, R193, UR7, RZ, P1, !PT ;  /* 0x00000007c1c57c10 */ /* 0x000fe40008ffe4ff */
[----:B----4-:R-:W-:-:S04]  /*73cf0*/  IADD3 R192, P1, R8, UR5, RZ ;  /* 0x0000000508c07c10 */ /* 0x010fc8000ff3e0ff */
[----:B------:R-:W-:Y:S02]  /*73d00*/  IADD3.X R193, R9, UR7, RZ, P1, !PT ;  /* 0x0000000709c17c10 */ /* 0x000fe40008ffe4ff */
[----:B------:R-:W-:Y:S02]  /*73d10*/  IADD3 R8, P1, R210, UR5, RZ ;  /* 0x00000005d2087c10 */ /* 0x000fe4000ff3e0ff */
[----:B------:R-:W-:Y:S02]  /*73d20*/  MOV R210, R208 ;  /* 0x000000d000d27202 */ /* 0x000fe40000000f00 */
[----:B------:R-:W-:Y:S01]  /*73d30*/  IADD3.X R9, R211, UR7, RZ, P1, !PT ;  /* 0x00000007d3097c10 */ /* 0x000fe20008ffe4ff */
[----:B------:R-:W-:Y:S01]  /*73d40*/  IMAD.MOV.U32 R208, RZ, RZ, R207 ;  /* 0x000000ffffd07224 */ /* 0x000fe200078e00cf */
[----:B------:R-:W-:Y:S02]  /*73d50*/  MOV R211, R4 ;  /* 0x0000000400d37202 */ /* 0x000fe40000000f00 */
[----:B------:R-:W-:Y:S01]  /*73d60*/  MOV R4, R206 ;  /* 0x000000ce00047202 */ /* 0x000fe20000000f00 */
[----:B------:R-:W-:Y:S01]  /*73d70*/  IMAD.MOV.U32 R206, RZ, RZ, R205 ;  /* 0x000000ffffce7224 */ /* 0x000fe200078e00cd */
[----:B------:R-:W-:Y:S01]  /*73d80*/  MOV R207, R7 ;  /* 0x0000000700cf7202 */ /* 0x000fe20000000f00 */
[----:B------:R-:W-:Y:S01]  /*73d90*/  STL.64 [R1+0x828], R210 ;  /* 0x000828d201007387 */ /* 0x000fe20000100a00 */
[----:B------:R-:W-:-:S03]  /*73da0*/  MOV R205, R252 ;  /* 0x000000fc00cd7202 */ /* 0x000fc60000000f00 */
        /* <DEDUP_REMOVED lines=36> */
[----:B------:R-:W-:Y:S01]  /*73ff0*/  IADD3 R3, P1, R22, UR5, RZ ;  /* 0x0000000516037c10 */ /* 0x000fe2000ff3e0ff */
[----:B------:R-:W4:Y:S03]  /*74000*/  LDL.LU.64 R192, [R1+0x6a0] ;  /* 0x0006a00001c07983 */ /* 0x000f260000300a00 */
[----:B------:R-:W-:Y:S01]  /*74010*/  IADD3.X R22, R23, UR7, RZ, P1, !PT ;  /* 0x0000000717167c10 */ /* 0x000fe20008ffe4ff */
[----:B------:R-:W4:Y:S01]  /*74020*/  LDL.LU.64 R198, [R1+0x660] ;  /* 0x0006600001c67983 */ /* 0x000f220000300a00 */
[----:B------:R-:W-:-:S02]  /*74030*/  MOV R246, R213 ;  /* 0x000000d500f67202 */ /* 0x000fc40000000f00 */
[----:B------:R-:W-:Y:S01]  /*74040*/  MOV R231, R230 ;  /* 0x000000e600e77202 */ /* 0x000fe20000000f00 */
[----:B------:R-:W-:Y:S01]  /*74050*/  IMAD.MOV.U32 R230, RZ, RZ, R212 ;  /* 0x000000ffffe67224 */ /* 0x000fe200078e00d4 */
[----:B------:R-:W-:Y:S01]  /*74060*/  MOV R23, R22 ;  /* 0x0000001600177202 */ /* 0x000fe20000000f00 */
[----:B------:R-:W-:Y:S01]  /*74070*/  LDGSTS.E [R0+-0x3cb00], desc[UR8][R246.64], P0 ;  /* 0xc3500000f6007fae */ /* 0x000fe20008121848 */
[----:B------:R-:W-:-:S03]  /*74080*/  MOV R22, R3 ;  /* 0x0000000300167202 */ /* 0x000fc60000000f00 */
        /* <DEDUP_REMOVED lines=34> */
[----:B------:R-:W-:Y:S01]  /*742b0*/  IADD3 R8, P1, R210, UR5, RZ ;  /* 0x00000005d2087c10 */ /* 0x000fe2000ff3e0ff */
[----:B------:R-:W-:Y:S01]  /*742c0*/  IMAD.MOV.U32 R210, RZ, RZ, R208 ;  /* 0x000000ffffd27224 */ /* 0x000fe200078e00d0 */
[----:B------:R-:W-:Y:S02]  /*742d0*/  MOV R208, R207 ;  /* 0x000000cf00d07202 */ /* 0x000fe40000000f00 */
[----:B------:R-:W-:Y:S02]  /*742e0*/  IADD3.X R9, R211, UR7, RZ, P1, !PT ;  /* 0x00000007d3097c10 */ /* 0x000fe40008ffe4ff */
[----:B------:R-:W-:Y:S01]  /*742f0*/  MOV R211, R4 ;  /* 0x0000000400d37202 */ /* 0x000fe20000000f00 */
[----:B------:R-:W-:Y:S01]  /*74300*/  IMAD.MOV.U32 R207, RZ, RZ, R7 ;  /* 0x000000ffffcf7224 */ /* 0x000fe200078e0007 */
[----:B------:R-:W-:-:S02]  /*74310*/  MOV R4, R206 ;  /* 0x000000ce00047202 */ /* 0x000fc40000000f00 */
        /* <DEDUP_REMOVED lines=14> */
[----:B------:R4:W-:Y:S04]  /*74400*/  STL.64 [R1+0x560], R10 ;  /* 0x0005600a01007387 */ /* 0x0009e80000100a00 */
        /* <DEDUP_REMOVED lines=14> */
[----:B------:R-:W-:Y:S01]  /*744f0*/  LDGSTS.E [R0+-0x3d280], desc[UR8][R10.64], P0 ;  /* 0xc2d800000a007fae */ /* 0x000fe20008121848 */
[----:B------:R-:W-:-:S03]  /*74500*/  IADD3 R213, P1, R244, UR5, RZ ;  /* 0x00000005f4d57c10 */ /* 0x000fc6000ff3e0ff */
[----:B------:R-:W-:Y:S04]  /*74510*/  LDGSTS.E [R0+-0x3ce80], desc[UR8][R8.64], P0 ;  /* 0xc318000008007fae */ /* 0x000fe80008121848 */
[----:B----4-:R-:W4:Y:S01]  /*74520*/  LDL.LU.64 R10, [R1+0x758] ;  /* 0x00075800010a7983 */ /* 0x010f220000300a00 */
[----:B------:R-:W-:Y:S02]  /*74530*/  IADD3.X R244, R245, UR7, RZ, P1, !PT ;  /* 0x00000007f5f47c10 */ /* 0x000fe40008ffe4ff */
[----:B------:R-:W-:Y:S01]  /*74540*/  IADD3 R212, P1, R228, UR5, RZ ;  /* 0x00000005e4d47c10 */ /* 0x000fe2000ff3e0ff */
[----:B------:R-:W4:Y:S03]  /*74550*/  LDL.LU.64 R202, [R1+0x718] ;  /* 0x0007180001ca7983 */ /* 0x000f260000300a00 */
[----:B------:R-:W-:Y:S01]  /*74560*/  IADD3.X R228, R229, UR7, RZ, P1, !PT ;  /* 0x00000007e5e47c10 */ /* 0x000fe20008ffe4ff */
[----:B------:R-:W4:Y:S01]  /*74570*/  LDL.LU.64 R200, [R1+0x6d8] ;  /* 0x0006d80001c87983 */ /* 0x000f220000300a00 */
[----:B------:R-:W-:-:S02]  /*74580*/  IADD3 R3, P1, R20, UR5, RZ ;  /* 0x0000000514037c10 */ /* 0x000fc4000ff3e0ff */
[----:B------:R-:W-:Y:S01]  /*74590*/  MOV R245, R244 ;  /* 0x000000f400f57202 */ /* 0x000fe20000000f00 */
[----:B------:R-:W4:Y:S01]  /*745a0*/  LDL.LU.64 R8, [R1+0x698] ;  /* 0x0006980001087983 */ /* 0x000f220000300a00 */
[----:B------:R-:W-:Y:S01]  /*745b0*/  IADD3.X R20, R21, UR7, RZ, P1, !PT ;  /* 0x0000000715147c10 */ /* 0x000fe20008ffe4ff */
[----:B------:R-:W-:Y:S01]  /*745c0*/  IMAD.MOV.U32 R244, RZ, RZ, R213 ;  /* 0x000000fffff47224 */ /* 0x000fe200078e00d5 */
[----:B------:R-:W-:Y:S01]  /*745d0*/  MOV R229, R228 ;  /* 0x000000e400e57202 */ /* 0x000fe20000000f00 */
[----:B------:R-:W4:Y:S01]  /*745e0*/  LDL.LU.64 R198, [R1+0x658] ;  /* 0x0006580001c67983 */ /* 0x000f220000300a00 */
[----:B------:R-:W-:Y:S01]  /*745f0*/  MOV R228, R212 ;  /* 0x000000d400e47202 */ /* 0x000fe20000000f00 */
[----:B------:R-:W-:Y:S01]  /*74600*/  IMAD.MOV.U32 R21, RZ, RZ, R20 ;  /* 0x000000ffff157224 */ /* 0x000fe200078e0014 */
[----:B------:R-:W-:Y:S01]  /*74610*/  MOV R20, R3 ;  /* 0x0000000300147202 */ /* 0x000fe20000000f00 */
        /* <DEDUP_REMOVED lines=81> */
[----:B------:R-:W-:Y:S02]  /*74b30*/  IADD3 R3, P1, R18, UR5, RZ ;  /* 0x0000000512037c10 */ /* 0x000fe4000ff3e0ff */
[----:B------:R-:W-:Y:S01]  /*74b40*/  MOV R243, R242 ;  /* 0x000000f200f37202 */ /* 0x000fe20000000f00 */
[----:B------:R-:W-:Y:S01]  /*74b50*/  IMAD.MOV.U32 R227, RZ, RZ, R226 ;  /* 0x000000ffffe37224 */ /* 0x000fe200078e00e2 */
[----:B------:R-:W-:Y:S01]  /*74b60*/  IADD3.X R18, R19, UR7, RZ, P1, !PT ;  /* 0x0000000713127c10 */ /* 0x000fe20008ffe4ff */
[----:B------:R-:W4:Y:S01]  /*74b70*/  LDL.LU.64 R198, [R1+0x650] ;  /* 0x0006500001c67983 */ /* 0x000f220000300a00 */
[----:B------:R-:W-:-:S02]  /*74b80*/  MOV R242, R213 ;  /* 0x000000d500f27202 */ /* 0x000fc40000000f00 */
[----:B------:R-:W-:Y:S02]  /*74b90*/  MOV R226, R212 ;  /* 0x000000d400e27202 */ /* 0x000fe40000000f00 */
[----:B------:R-:W-:Y:S01]  /*74ba0*/  MOV R19, R18 ;  /* 0x0000001200137202 */ /* 0x000fe20000000f00 */
[----:B------:R-:W-:Y:S01]  /*74bb0*/  IMAD.MOV.U32 R18, RZ, RZ, R3 ;  /* 0x000000ffff127224 */ /* 0x000fe200078e0003 */
        /* <DEDUP_REMOVED lines=80> */
[----:B------:R-:W-:Y:S01]  /*750c0*/  IADD3 R3, P1, R16, UR5, RZ ;  /* 0x0000000510037c10 */ /* 0x000fe2000ff3e0ff */
[----:B------:R-:W-:Y:S01]  /*750d0*/  IMAD.MOV.U32 R241, RZ, RZ, R240 ;  /* 0x000000fffff17224 */ /* 0x000fe200078e00f0 */
[----:B------:R-:W-:Y:S01]  /*750e0*/  MOV R225, R224 ;  /* 0x000000e000e17202 */ /* 0x000fe20000000f00 */
[----:B------:R-:W4:Y:S01]  /*750f0*/  LDL.LU.64 R10, [R1+0x688] ;  /* 0x00068800010a7983 */ /* 0x000f220000300a00 */
[----:B------:R-:W-:Y:S01]  /*75100*/  IADD3.X R16, R17, UR7, RZ, P1, !PT ;  /* 0x0000000711107c10 */ /* 0x000fe20008ffe4ff */
[----:B------:R-:W-:Y:S01]  /*75110*/  IMAD.MOV.U32 R224, RZ, RZ, R212 ;  /* 0x000000ffffe07224 */ /* 0x000fe200078e00d4 */
[----:B------:R-:W-:Y:S01]  /*75120*/  MOV R240, R213 ;  /* 0x000000d500f07202 */ /* 0x000fe20000000f00 */
[----:B------:R-:W4:Y:S01]  /*75130*/  LDL.LU.64 R198, [R1+0x648] ;  /* 0x0006480001c67983 */ /* 0x000f220000300a00 */
[----:B------:R-:W-:-:S02]  /*75140*/  MOV R17, R16 ;  /* 0x0000001000117202 */ /* 0x000fc40000000f00 */
[----:B------:R-:W-:Y:S01]  /*75150*/  MOV R16, R3 ;  /* 0x0000000300107202 */ /* 0x000fe20000000f00 */
[----:B------:R-:W-:Y:S04]  /*75160*/  LDGSTS.E [R0+-0x3c980], desc[UR8][R240.64], P0 ;  /* 0xc3680000f0007fae */ /* 0x000fe80008121848 */
[----:B------:R-:W-:Y:S04]  /*75170*/  LDGSTS.E [R0+-0x3c580], desc[UR8][R224.64], P0 ;  /* 0xc3a80000e0007fae */ /* 0x000fe80008121848 */
[----:B------:R1:W-:Y:S04]  /*75180*/  LDGSTS.E [R0+-0x3c180], desc[UR8][R16.64], P0 ;  /* 0xc3e8000010007fae */ /* 0x0003e80008121848 */
[----:B------:R-:W4:Y:S01]  /*75190*/  LDL.LU.64 R196, [R1+0x608] ;  /* 0x0006080001c47983 */ /* 0x000f220000300a00 */
[----:B------:R-:W-:-:S04]  /*751a0*/  IADD3 R208, P1, R4, UR5, RZ ;  /* 0x0000000504d07c10 */ /* 0x000fc8000ff3e0ff */
[----:B------:R-:W-:Y:S02]  /*751b0*/  IADD3.X R4, R5, UR7, RZ, P1, !PT ;  /* 0x0000000705047c10 */ /* 0x000fe40008ffe4ff */
[----:B--2---:R-:W-:-:S04]  /*751c0*/  IADD3 R207, P1, R194, UR5, RZ ;  /* 0x00000005c2cf7c10 */ /* 0x004fc8000ff3e0ff */
[----:B-1----:R-:W-:Y:S02]  /*751d0*/  IADD3.X R0, R195, UR7, RZ, P1, !PT ;  /* 0x00000007c3007c10 */ /* 0x002fe40008ffe4ff */
[----:B---3--:R-:W-:-:S04]  /*751e0*/  IADD3 R206, P1, R8, UR5, RZ ;  /* 0x0000000508ce7c10 */ /* 0x008fc8000ff3e0ff */
[----:B------:R-:W-:Y:S02]  /*751f0*/  IADD3.X R5, R9, UR7, RZ, P1, !PT ;  /* 0x0000000709057c10 */ /* 0x000fe40008ffe4ff */
[----:B------:R-:W2:Y:S04]  /*75200*/  LDL.LU.64 R8, [R1+0x5c8] ;  /* 0x0005c80001087983 */ /* 0x000ea80000300a00 */
        /* <DEDUP_REMOVED lines=42> */
[----:B------:R-:W-:Y:S04]  /*754b0*/  STL.64 [R1+0x5c8], R196 ;  /* 0x0005c8c401007387 */ /* 0x000fe80000100a00 */
[----:B------:R3:W-:Y:S04]  /*754c0*/  STL.64 [R1+0x588], R8 ;  /* 0x0005880801007387 */ /* 0x0007e80000100a00 */
[----:B------:R-:W-:Y:S04]  /*754d0*/  LDGSTS.E [R0+-0x3fd00], desc[UR8][R210.64], P0 ;  /* 0xc0300000d2007fae */ /* 0x000fe80008121848 */
[----:B------:R-:W-:Y:S04]  /*754e0*/  STL.64 [R1+0x548], R194 ;  /* 0x000548c201007387 */ /* 0x000fe80000100a00 */
[----:B------:R-:W-:Y:S04]  /*754f0*/  LDGSTS.E [R0+-0x3f900], desc[UR8][R208.64], P0 ;  /* 0xc0700000d0007fae */ /* 0x000fe80008121848 */
[----:B------:R4:W-:Y:S04]  /*75500*/  STL.64 [R1+0x508], R192 ;  /* 0x000508c001007387 */ /* 0x0009e80000100a00 */
[----:B------:R-:W-:Y:S04]  /*75510*/  LDGSTS.E [R0+-0x3f500], desc[UR8][R4.64], P0 ;  /* 0xc0b0000004007fae */ /* 0x000fe80008121848 */
[----:B------:R-:W-:Y:S04]  /*75520*/  LDGSTS.E [R0+-0x3f100], desc[UR8][R206.64], P0 ;  /* 0xc0f00000ce007fae */ /* 0x000fe80008121848 */
[----:B------:R-:W-:Y:S04]  /*75530*/  LDGSTS.E [R0+-0x3ed00], desc[UR8][R204.64], P0 ;  /* 0xc1300000cc007fae */ /* 0x000fe80008121848 */
[----:B-1----:R-:W4:Y:S04]  /*75540*/  LDL.LU.64 R4, [R1+0x800] ;  /* 0x0008000001047983 */ /* 0x002f280000300a00 */
[----:B------:R-:W-:Y:S04]  /*75550*/  LDGSTS.E [R0+-0x3e900], desc[UR8][R202.64], P0 ;  /* 0xc1700000ca007fae */ /* 0x000fe80008121848 */
[----:B------:R-:W-:Y:S04]  /*75560*/  LDGSTS.E [R0+-0x3e500], desc[UR8][R200.64], P0 ;  /* 0xc1b00000c8007fae */ /* 0x000fe80008121848 */
[----:B------:R-:W-:Y:S04]  /*75570*/  LDGSTS.E [R0+-0x3e100], desc[UR8][R10.64], P0 ;  /* 0xc1f000000a007fae */ /* 0x000fe80008121848 */
[----:B------:R-:W-:Y:S04]  /*75580*/  LDGSTS.E [R0+-0x3dd00], desc[UR8][R198.64], P0 ;  /* 0xc2300000c6007fae */ /* 0x000fe80008121848 */
[----:B------:R1:W-:Y:S04]  /*75590*/  LDGSTS.E [R0+-0x3d900], desc[UR8][R196.64], P0 ;  /* 0xc2700000c4007fae */ /* 0x0003e80008121848 */
[----:B--2---:R-:W2:Y:S04]  /*755a0*/  LDL.LU.64 R10, [R1+0x7c0] ;  /* 0x0007c000010a7983 */ /* 0x004ea80000300a00 */
[----:B------:R-:W-:Y:S04]  /*755b0*/  LDGSTS.E [R0+-0x3d500], desc[UR8][R8.64], P0 ;  /* 0xc2b0000008007fae */ /* 0x000fe80008121848 */
[----:B------:R-:W-:Y:S04]  /*755c0*/  LDGSTS.E [R0+-0x3d100], desc[UR8][R194.64], P0 ;  /* 0xc2f00000c2007fae */ /* 0x000fe80008121848 */
[----:B------:R-:W-:Y:S04]  /*755d0*/  LDGSTS.E [R0+-0x3cd00], desc[UR8][R192.64], P0 ;  /* 0xc3300000c0007fae */ /* 0x000fe80008121848 */
[----:B---3--:R-:W3:Y:S04]  /*755e0*/  LDL.LU.64 R8, [R1+0x780] ;  /* 0x0007800001087983 */ /* 0x008ee80000300a00 */
        /* <DEDUP_REMOVED lines=11> */
[----:B------:R-:W-:-:S02]  /*756a0*/  MOV R223, R222 ;  /* 0x000000de00df7202 */ /* 0x000fc40000000f00 */
[----:B------:R-:W-:Y:S02]  /*756b0*/  IADD3.X R14, R15, UR7, RZ, P1, !PT ;  /* 0x000000070f0e7c10 */ /* 0x000fe40008ffe4ff */
[----:B------:R-:W-:Y:S01]  /*756c0*/  MOV R222, R212 ;  /* 0x000000d400de7202 */ /* 0x000fe20000000f00 */
[----:B------:R-:W-:Y:S04]  /*756d0*/  LDGSTS.E [R0+-0x3c900], desc[UR8][R238.64], P0 ;  /* 0xc3700000ee007fae */ /* 0x000fe80008121848 */
[----:B------:R-:W4:Y:S04]  /*756e0*/  LDL.LU.64 R212, [R1+0x640] ;  /* 0x0006400001d47983 */ /* 0x000f280000300a00 */
[----:B------:R-:W4:Y:S01]  /*756f0*/  LDL.LU.64 R214, [R1+0x600] ;  /* 0x0006000001d67983 */ /* 0x000f220000300a00 */
[----:B-1----:R-:W-:Y:S01]  /*75700*/  IADD3 R196, P1, R4, UR5, RZ ;  /* 0x0000000504c47c10 */ /* 0x002fe2000ff3e0ff */
[----:B------:R-:W-:-:S02]  /*75710*/  IMAD.MOV.U32 R15, RZ, RZ, R14 ;  /* 0x000000ffff0f7224 */ /* 0x000fc400078e000e */
[----:B------:R-:W-:Y:S01]  /*75720*/  LDGSTS.E [R0+-0x3c500], desc[UR8][R222.64], P0 ;  /* 0xc3b00000de007fae */ /* 0x000fe20008121848 */
[----:B------:R-:W-:Y:S02]  /*75730*/  IADD3.X R4, R5, UR7, RZ, P1, !PT ;  /* 0x0000000705047c10 */ /* 0x000fe40008ffe4ff */
        /* <DEDUP_REMOVED lines=24> */
[----:B------:R1:W-:Y:S01]  /*758c0*/  STL.64 [R1+0x800], R196 ;  /* 0x000800c401007387 */ /* 0x0003e20000100a00 */
[----:B------:R-:W-:-:S03]  /*758d0*/  MOV R14, R3 ;  /* 0x00000003000e7202 */ /* 0x000fc60000000f00 */
[----:B------:R1:W-:Y:S04]  /*758e0*/  STL.64 [R1+0x7c0], R198 ;  /* 0x0007c0c601007387 */ /* 0x0003e80000100a00 */
[----:B------:R1:W-:Y:S04]  /*758f0*/  STL.64 [R1+0x780], R200 ;  /* 0x000780c801007387 */ /* 0x0003e80000100a00 */
[----:B------:R1:W-:Y:S04]  /*75900*/  STL.64 [R1+0x740], R202 ;  /* 0x000740ca01007387 */ /* 0x0003e80000100a00 */
[----:B------:R1:W-:Y:S04]  /*75910*/  STL.64 [R1+0x700], R204 ;  /* 0x000700cc01007387 */ /* 0x0003e80000100a00 */
[----:B------:R1:W-:Y:S04]  /*75920*/  STL.64 [R1+0x6c0], R206 ;  /* 0x0006c0ce01007387 */ /* 0x0003e80000100a00 */
[----:B------:R1:W-:Y:S04]  /*75930*/  STL.64 [R1+0x680], R208 ;  /* 0x000680d001007387 */ /* 0x0003e80000100a00 */
[----:B------:R1:W-:Y:S04]  /*75940*/  LDGSTS.E [R0+-0x3c100], desc[UR8][R14.64], P0 ;  /* 0xc3f000000e007fae */ /* 0x0003e80008121848 */
[----:B------:R4:W-:Y:S04]  /*75950*/  STL.64 [R1+0x640], R210 ;  /* 0x000640d201007387 */ /* 0x0009e80000100a00 */
[----:B------:R4:W-:Y:S01]  /*75960*/  STL.64 [R1+0x600], R212 ;  /* 0x000600d401007387 */ /* 0x0009e20000100a00 */
[----:B-1----:R-:W-:-:S04]  /*75970*/  LOP3.LUT R0, R6, 0x70, RZ, 0x3c, !PT ;  /* 0x0000007006007812 */ /* 0x002fc800078e3cff */
[----:B------:R-:W-:-:S05]  /*75980*/  IADD3 R0, R0, 0x200000, R2 ;  /* 0x0020000000007810 */ /* 0x000fca0007ffe002 */
[----:B------:R1:W-:Y:S04]  /*75990*/  LDGSTS.E [R0+-0x3fc80], desc[UR8][R196.64], P0 ;  /* 0xc0380000c4007fae */ /* 0x0003e80008121848 */
[----:B------:R1:W-:Y:S04]  /*759a0*/  LDGSTS.E [R0+-0x3f880], desc[UR8][R198.64], P0 ;  /* 0xc0780000c6007fae */ /* 0x0003e80008121848 */
[----:B------:R1:W-:Y:S04]  /*759b0*/  LDGSTS.E [R0+-0x3f480], desc[UR8][R200.64], P0 ;  /* 0xc0b80000c8007fae */ /* 0x0003e80008121848 */
[----:B------:R1:W-:Y:S04]  /*759c0*/  LDGSTS.E [R0+-0x3f080], desc[UR8][R202.64], P0 ;  /* 0xc0f80000ca007fae */ /* 0x0003e80008121848 */
[----:B------:R1:W-:Y:S04]  /*759d0*/  LDGSTS.E [R0+-0x3ec80], desc[UR8][R204.64], P0 ;  /* 0xc1380000cc007fae */ /* 0x0003e80008121848 */
[----:B------:R1:W-:Y:S04]  /*759e0*/  LDGSTS.E [R0+-0x3e880], desc[UR8][R206.64], P0 ;  /* 0xc1780000ce007fae */ /* 0x0003e80008121848 */
[----:B------:R1:W-:Y:S04]  /*759f0*/  LDGSTS.E [R0+-0x3e480], desc[UR8][R208.64], P0 ;  /* 0xc1b80000d0007fae */ /* 0x0003e80008121848 */
[----:B------:R1:W-:Y:S04]  /*75a00*/  LDGSTS.E [R0+-0x3e080], desc[UR8][R210.64], P0 ;  /* 0xc1f80000d2007fae */ /* 0x0003e80008121848 */
[----:B------:R1:W-:Y:S01]  /*75a10*/  LDGSTS.E [R0+-0x3dc80], desc[UR8][R212.64], P0 ;  /* 0xc2380000d4007fae */ /* 0x0003e20008121848 */
[----:B--2---:R-:W-:-:S04]  /*75a20*/  IADD3 R214, P1, R10, UR5, RZ ;  /* 0x000000050ad67c10 */ /* 0x004fc8000ff3e0ff */
[----:B------:R-:W-:-:S05]  /*75a30*/  IADD3.X R215, R11, UR7, RZ, P1, !PT ;  /* 0x000000070bd77c10 */ /* 0x000fca0008ffe4ff */
[----:B------:R1:W-:Y:S01]  /*75a40*/  LDGSTS.E [R0+-0x3d880], desc[UR8][R214.64], P0 ;  /* 0xc2780000d6007fae */ /* 0x0003e20008121848 */
[----:B---3--:R-:W-:-:S04]  /*75a50*/  IADD3 R10, P1, R8, UR5, RZ ;  /* 0x00000005080a7c10 */ /* 0x008fc8000ff3e0ff */
[----:B------:R-:W-:Y:S02]  /*75a60*/  IADD3.X R11, R9, UR7, RZ, P1, !PT ;  /* 0x00000007090b7c10 */ /* 0x000fe40008ffe4ff */
[----:B----4-:R-:W-:-:S03]  /*75a70*/  IADD3 R8, P1, R192, UR5, RZ ;  /* 0x00000005c0087c10 */ /* 0x010fc6000ff3e0ff */
[----:B------:R1:W-:Y:S01]  /*75a80*/  LDGSTS.E [R0+-0x3d480], desc[UR8][R10.64], P0 ;  /* 0xc2b800000a007fae */ /* 0x0003e20008121848 */
[----:B------:R-:W-:Y:S02]  /*75a90*/  IADD3.X R9, R193, UR7, RZ, P1, !PT ;  /* 0x00000007c1097c10 */ /* 0x000fe40008ffe4ff */
[----:B------:R-:W-:-:S03]  /*75aa0*/  IADD3 R193, P1, R194, UR5, RZ ;  /* 0x00000005c2c17c10 */ /* 0x000fc6000ff3e0ff */
[----:B------:R1:W-:Y:S01]  /*75ab0*/  LDGSTS.E [R0+-0x3d080], desc[UR8][R8.64], P0 ;  /* 0xc2f8000008007fae */ /* 0x0003e20008121848 */
[----:B------:R-:W-:Y:S02]  /*75ac0*/  IADD3.X R192, R195, UR7, RZ, P1, !PT ;  /* 0x00000007c3c07c10 */ /* 0x000fe40008ffe4ff */
[----:B------:R-:W-:-:S04]  /*75ad0*/  IADD3 R194, P1, R236, UR5, RZ ;  /* 0x00000005ecc27c10 */ /* 0x000fc8000ff3e0ff */
[----:B------:R-:W-:Y:S02]  /*75ae0*/  IADD3.X R236, R237, UR7, RZ, P1, !PT ;  /* 0x00000007edec7c10 */ /* 0x000fe40008ffe4ff */
[----:B------:R-:W-:-:S04]  /*75af0*/  IADD3 R195, P1, R220, UR5, RZ ;  /* 0x00000005dcc37c10 */ /* 0x000fc8000ff3e0ff */
[----:B------:R-:W-:Y:S02]  /*75b00*/  IADD3.X R220, R221, UR7, RZ, P1, !PT ;  /* 0x00000007dddc7c10 */ /* 0x000fe40008ffe4ff */
[----:B------:R-:W-:Y:S01]  /*75b10*/  IADD3 R3, P1, R12, UR5, RZ ;  /* 0x000000050c037c10 */ /* 0x000fe2000ff3e0ff */
[----:B------:R-:W-:Y:S01]  /*75b20*/  IMAD.MOV.U32 R4, RZ, RZ, R193 ;  /* 0x000000ffff047224 */ /* 0x000fe200078e00c1 */
[----:B------:R-:W-:Y:S02]  /*75b30*/  MOV R5, R192 ;  /* 0x000000c000057202 */ /* 0x000fe40000000f00 */
[----:B------:R-:W-:Y:S01]  /*75b40*/  IADD3.X R12, R13, UR7, RZ, P1, !PT ;  /* 0x000000070d0c7c10 */ /* 0x000fe20008ffe4ff */
[----:B------:R1:W5:Y:S01]  /*75b50*/  LDL.LU R192, [R1+0x1d68] ;  /* 0x001d680001c07983 */ /* 0x0003620000300800 */
[----:B------:R-:W-:Y:S01]  /*75b60*/  MOV R237, R236 ;  /* 0x000000ec00ed7202 */ /* 0x000fe20000000f00 */
[----:B------:R-:W-:Y:S02]  /*75b70*/  IMAD.MOV.U32 R236, RZ, RZ, R194 ;  /* 0x000000ffffec7224 */ /* 0x000fe400078e00c2 */
[----:B------:R1:W5:Y:S01]  /*75b80*/  LDL.LU R193, [R1+0x1d64] ;  /* 0x001d640001c17983 */ /* 0x0003620000300800 */
[----:B------:R-:W-:-:S03]  /*75b90*/  MOV R221, R220 ;  /* 0x000000dc00dd7202 */ /* 0x000fc60000000f00 */
[----:B------:R2:W-:Y:S01]  /*75ba0*/  STL.64 [R1+0x5c0], R214 ;  /* 0x0005c0d601007387 */ /* 0x0005e20000100a00 */
[----:B------:R-:W-:Y:S01]  /*75bb0*/  MOV R220, R195 ;  /* 0x000000c300dc7202 */ /* 0x000fe20000000f00 */
[----:B------:R-:W-:Y:S02]  /*75bc0*/  IMAD.MOV.U32 R13, RZ, RZ, R12 ;  /* 0x000000ffff0d7224 */ /* 0x000fe400078e000c */
[----:B------:R1:W5:Y:S01]  /*75bd0*/  LDL.LU R194, [R1+0x1d60] ;  /* 0x001d600001c27983 */ /* 0x0003620000300800 */
[----:B------:R-:W-:-:S03]  /*75be0*/  MOV R12, R3 ;  /* 0x00000003000c7202 */ /* 0x000fc60000000f00 */
[----:B------:R3:W-:Y:S04]  /*75bf0*/  STL.64 [R1+0x580], R10 ;  /* 0x0005800a01007387 */ /* 0x0007e80000100a00 */
[----:B------:R1:W5:Y:S04]  /*75c00*/  LDL.LU R195, [R1+0x1d5c] ;  /* 0x001d5c0001c37983 */ /* 0x0003680000300800 */
[----:B------:R4:W-:Y:S04]  /*75c10*/  STL.64 [R1+0x540], R8 ;  /* 0x0005400801007387 */ /* 0x0009e80000100a00 */
[----:B------:R1:W5:Y:S04]  /*75c20*/  LDL.LU R3, [R1+0x1d58] ;  /* 0x001d580001037983 */ /* 0x0003680000300800 */
[----:B------:R1:W-:Y:S04]  /*75c30*/  STL.64 [R1+0x500], R4 ;  /* 0x0005000401007387 */ /* 0x0003e80000100a00 */
[----:B------:R1:W5:Y:S04]  /*75c40*/  LDL.LU.64 R196, [R1+0x1d50] ;  /* 0x001d500001c47983 */ /* 0x0003680000300a00 */
        /* <DEDUP_REMOVED lines=8> */
[----:B--2---:R1:W5:Y:S04]  /*75cd0*/  LDL.LU.64 R214, [R1+0x1d08] ;  /* 0x001d080001d67983 */ /* 0x0043680000300a00 */
[----:B---3--:R1:W5:Y:S04]  /*75ce0*/  LDL.LU.64 R10, [R1+0x1d00] ;  /* 0x001d0000010a7983 */ /* 0x0083680000300a00 */
[----:B----4-:R1:W5:Y:S01]  /*75cf0*/  LDL.LU.64 R8, [R1+0x1cf8] ;  /* 0x001cf80001087983 */ /* 0x0103620000300a00 */
[----:B------:R-:W-:-:S03]  /*75d00*/  UIADD3 UR10, UR10, 0x1, URZ ;  /* 0x000000010a0a7890 */ /* 0x000fc6000fffe03f */
[----:B------:R1:W-:Y:S01]  /*75d10*/  LDGSTS.E [R0+-0x3cc80], desc[UR8][R4.64], P0 ;  /* 0xc338000004007fae */ /* 0x0003e20008121848 */
[----:B------:R-:W-:-:S03]  /*75d20*/  UISETP.NE.U32.AND UP0, UPT, UR10, UR42, UPT ;  /* 0x0000002a0a00728c */ /* 0x000fc6000bf05070 */
[----:B------:R1:W-:Y:S04]  /*75d30*/  LDGSTS.E [R0+-0x3c880], desc[UR8][R236.64], P0 ;  /* 0xc3780000ec007fae */ /* 0x0003e80008121848 */
[----:B------:R1:W-:Y:S04]  /*75d40*/  LDGSTS.E [R0+-0x3c480], desc[UR8][R220.64], P0 ;  /* 0xc3b80000dc007fae */ /* 0x0003e80008121848 */
[----:B------:R1:W-:Y:S01]  /*75d50*/  LDGSTS.E [R0+-0x3c080], desc[UR8][R12.64], P0 ;  /* 0xc3f800000c007fae */ /* 0x0003e20008121848 */
[----:B------:R-:W-:-:S03]  /*75d60*/  PLOP3.LUT P0, PT, PT, PT, UP0, 0x80, 0x0 ;  /* 0x000000000000781c */ /* 0x000fc60003f0f008 */
[----:B------:R-:W0:Y:S10]  /*75d70*/  LDGDEPBAR ;  /* 0x00000000000079af */ /* 0x000e340000000000 */
[----:B-1----:R-:W-:Y:S05]  /*75d80*/  @P0 BRA `(.L_x_1) ;  /* 0xfffffe4800cc0947 */ /* 0x002fea000383ffff */
.L_x_0:
[----:B------:R-:W2:Y:S01]  /*75d90*/  LDL.LU R12, [R1+0x400] ;  /* 0x00040000010c7983 */ /* 0x000ea20000300800 */
[----:B------:R-:W-:-:S04]  /*75da0*/  DEPBAR.LE SB0, 0x0 ;  /* 0x000080000000791a */ /* 0x000fc80000000000 */
[----:B------:R-:W2:Y:S01]  /*75db0*/  LDL.LU R13, [R1+0x408] ;  /* 0x00040800010d7983 */ /* 0x000ea20000300800 */
[----:B------:R-:W-:Y:S01]  /*75dc0*/  ULDC UR5, c[0x0][0x22c] ;  /* 0x00008b0000057ab9 */ /* 0x000fe20000000800 */
[----:B------:R-:W1:Y:S01]  /*75dd0*/  LDC R240, c[0x0][0x244] ;  /* 0x00009100fff07b82 */ /* 0x000e620000000800 */
[----:B------:R-:W-:Y:S01]  /*75de0*/  ULDC.64 UR6, c[0x0][0x220] ;  /* 0x0000880000067ab9 */ /* 0x000fe20000000a00 */
[----:B------:R-:W2:Y:S01]  /*75df0*/  LDL.LU R14, [R1+0x300] ;  /* 0x00030000010e7983 */ /* 0x000ea20000300800 */
[----:B------:R-:W-:Y:S01]  /*75e00*/  ULDC UR4, c[0x0][0x22c] ;  /* 0x00008b0000047ab9 */ /* 0x000fe20000000800 */
[----:B------:R-:W-:Y:S01]  /*75e10*/  ULDC.64 UR24, c[0x0][0x228] ;  /* 0x00008a0000187ab9 */ /* 0x000fe20000000a00 */
[----:B------:R-:W-:Y:S01]  /*75e20*/  ULDC UR28, c[0x0][0x248] ;  /* 0x00009200001c7ab9 */ /* 0x000fe20000000800 */
[----:B------:R-:W2:Y:S01]  /*75e30*/  LDL.LU R15, [R1+0x308] ;  /* 0x00030800010f7983 */ /* 0x000ea20000300800 */
[----:B------:R-:W-:Y:S01]  /*75e40*/  ULDC.64 UR14, c[0x0][0x228] ;  /* 0x00008a00000e7ab9 */ /* 0x000fe20000000a00 */
[----:B------:R-:W-:Y:S01]  /*75e50*/  ULDC.64 UR12, c[0x0][0x228] ;  /* 0x00008a00000c7ab9 */ /* 0x000fe20000000a00 */
[----:B------:R-:W-:Y:S01]  /*75e60*/  ULDC.64 UR22, c[0x0][0x228] ;  /* 0x00008a0000167ab9 */ /* 0x000fe20000000a00 */
[----:B------:R-:W3:Y:S01]  /*75e70*/  S2R R4, SR_TID.X ;  /* 0x0000000000047919 */ /* 0x000ee20000002100 */
[----:B------:R-:W-:Y:S01]  /*75e80*/  ULDC.64 UR20, c[0x0][0x228] ;  /* 0x00008a0000147ab9 */ /* 0x000fe20000000a00 */
[----:B------:R-:W-:Y:S01]  /*75e90*/  ULDC.64 UR18, c[0x0][0x228] ;  /* 0x00008a0000127ab9 */ /* 0x000fe20000000a00 */
[----:B------:R-:W-:Y:S01]  /*75ea0*/  ULDC.64 UR16, c[0x0][0x228] ;  /* 0x00008a0000107ab9 */ /* 0x000fe20000000a00 */
[----:B------:R-:W4:Y:S01]  /*75eb0*/  S2R R2, SR_TID.X ;  /* 0x0000000000027919 */ /* 0x000f220000002100 */
[----:B------:R-:W-:Y:S01]  /*75ec0*/  ULDC.64 UR26, c[0x0][0x228] ;  /* 0x00008a00001a7ab9 */ /* 0x000fe20000000a00 */
[----:B------:R-:W1:Y:S01]  /*75ed0*/  S2R R7, SR_TID.X ;  /* 0x0000000000077919 */ /* 0x000e620000002100 */
[C---:B---3--:R-:W-:Y:S01]  /*75ee0*/  IMAD.SHL.U32 R0, R4.reuse, 0x40, RZ ;  /* 0x0000004004007824 */ /* 0x048fe200078e00ff */
[----:B------:R-:W-:-:S02]  /*75ef0*/  LOP3.LUT R5, R4, 0x60, RZ, 0xc0, !PT ;  /* 0x0000006004057812 */ /* 0x000fc400078ec0ff */
[----:B-----5:R-:W-:Y:S02]  /*75f00*/  IADD3 R4, R3, 0x2, RZ ;  /* 0x0000000203047810 */ /* 0x020fe40007ffe0ff */
[----:B----4-:R-:W-:Y:S02]  /*75f10*/  SHF.L.U32 R2, R2, 0x4, RZ ;  /* 0x0000000402027819 */ /* 0x010fe400000006ff */
[----:B------:R-:W-:Y:S02]  /*75f20*/  LOP3.LUT R0, R0, 0x400, RZ, 0xc0, !PT ;  /* 0x0000040000007812 */ /* 0x000fe400078ec0ff */
[----:B------:R-:W-:Y:S02]  /*75f30*/  LOP3.LUT R2, R2, 0xf0, RZ, 0xc0, !PT ;  /* 0x000000f002027812 */ /* 0x000fe400078ec0ff */
[----:B-1----:R-:W-:Y:S02]  /*75f40*/  LOP3.LUT R7, R7, 0x7f, RZ, 0xc0, !PT ;  /* 0x0000007f07077812 */ /* 0x002fe400078ec0ff */
[----:B------:R-:W-:Y:S01]  /*75f50*/  IADD3 R0, R0, UR11, R2 ;  /* 0x0000000b00007c10 */ /* 0x000fe2000fffe002 */
[----:B------:R-:W-:Y:S01]  /*75f60*/  BAR.SYNC.DEFER_BLOCKING 0x0 ;  /* 0x0000000000007b1d */ /* 0x000fe20000010000 */
[----:B------:R-:W-:-:S02]  /*75f70*/  ISETP.GE.AND P2, PT, R4, UR5, PT ;  /* 0x0000000504007c0c */ /* 0x000fc4000bf46270 */
[----:B------:R-:W-:Y:S01]  /*75f80*/  LEA R252, R7, UR11, 0x4 ;  /* 0x0000000b07fc7c11 */ /* 0x000fe2000f8e20ff */
[----:B------:R-:W-:Y:S01]  /*75f90*/  IMAD R0, R5, 0x8, R0 ;  /* 0x0000000805007824 */ /* 0x000fe200078e0200 */
[C---:B------:R-:W-:Y:S01]  /*75fa0*/  IADD3 R2, R3.reuse, 0x1, RZ ;  /* 0x0000000103027810 */ /* 0x040fe20007ffe0ff */
[----:B------:R-:W-:Y:S01]  /*75fb0*/  IMAD R244, R3, UR28, RZ ;  /* 0x0000001c03f47c24 */ /* 0x000fe2000f8e02ff */
[----:B------:R-:W-:Y:S01]  /*75fc0*/  ULDC.64 UR10, c[0x0][0x228] ;  /* 0x00008a00000a7ab9 */ /* 0x000fe20000000a00 */
[----:B------:R-:W3:Y:S01]  /*75fd0*/  LDL.LU R4, [R1+0x200] ;  /* 0x0002000001047983 */ /* 0x000ee20000300800 */
[----:B------:R-:W-:Y:S01]  /*75fe0*/  ISETP.GE.AND P3, PT, R2, UR4, PT ;  /* 0x0000000402007c0c */ /* 0x000fe2000bf66270 */
[----:B------:R-:W-:Y:S02]  /*75ff0*/  ULDC.64 UR4, c[0x0][0x228] ;  /* 0x00008a0000047ab9 */ /* 0x000fe40000000a00 */
[----:B------:R-:W3:Y:S04]  /*76000*/  LDL.LU R5, [R1+0x208] ;  /* 0x0002080001057983 */ /* 0x000ee80000300800 */
[----:B------:R-:W3:Y:S04]  /*76010*/  LDL.LU R6, [R1+0x100] ;  /* 0x0001000001067983 */ /* 0x000ee80000300800 */
[----:B------:R-:W3:Y:S04]  /*76020*/  LDL.LU R7, [R1+0x108] ;  /* 0x0001080001077983 */ /* 0x000ee80000300800 */
[----:B--2---:R-:W-:Y:S01]  /*76030*/  STSM.16.M88.4 [R0], R12 ;  /* 0x0000000c00007844 */ /* 0x004fe20000000200 */
[----:B------:R-:W-:Y:S06]  /*76040*/  BAR.SYNC.DEFER_BLOCKING 0x0 ;  /* 0x0000000000007b1d */ /* 0x000fec0000010000 */
[----:B------:R-:W1:Y:S02]  /*76050*/  LDS.128 R16, [R252] ;  /* 0x00000000fc107984 */ /* 0x000e640000000c00 */
[----:B------:R-:W-:Y:S06]  /*76060*/  BAR.SYNC.DEFER_BLOCKING 0x0 ;  /* 0x0000000000007b1d */ /* 0x000fec0000010000 */
[----:B-1----:R-:W-:Y:S04]  /*76070*/  STL [R1+0x504], R17 ;  /* 0x0005041101007387 */ /* 0x002fe80000100800 */
[----:B------:R-:W-:Y:S04]  /*76080*/  STL.64 [R1+0x508], R18 ;  /* 0x0005081201007387 */ /* 0x000fe80000100a00 */
[----:B------:R-:W2:Y:S04]  /*76090*/  LDL.LU R12, [R1] ;  /* 0x00000000010c7983 */ /* 0x000ea80000300800 */
[----:B------:R-:W2:Y:S04]  /*760a0*/  LDL.LU R13, [R1+0x8] ;  /* 0x00000800010d7983 */ /* 0x000ea80000300800 */
[----:B---3--:R-:W-:Y:S01]  /*760b0*/  STSM.16.M88.4 [R0], R4 ;  /* 0x0000000400007844 */ /* 0x008fe20000000200 */
[----:B------:R-:W-:Y:S01]  /*760c0*/  MOV R246, R16 ;  /* 0x0000001000f67202 */ /* 0x000fe20000000f00 */
[----:B------:R-:W-:Y:S01]  /*760d0*/  BAR.SYNC.DEFER_BLOCKING 0x0 ;  /* 0x0000000000007b1d */ /* 0x000fe20000010000 */
[----:B------:R-:W-:Y:S01]  /*760e0*/  MOV R14, R152 ;  /* 0x00000098000e7202 */ /* 0x000fe20000000f00 */
[----:B------:R-:W-:-:S04]  /*760f0*/  IMAD.MOV.U32 R15, RZ, RZ, R154 ;  /* 0x000000ffff0f7224 */ /* 0x000fc800078e009a */
[----:B------:R-:W1:Y:S02]  /*76100*/  LDS.128 R16, [R252] ;  /* 0x00000000fc107984 */ /* 0x000e640000000c00 */
[----:B------:R-:W-:Y:S06]  /*76110*/  BAR.SYNC.DEFER_BLOCKING 0x0 ;  /* 0x0000000000007b1d */ /* 0x000fec0000010000 */
[----:B-1----:R-:W-:Y:S04]  /*76120*/  STL [R1+0x524], R17 ;  /* 0x0005241101007387 */ /* 0x002fe80000100800 */
[----:B------:R-:W-:Y:S04]  /*76130*/  STL.64 [R1+0x528], R18 ;  /* 0x0005281201007387 */ /* 0x000fe80000100a00 */
[----:B--2---:R-:W-:Y:S01]  /*76140*/  STSM.16.M88.4 [R0], R12 ;  /* 0x0000000c00007844 */ /* 0x004fe20000000200 */
[----:B------:R-:W-:Y:S06]  /*76150*/  BAR.SYNC.DEFER_BLOCKING 0x0 ;  /* 0x0000000000007b1d */ /* 0x000fec0000010000 */
[----:B------:R-:W1:Y:S04]  /*76160*/  LDS.128 R12, [R252] ;  /* 0x00000000fc0c7984 */ /* 0x000e680000000c00 */
[----:B-1----:R1:W-:Y:S04]  /*76170*/  STL.64 [R1+0x510], R12 ;  /* 0x0005100c01007387 */ /* 0x0023e80000100a00 */
[----:B------:R2:W-:Y:S04]  /*76180*/  STL.64 [R1+0x518], R14 ;  /* 0x0005180e01007387 */ /* 0x0005e80000100a00 */
[----:B-1----:R-:W3:Y:S04]  /*76190*/  LDL.LU R12, [R1+0x404] ;  /* 0x00040400010c7983 */ /* 0x002ee80000300800 */
[----:B------:R-:W3:Y:S04]  /*761a0*/  LDL.LU R13, [R1+0x40c] ;  /* 0x00040c00010d7983 */ /* 0x000ee80000300800 */
[----:B--2---:R-:W3:Y:S04]  /*761b0*/  LDL.LU R14, [R1+0x304] ;  /* 0x00030400010e7983 */ /* 0x004ee80000300800 */
[----:B------:R-:W3:Y:S01]  /*761c0*/  LDL.LU R15, [R1+0x30c] ;  /* 0x00030c00010f7983 */ /* 0x000ee20000300800 */
[----:B------:R-:W-:Y:S01]  /*761d0*/  BAR.SYNC.DEFER_BLOCKING 0x0 ;  /* 0x0000000000007b1d */ /* 0x000fe20000010000 */
[----:B------:R-:W-:Y:S01]  /*761e0*/  MOV R4, R88 ;  /* 0x0000005800047202 */ /* 0x000fe20000000f00 */
[----:B------:R-:W-:Y:S01]  /*761f0*/  IMAD.MOV.U32 R6, RZ, RZ, R24 ;  /* 0x000000ffff067224 */ /* 0x000fe200078e0018 */
[----:B------:R-:W-:-:S02]  /*76200*/  MOV R5, R90 ;  /* 0x0000005a00057202 */ /* 0x000fc40000000f00 */
[----:B------:R-:W-:-:S05]  /*76210*/  MOV R7, R26 ;  /* 0x0000001a00077202 */ /* 0x000fca0000000f00 */
[----:B------:R1:W-:Y:S01]  /*76220*/  STSM.16.M88.4 [R0], R4 ;  /* 0x0000000400007844 */ /* 0x0003e20000000200 */
[----:B------:R-:W-:Y:S01]  /*76230*/  MOV R245, R16 ;  /* 0x0000001000f57202 */ /* 0x000fe20000000f00 */
[----:B------:R-:W-:Y:S06]  /*76240*/  BAR.SYNC.DEFER_BLOCKING 0x0 ;  /* 0x0000000000007b1d */ /* 0x000fec0000010000 */
[----:B-1----:R-:W2:Y:S04]  /*76250*/  LDL.LU R4, [R1+0x204] ;  /* 0x0002040001047983 */ /* 0x002ea80000300800 */
[----:B------:R-:W2:Y:S04]  /*76260*/  LDL.LU R5, [R1+0x20c] ;  /* 0x00020c0001057983 */ /* 0x000ea80000300800 */
[----:B------:R-:W2:Y:S04]  /*76270*/  LDL.LU R6, [R1+0x104] ;  /* 0x0001040001067983 */ /* 0x000ea80000300800 */
[----:B------:R-:W1:Y:S01]  /*76280*/  LDS.128 R16, [R252] ;  /* 0x00000000fc107984 */ /* 0x000e620000000c00 */
[----:B------:R-:W-:Y:S06]  /*76290*/  BAR.SYNC.DEFER_BLOCKING 0x0 ;  /* 0x0000000000007b1d */ /* 0x000fec0000010000 */
[----:B------:R-:W2:Y:S04]  /*762a0*/  LDL.LU R7, [R1+0x10c] ;  /* 0x00010c0001077983 */ /* 0x000ea80000300800 */
[----:B-1----:R-:W-:Y:S04]  /*762b0*/  STL.64 [R1+0x300], R16 ;  /* 0x0003001001007387 */ /* 0x002fe80000100a00 */
[----:B------:R-:W-:Y:S04]  /*762c0*/  STL.64 [R1+0x308], R18 ;  /* 0x0003081201007387 */ /* 0x000fe80000100a00 */
[----:B---3--:R-:W-:Y:S01]  /*762d0*/  STSM.16.M88.4 [R0], R12 ;  /* 0x0000000c00007844 */ /* 0x008fe20000000200 */
[----:B------:R-:W-:Y:S06]  /*762e0*/  BAR.SYNC.DEFER_BLOCKING 0x0 ;  /* 0x0000000000007b1d */ /* 0x000fec0000010000 */
[----:B------:R-:W1:Y:S02]  /*762f0*/  LDS.128 R12, [R252] ;  /* 0x00000000fc0c7984 */ /* 0x000e640000000c00 */
[----:B------:R-:W-:Y:S06]  /*76300*/  BAR.SYNC.DEFER_BLOCKING 0x0 ;  /* 0x0000000000007b1d */ /* 0x000fec0000010000 */
[----:B-1----:R1:W-:Y:S04]  /*76310*/  STL.64 [R1+0x200], R12 ;  /* 0x0002000c01007387 */ /* 0x0023e80000100a00 */
[----:B------:R3:W-:Y:S04]  /*76320*/  STL.64 [R1+0x208], R14 ;  /* 0x0002080e01007387 */ /* 0x0007e80000100a00 */
[----:B-1----:R-:W4:Y:S04]  /*76330*/  LDL.LU R12, [R1+0x4] ;  /* 0x00000400010c7983 */ /* 0x002f280000300800 */
[----:B------:R-:W4:Y:S04]  /*76340*/  LDL.LU R13, [R1+0xc] ;  /* 0x00000c00010d7983 */ /* 0x000f280000300800 */
[----:B--2---:R-:W-:Y:S01]  /*76350*/  STSM.16.M88.4 [R0], R4 ;  /* 0x0000000400007844 */ /* 0x004fe20000000200 */
[----:B------:R-:W-:Y:S01]  /*76360*/  BAR.SYNC.DEFER_BLOCKING 0x0 ;  /* 0x0000000000007b1d */ /* 0x000fe20000010000 */
[----:B---3--:R-:W-:Y:S01]  /*76370*/  IMAD.MOV.U32 R14, RZ, RZ, R153 ;  /* 0x000000ffff0e7224 */ /* 0x008fe200078e0099 */
[----:B------:R-:W-:-:S04]  /*76380*/  MOV R15, R155 ;  /* 0x0000009b000f7202 */ /* 0x000fc80000000f00 */
[----:B------:R-:W1:Y:S02]  /*76390*/  LDS.128 R16, [R252] ;  /* 0x00000000fc107984 */ /* 0x000e640000000c00 */
[----:B------:R-:W-:Y:S06]  /*763a0*/  BAR.SYNC.DEFER_BLOCKING 0x0 ;  /* 0x0000000000007b1d */ /* 0x000fec0000010000 */
[----:B-1----:R-:W-:Y:S04]  /*763b0*/  STL.64 [R1+0x100], R16 ;  /* 0x0001001001007387 */ /* 0x002fe80000100a00 */
[----:B------:R-:W-:Y:S04]  /*763c0*/  STL.64 [R1+0x108], R18 ;  /* 0x0001081201007387 */ /* 0x000fe80000100a00 */
[----:B----4-:R-:W-:Y:S01]  /*763d0*/  STSM.16.M88.4 [R0], R12 ;  /* 0x0000000c00007844 */ /* 0x010fe20000000200 */
[----:B------:R-:W-:Y:S06]  /*763e0*/  BAR.SYNC.DEFER_BLOCKING 0x0 ;  /* 0x0000000000007b1d */ /* 0x000fec0000010000 */
[----:B------:R-:W1:Y:S04]  /*763f0*/  LDS.128 R12, [R252] ;  /* 0x00000000fc0c7984 */ /* 0x000e680000000c00 */
[----:B-1----:R1:W-:Y:S04]  /*76400*/  STL.64 [R1], R12 ;  /* 0x0000000c01007387 */ /* 0x0023e80000100a00 */
        /* <DEDUP_REMOVED lines=11> */
[----:B------:R-:W-:Y:S06]  /*764c0*/  BAR.SYNC.DEFER_BLOCKING 0x0 ;  /* 0x0000000000007b1d */ /* 0x000fec0000010000 */
[----:B-1----:R-:W2:Y:S04]  /*764d0*/  LDL.LU R4, [R1+0x210] ;  /* 0x0002100001047983 */ /* 0x002ea80000300800 */
[----:B------:R-:W2:Y:S04]  /*764e0*/  LDL.LU R5, [R1+0x218] ;  /* 0x0002180001057983 */ /* 0x000ea80000300800 */
[----:B------:R-:W2:Y:S04]  /*764f0*/  LDL.LU R6, [R1+0x110] ;  /* 0x0001100001067983 */ /* 0x000ea80000300800 */
[----:B------:R-:W1:Y:S01]  /*76500*/  LDS.128 R248, [R252] ;  /* 0x00000000fcf87984 */ /* 0x000e620000000c00 */
[----:B------:R-:W-:Y:S06]  /*76510*/  BAR.SYNC.DEFER_BLOCKING 0x0 ;  /* 0x0000000000007b1d */ /* 0x000fec0000010000 */
[----:B------:R-:W2:Y:S04]  /*76520*/  LDL.LU R7, [R1+0x118] ;  /* 0x0001180001077983 */ /* 0x000ea80000300800 */
[----:B-1----:R-:W-:Y:S04]  /*76530*/  STL [R1+0x1d04], R249 ;  /* 0x001d04f901007387 */ /* 0x002fe80000100800 */
[----:B------:R-:W-:Y:S04]  /*76540*/  STL [R1+0x1d00], R250 ;  /* 0x001d00fa01007387 */ /* 0x000fe80000100800 */
[----:B------:R-:W-:Y:S04]  /*76550*/  STL [R1+0x1cfc], R251 ;  /* 0x001cfcfb01007387 */ /* 0x000fe80000100800 */
        /* <DEDUP_REMOVED lines=635> */
[----:B------:R-:W2:Y:S04]  /*78d10*/  LDL.LU R7, [R1+0x198] ;  /* 0x0001980001077983 */ /* 0x000ea80000300800 */
[----:B------:R-:W1:Y:S01]  /*78d20*/  LDS.128 R236, [R252] ;  /* 0x00000000fcec7984 */ /* 0x000e620000000c00 */
[----:B------:R-:W-:Y:S06]  /*78d30*/  BAR.SYNC.DEFER_BLOCKING 0x0 ;  /* 0x0000000000007b1d */ /* 0x000fec0000010000 */
[----:B-1----:R-:W-:Y:S04]  /*78d40*/  STL [R1+0x1cf8], R238 ;  /* 0x001cf8ee01007387 */ /* 0x002fe80000100800 */
[----:B------:R-:W-:Y:S04]  /*78d50*/  STL [R1+0x1cf4], R239 ;  /* 0x001cf4ef01007387 */ /* 0x000fe80000100800 */
[----:B---3--:R1:W-:Y:S01]  /*78d60*/  STSM.16.M88.4 [R0], R12 ;  /* 0x0000000c00007844 */ /* 0x0083e20000000200 */
[----:B------:R-:W-:Y:S06]  /*78d70*/  BAR.SYNC.DEFER_BLOCKING 0x0 ;  /* 0x0000000000007b1d */ /* 0x000fec0000010000 */
[----:B-1----:R-:W3:Y:S04]  /*78d80*/  LDL.LU R12, [R1+0x90] ;  /* 0x00009000010c7983 */ /* 0x002ee80000300800 */
[----:B------:R-:W3:Y:S04]  /*78d90*/  LDL.LU R13, [R1+0x98] ;  /* 0x00009800010d7983 */ /* 0x000ee80000300800 */
[----:B------:R-:W1:Y:S01]  /*78da0*/  LDS.128 R232, [R252] ;  /* 0x00000000fce87984 */ /* 0x000e620000000c00 */
[----:B------:R-:W-:Y:S06]  /*78db0*/  BAR.SYNC.DEFER_BLOCKING 0x0 ;  /* 0x0000000000007b1d */ /* 0x000fec0000010000 */
[----:B--2---:R2:W-:Y:S02]  /*78dc0*/  STSM.16.M88.4 [R0], R4 ;  /* 0x0000000400007844 */ /* 0x0045e40000000200 */
[----:B------:R-:W-:Y:S01]  /*78dd0*/  BAR.SYNC.DEFER_BLOCKING 0x0 ;  /* 0x0000000000007b1d */ /* 0x000fe20000010000 */
[----:B------:R-:W-:Y:S01]  /*78de0*/  IMAD.MOV.U32 R14, RZ, RZ, R188 ;  /* 0x000000ffff0e7224 */ /* 0x000fe200078e00bc */
[----:B------:R-:W-:-:S04]  /*78df0*/  MOV R15, R190 ;  /* 0x000000be000f7202 */ /* 0x000fc80000000f00 */
[----:B------:R-:W4:Y:S02]  /*78e00*/  LDS.128 R228, [R252] ;  /* 0x00000000fce47984 */ /* 0x000f240000000c00 */
[----:B------:R-:W-:Y:S01]  /*78e10*/  BAR.SYNC.DEFER_BLOCKING 0x0 ;  /* 0x0000000000007b1d */ /* 0x000fe20000010000 */
[----:B--2---:R-:W-:Y:S01]  /*78e20*/  MOV R4, R124 ;  /* 0x0000007c00047202 */ /* 0x004fe20000000f00 */
[----:B------:R-:W-:Y:S01]  /*78e30*/  IMAD.MOV.U32 R5, RZ, RZ, R126 ;  /* 0x000000ffff057224 */ /* 0x000fe200078e007e */
[----:B------:R-:W-:Y:S02]  /*78e40*/  MOV R6, R60 ;  /* 0x0000003c00067202 */ /* 0x000fe40000000f00 */
[----:B------:R-:W-:Y:S01]  /*78e50*/  MOV R7, R62 ;  /* 0x0000003e00077202 */ /* 0x000fe20000000f00 */
[----:B---3--:R-:W-:Y:S02]  /*78e60*/  STSM.16.M88.4 [R0], R12 ;  /* 0x0000000c00007844 */ /* 0x008fe40000000200 */
[----:B------:R-:W-:Y:S06]  /*78e70*/  BAR.SYNC.DEFER_BLOCKING 0x0 ;  /* 0x0000000000007b1d */ /* 0x000fec0000010000 */
[----:B------:R-:W2:Y:S02]  /*78e80*/  LDS.128 R220, [R252] ;  /* 0x00000000fcdc7984 */ /* 0x000ea40000000c00 */
[----:B------:R-:W-:Y:S06]  /*78e90*/  BAR.SYNC.DEFER_BLOCKING 0x0 ;  /* 0x0000000000007b1d */ /* 0x000fec0000010000 */
[----:B------:R3:W-:Y:S02]  /*78ea0*/  STSM.16.M88.4 [R0], R4 ;  /* 0x0000000400007844 */ /* 0x0007e40000000200 */
[----:B------:R-:W-:Y:S06]  /*78eb0*/  BAR.SYNC.DEFER_BLOCKING 0x0 ;  /* 0x0000000000007b1d */ /* 0x000fec0000010000 */
[----:B---3--:R-:W3:Y:S04]  /*78ec0*/  LDL.LU R4, [R1+0x494] ;  /* 0x0004940001047983 */ /* 0x008ee80000300800 */
[----:B------:R-:W3:Y:S04]  /*78ed0*/  LDL.LU R5, [R1+0x49c] ;  /* 0x00049c0001057983 */ /* 0x000ee80000300800 */
[----:B------:R-:W3:Y:S04]  /*78ee0*/  LDL.LU R6, [R1+0x394] ;  /* 0x0003940001067983 */ /* 0x000ee80000300800 */
[----:B------:R-:W3:Y:S04]  /*78ef0*/  LDL.LU R7, [R1+0x39c] ;  /* 0x00039c0001077983 */ /* 0x000ee80000300800 */
[----:B------:R-:W4:Y:S04]  /*78f00*/  LDL.LU R12, [R1+0x294] ;  /* 0x00029400010c7983 */ /* 0x000f280000300800 */
[----:B------:R-:W4:Y:S04]  /*78f10*/  LDL.LU R13, [R1+0x29c] ;  /* 0x00029c00010d7983 */ /* 0x000f280000300800 */
[----:B------:R-:W4:Y:S04]  /*78f20*/  LDL.LU R14, [R1+0x194] ;  /* 0x00019400010e7983 */ /* 0x000f280000300800 */
[----:B------:R-:W4:Y:S04]  /*78f30*/  LDL.LU R15, [R1+0x19c] ;  /* 0x00019c00010f7983 */ /* 0x000f280000300800 */
[----:B------:R-:W2:Y:S01]  /*78f40*/  LDS.128 R184, [R252] ;  /* 0x00000000fcb87984 */ /* 0x000ea20000000c00 */
[----:B------:R-:W-:Y:S06]  /*78f50*/  BAR.SYNC.DEFER_BLOCKING 0x0 ;  /* 0x0000000000007b1d */ /* 0x000fec0000010000 */
[----:B---3--:R-:W-:Y:S02]  /*78f60*/  STSM.16.M88.4 [R0], R4 ;  /* 0x0000000400007844 */ /* 0x008fe40000000200 */
[----:B------:R-:W-:Y:S06]  /*78f70*/  BAR.SYNC.DEFER_BLOCKING 0x0 ;  /* 0x0000000000007b1d */ /* 0x000fec0000010000 */
[----:B------:R-:W3:Y:S02]  /*78f80*/  LDS.128 R4, [R252] ;  /* 0x00000000fc047984 */ /* 0x000ee40000000c00 */
[----:B------:R-:W-:Y:S06]  /*78f90*/  BAR.SYNC.DEFER_BLOCKING 0x0 ;  /* 0x0000000000007b1d */ /* 0x000fec0000010000 */
[----:B----4-:R4:W-:Y:S02]  /*78fa0*/  STSM.16.M88.4 [R0], R12 ;  /* 0x0000000c00007844 */ /* 0x0109e40000000200 */
[----:B------:R-:W-:Y:S06]  /*78fb0*/  BAR.SYNC.DEFER_BLOCKING 0x0 ;  /* 0x0000000000007b1d */ /* 0x000fec0000010000 */
[----:B----4-:R-:W4:Y:S04]  /*78fc0*/  LDL.LU R12, [R1+0x94] ;  /* 0x00009400010c7983 */ /* 0x010f280000300800 */
[----:B------:R-:W4:Y:S04]  /*78fd0*/  LDL.LU R13, [R1+0x9c] ;  /* 0x00009c00010d7983 */ /* 0x000f280000300800 */
[----:B------:R-:W3:Y:S01]  /*78fe0*/  LDS.128 R24, [R252] ;  /* 0x00000000fc187984 */ /* 0x000ee20000000c00 */
[----:B------:R-:W-:Y:S01]  /*78ff0*/  IMAD.MOV.U32 R14, RZ, RZ, R189 ;  /* 0x000000ffff0e7224 */ /* 0x000fe200078e00bd */
[----:B------:R-:W-:Y:S01]  /*79000*/  MOV R15, R191 ;  /* 0x000000bf000f7202 */ /* 0x000fe20000000f00 */
[----:B------:R-:W-:Y:S01]  /*79010*/  BAR.SYNC.DEFER_BLOCKING 0x0 ;  /* 0x0000000000007b1d */ /* 0x000fe20000010000 */
[----:B------:R-:W-:Y:S01]  /*79020*/  MOV R16, R125 ;  /* 0x0000007d00107202 */ /* 0x000fe20000000f00 */
[----:B------:R-:W-:Y:S01]  /*79030*/  IMAD.MOV.U32 R17, RZ, RZ, R127 ;  /* 0x000000ffff117224 */ /* 0x000fe200078e007f */
[----:B------:R-:W-:-:S02]  /*79040*/  MOV R18, R61 ;  /* 0x0000003d00127202 */ /* 0x000fc40000000f00 */
[----:B------:R-:W-:Y:S01]  /*79050*/  MOV R19, R63 ;  /* 0x0000003f00137202 */ /* 0x000fe20000000f00 */
[----:B----4-:R-:W-:Y:S02]  /*79060*/  STSM.16.M88.4 [R0], R12 ;  /* 0x0000000c00007844 */ /* 0x010fe40000000200 */
[----:B------:R-:W-:Y:S06]  /*79070*/  BAR.SYNC.DEFER_BLOCKING 0x0 ;  /* 0x0000000000007b1d */ /* 0x000fec0000010000 */
[----:B------:R-:W4:Y:S02]  /*79080*/  LDS.128 R32, [R252] ;  /* 0x00000000fc207984 */ /* 0x000f240000000c00 */
[----:B------:R-:W-:Y:S06]  /*79090*/  BAR.SYNC.DEFER_BLOCKING 0x0 ;  /* 0x0000000000007b1d */ /* 0x000fec0000010000 */
[----:B------:R1:W-:Y:S02]  /*790a0*/  STSM.16.M88.4 [R0], R16 ;  /* 0x0000001000007844 */ /* 0x0003e40000000200 */
[----:B------:R-:W-:Y:S06]  /*790b0*/  BAR.SYNC.DEFER_BLOCKING 0x0 ;  /* 0x0000000000007b1d */ /* 0x000fec0000010000 */
[----:B-1----:R-:W2:Y:S04]  /*790c0*/  LDL.LU R16, [R1+0x4a0] ;  /* 0x0004a00001107983 */ /* 0x002ea80000300800 */
[----:B------:R-:W2:Y:S04]  /*790d0*/  LDL.LU R17, [R1+0x4a8] ;  /* 0x0004a80001117983 */ /* 0x000ea80000300800 */
[----:B------:R-:W2:Y:S04]  /*790e0*/  LDL.LU R18, [R1+0x3a0] ;  /* 0x0003a00001127983 */ /* 0x000ea80000300800 */
[----:B------:R-:W2:Y:S04]  /*790f0*/  LDL.LU R19, [R1+0x3a8] ;  /* 0x0003a80001137983 */ /* 0x000ea80000300800 */
[----:B------:R-:W3:Y:S04]  /*79100*/  LDL.LU R12, [R1+0x2a0] ;  /* 0x0002a000010c7983 */ /* 0x000ee80000300800 */
[----:B------:R-:W3:Y:S04]  /*79110*/  LDL.LU R13, [R1+0x2a8] ;  /* 0x0002a800010d7983 */ /* 0x000ee80000300800 */
[----:B------:R-:W3:Y:S04]  /*79120*/  LDL.LU R14, [R1+0x1a0] ;  /* 0x0001a000010e7983 */ /* 0x000ee80000300800 */
[----:B------:R-:W3:Y:S04]  /*79130*/  LDL.LU R15, [R1+0x1a8] ;  /* 0x0001a800010f7983 */ /* 0x000ee80000300800 */
[----:B------:R-:W1:Y:S01]  /*79140*/  LDS.128 R28, [R252] ;  /* 0x00000000fc1c7984 */ /* 0x000e620000000c00 */
[----:B------:R-:W-:Y:S06]  /*79150*/  BAR.SYNC.DEFER_BLOCKING 0x0 ;  /* 0x0000000000007b1d */ /* 0x000fec0000010000 */
[----:B--2---:R-:W-:Y:S02]  /*79160*/  STSM.16.M88.4 [R0], R16 ;  /* 0x0000001000007844 */ /* 0x004fe40000000200 */
[----:B------:R-:W-:Y:S06]  /*79170*/  BAR.SYNC.DEFER_BLOCKING 0x0 ;  /* 0x0000000000007b1d */ /* 0x000fec0000010000 */
[----:B------:R-:W2:Y:S02]  /*79180*/  LDS.128 R20, [R252] ;  /* 0x00000000fc147984 */ /* 0x000ea40000000c00 */
[----:B------:R-:W-:Y:S06]  /*79190*/  BAR.SYNC.DEFER_BLOCKING 0x0 ;  /* 0x0000000000007b1d */ /* 0x000fec0000010000 */
[----:B---3--:R3:W-:Y:S02]  /*791a0*/  STSM.16.M88.4 [R0], R12 ;  /* 0x0000000c00007844 */ /* 0x0087e40000000200 */
[----:B------:R-:W-:Y:S06]  /*791b0*/  BAR.SYNC.DEFER_BLOCKING 0x0 ;  /* 0x0000000000007b1d */ /* 0x000fec0000010000 */
[----:B---3--:R-:W3:Y:S04]  /*791c0*/  LDL.LU R12, [R1+0xa0] ;  /* 0x0000a000010c7983 */ /* 0x008ee80000300800 */
[----:B------:R-:W3:Y:S04]  /*791d0*/  LDL.LU R13, [R1+0xa8] ;  /* 0x0000a800010d7983 */ /* 0x000ee80000300800 */
[----:B------:R-:W2:Y:S01]  /*791e0*/  LDS.128 R16, [R252] ;  /* 0x00000000fc107984 */ /* 0x000ea20000000c00 */
[----:B------:R-:W-:Y:S01]  /*791f0*/  IMAD.MOV.U32 R14, RZ, RZ, R192 ;  /* 0x000000ffff0e7224 */ /* 0x000fe200078e00c0 */
[----:B------:R-:W-:Y:S01]  /*79200*/  MOV R15, R194 ;  /* 0x000000c2000f7202 */ /* 0x000fe20000000f00 */
[----:B------:R-:W-:Y:S01]  /*79210*/  BAR.SYNC.DEFER_BLOCKING 0x0 ;  /* 0x0000000000007b1d */ /* 0x000fe20000010000 */
[----:B------:R-:W-:Y:S01]  /*79220*/  MOV R36, R128 ;  /* 0x0000008000247202 */ /* 0x000fe20000000f00 */
[----:B------:R-:W-:Y:S01]  /*79230*/  IMAD.MOV.U32 R37, RZ, RZ, R130 ;  /* 0x000000ffff257224 */ /* 0x000fe200078e0082 */
[----:B------:R-:W-:-:S02]  /*79240*/  MOV R38, R64 ;  /* 0x0000004000267202 */ /* 0x000fc40000000f00 */
[----:B------:R-:W-:Y:S01]  /*79250*/  MOV R39, R66 ;  /* 0x0000004200277202 */ /* 0x000fe20000000f00 */
[----:B---3--:R-:W-:Y:S02]  /*79260*/  STSM.16.M88.4 [R0], R12 ;  /* 0x0000000c00007844 */ /* 0x008fe40000000200 */
[----:B------:R-:W-:Y:S06]  /*79270*/  BAR.SYNC.DEFER_BLOCKING 0x0 ;  /* 0x0000000000007b1d */ /* 0x000fec0000010000 */
[----:B------:R-:W3:Y:S02]  /*79280*/  LDS.128 R12, [R252] ;  /* 0x00000000fc0c7984 */ /* 0x000ee40000000c00 */
[----:B------:R-:W-:Y:S06]  /*79290*/  BAR.SYNC.DEFER_BLOCKING 0x0 ;  /* 0x0000000000007b1d */ /* 0x000fec0000010000 */
[----:B------:R4:W-:Y:S02]  /*792a0*/  STSM.16.M88.4 [R0], R36 ;  /* 0x0000002400007844 */ /* 0x0009e40000000200 */
[----:B------:R-:W-:Y:S06]  /*792b0*/  BAR.SYNC.DEFER_BLOCKING 0x0 ;  /* 0x0000000000007b1d */ /* 0x000fec0000010000 */
[----:B----4-:R-:W4:Y:S04]  /*792c0*/  LDL.LU R36, [R1+0x4a4] ;  /* 0x0004a40001247983 */ /* 0x010f280000300800 */
[----:B------:R-:W4:Y:S04]  /*792d0*/  LDL.LU R37, [R1+0x4ac] ;  /* 0x0004ac0001257983 */ /* 0x000f280000300800 */
[----:B------:R-:W4:Y:S04]  /*792e0*/  LDL.LU R38, [R1+0x3a4] ;  /* 0x0003a40001267983 */ /* 0x000f280000300800 */
[----:B------:R-:W4:Y:S04]  /*792f0*/  LDL.LU R39, [R1+0x3ac] ;  /* 0x0003ac0001277983 */ /* 0x000f280000300800 */
[----:B------:R-:W2:Y:S04]  /*79300*/  LDL.LU R44, [R1+0x2a4] ;  /* 0x0002a400012c7983 */ /* 0x000ea80000300800 */
[----:B------:R-:W2:Y:S04]  /*79310*/  LDL.LU R45, [R1+0x2ac] ;  /* 0x0002ac00012d7983 */ /* 0x000ea80000300800 */
[----:B------:R-:W2:Y:S04]  /*79320*/  LDL.LU R46, [R1+0x1a4] ;  /* 0x0001a400012e7983 */ /* 0x000ea80000300800 */
[----:B------:R-:W2:Y:S04]  /*79330*/  LDL.LU R47, [R1+0x1ac] ;  /* 0x0001ac00012f7983 */ /* 0x000ea80000300800 */
[----:B------:R-:W3:Y:S01]  /*79340*/  LDS.128 R40, [R252] ;  /* 0x00000000fc287984 */ /* 0x000ee20000000c00 */
[----:B------:R-:W-:Y:S06]  /*79350*/  BAR.SYNC.DEFER_BLOCKING 0x0 ;  /* 0x0000000000007b1d */ /* 0x000fec0000010000 */
[----:B----4-:R-:W-:Y:S02]  /*79360*/  STSM.16.M88.4 [R0], R36 ;  /* 0x0000002400007844 */ /* 0x010fe40000000200 */
[----:B------:R-:W-:Y:S06]  /*79370*/  BAR.SYNC.DEFER_BLOCKING 0x0 ;  /* 0x0000000000007b1d */ /* 0x000fec0000010000 */
[----:B------:R-:W4:Y:S02]  /*79380*/  LDS.128 R36, [R252] ;  /* 0x00000000fc247984 */ /* 0x000f240000000c00 */
[----:B------:R-:W-:Y:S06]  /*79390*/  BAR.SYNC.DEFER_BLOCKING 0x0 ;  /* 0x0000000000007b1d */ /* 0x000fec0000010000 */
[----:B--2---:R2:W-:Y:S04]  /*793a0*/  STSM.16.M88.4 [R0], R44 ;  /* 0x0000002c00007844 */ /* 0x0045e80000000200 */
[----:B--2---:R-:W2:Y:S04]  /*793b0*/  LDL.LU R44, [R1+0xa4] ;  /* 0x0000a400012c7983 */ /* 0x004ea80000300800 */
[----:B------:R-:W2:Y:S01]  /*793c0*/  LDL.LU R45, [R1+0xac] ;  /* 0x0000ac00012d7983 */ /* 0x000ea20000300800 */
[----:B------:R-:W-:-:S02]  /*793d0*/  MOV R50, R65 ;  /* 0x0000004100327202 */ /* 0x000fc40000000f00 */
[----:B------:R-:W-:Y:S01]  /*793e0*/  MOV R51, R67 ;  /* 0x0000004300337202 */ /* 0x000fe20000000f00 */
[----:B------:R-:W-:Y:S01]  /*793f0*/  BAR.SYNC.DEFER_BLOCKING 0x0 ;  /* 0x0000000000007b1d */ /* 0x000fe20000010000 */
[----:B------:R-:W-:Y:S01]  /*79400*/  IMAD.MOV.U32 R46, RZ, RZ, R193 ;  /* 0x000000ffff2e7224 */ /* 0x000fe200078e00c1 */
[----:B------:R-:W-:-:S04]  /*79410*/  MOV R47, R195 ;  /* 0x000000c3002f7202 */ /* 0x000fc80000000f00 */
[----:B------:R-:W3:Y:S04]  /*79420*/  LDL.LU R52, [R1+0x4b0] ;  /* 0x0004b00001347983 */ /* 0x000ee80000300800 */
[----:B------:R-:W3:Y:S04]  /*79430*/  LDL.LU R53, [R1+0x4b8] ;  /* 0x0004b80001357983 */ /* 0x000ee80000300800 */
[----:B------:R-:W3:Y:S04]  /*79440*/  LDL.LU R54, [R1+0x3b0] ;  /* 0x0003b00001367983 */ /* 0x000ee80000300800 */
[----:B------:R-:W3:Y:S04]  /*79450*/  LDL.LU R55, [R1+0x3b8] ;  /* 0x0003b80001377983 */ /* 0x000ee80000300800 */
[----:B------:R-:W4:Y:S01]  /*79460*/  LDS.128 R64, [R252] ;  /* 0x00000000fc407984 */ /* 0x000f220000000c00 */
[----:B------:R-:W-:Y:S01]  /*79470*/  BAR.SYNC.DEFER_BLOCKING 0x0 ;  /* 0x0000000000007b1d */ /* 0x000fe20000010000 */
[----:B------:R-:W-:Y:S01]  /*79480*/  MOV R48, R129 ;  /* 0x0000008100307202 */ /* 0x000fe20000000f00 */
[----:B------:R-:W-:-:S04]  /*79490*/  IMAD.MOV.U32 R49, RZ, RZ, R131 ;  /* 0x000000ffff317224 */ /* 0x000fc800078e0083 */
[----:B--2---:R-:W-:Y:S02]  /*794a0*/  STSM.16.M88.4 [R0], R44 ;  /* 0x0000002c00007844 */ /* 0x004fe40000000200 */
[----:B------:R-:W-:Y:S06]  /*794b0*/  BAR.SYNC.DEFER_BLOCKING 0x0 ;  /* 0x0000000000007b1d */ /* 0x000fec0000010000 */
[----:B------:R-:W2:Y:S02]  /*794c0*/  LDS.128 R60, [R252] ;  /* 0x00000000fc3c7984 */ /* 0x000ea40000000c00 */
[----:B------:R-:W-:Y:S06]  /*794d0*/  BAR.SYNC.DEFER_BLOCKING 0x0 ;  /* 0x0000000000007b1d */ /* 0x000fec0000010000 */
[----:B------:R1:W-:Y:S02]  /*794e0*/  STSM.16.M88.4 [R0], R48 ;  /* 0x0000003000007844 */ /* 0x0003e40000000200 */
[----:B------:R-:W-:Y:S06]  /*794f0*/  BAR.SYNC.DEFER_BLOCKING 0x0 ;  /* 0x0000000000007b1d */ /* 0x000fec0000010000 */
[----:B-1----:R-:W4:Y:S04]  /*79500*/  LDL.LU R48, [R1+0x2b0] ;  /* 0x0002b00001307983 */ /* 0x002f280000300800 */
[----:B------:R-:W4:Y:S04]  /*79510*/  LDL.LU R49, [R1+0x2b8] ;  /* 0x0002b80001317983 */ /* 0x000f280000300800 */
[----:B------:R-:W4:Y:S04]  /*79520*/  LDL.LU R50, [R1+0x1b0] ;  /* 0x0001b00001327983 */ /* 0x000f280000300800 */
[----:B------:R-:W4:Y:S04]  /*79530*/  LDL.LU R51, [R1+0x1b8] ;  /* 0x0001b80001337983 */ /* 0x000f280000300800 */
[----:B------:R-:W1:Y:S01]  /*79540*/  LDS.128 R56, [R252] ;  /* 0x00000000fc387984 */ /* 0x000e620000000c00 */
        /* <DEDUP_REMOVED lines=23> */
[----:B--2---:R-:W2:Y:S04]  /*796c0*/  LDL.LU R88, [R1+0x4b4] ;  /* 0x0004b40001587983 */ /* 0x004ea80000300800 */
[----:B------:R-:W2:Y:S04]  /*796d0*/  LDL.LU R89, [R1+0x4bc] ;  /* 0x0004bc0001597983 */ /* 0x000ea80000300800 */
[----:B------:R-:W2:Y:S04]  /*796e0*/  LDL.LU R90, [R1+0x3b4] ;  /* 0x0003b400015a7983 */ /* 0x000ea80000300800 */
[----:B------:R-:W2:Y:S04]  /*796f0*/  LDL.LU R91, [R1+0x3bc] ;  /* 0x0003bc00015b7983 */ /* 0x000ea80000300800 */
[----:B------:R-:W3:Y:S04]  /*79700*/  LDL.LU R96, [R1+0x2b4] ;  /* 0x0002b40001607983 */ /* 0x000ee80000300800 */
[----:B------:R-:W3:Y:S04]  /*79710*/  LDL.LU R97, [R1+0x2bc] ;  /* 0x0002bc0001617983 */ /* 0x000ee80000300800 */
[----:B------:R-:W3:Y:S04]  /*79720*/  LDL.LU R98, [R1+0x1b4] ;  /* 0x0001b40001627983 */ /* 0x000ee80000300800 */
[----:B------:R-:W3:Y:S04]  /*79730*/  LDL.LU R99, [R1+0x1bc] ;  /* 0x0001bc0001637983 */ /* 0x000ee80000300800 */
[----:B------:R-:W4:Y:S01]  /*79740*/  LDS.128 R92, [R252] ;  /* 0x00000000fc5c7984 */ /* 0x000f220000000c00 */
[----:B------:R-:W-:Y:S06]  /*79750*/  BAR.SYNC.DEFER_BLOCKING 0x0 ;  /* 0x0000000000007b1d */ /* 0x000fec0000010000 */
[----:B--2---:R-:W-:Y:S02]  /*79760*/  STSM.16.M88.4 [R0], R88 ;  /* 0x0000005800007844 */ /* 0x004fe40000000200 */
[----:B------:R-:W-:Y:S06]  /*79770*/  BAR.SYNC.DEFER_BLOCKING 0x0 ;  /* 0x0000000000007b1d */ /* 0x000fec0000010000 */
[----:B------:R-:W2:Y:S02]  /*79780*/  LDS.128 R88, [R252] ;  /* 0x00000000fc587984 */ /* 0x000ea40000000c00 */
[----:B------:R-:W-:Y:S06]  /*79790*/  BAR.SYNC.DEFER_BLOCKING 0x0 ;  /* 0x0000000000007b1d */ /* 0x000fec0000010000 */
[----:B---3--:R3:W-:Y:S01]  /*797a0*/  STSM.16.M88.4 [R0], R96 ;  /* 0x0000006000007844 */ /* 0x0087e20000000200 */
[----:B------:R-:W-:Y:S01]  /*797b0*/  MOV R102, R69 ;  /* 0x0000004500667202 */ /* 0x000fe20000000f00 */
[----:B------:R-:W-:Y:S06]  /*797c0*/  BAR.SYNC.DEFER_BLOCKING 0x0 ;  /* 0x0000000000007b1d */ /* 0x000fec0000010000 */
[----:B---3--:R-:W3:Y:S04]  /*797d0*/  LDL.LU R96, [R1+0xb4] ;  /* 0x0000b40001607983 */ /* 0x008ee80000300800 */
[----:B------:R-:W3:Y:S01]  /*797e0*/  LDL.LU R97, [R1+0xbc] ;  /* 0x0000bc0001617983 */ /* 0x000ee20000300800 */
[----:B------:R-:W-:-:S03]  /*797f0*/  MOV R103, R71 ;  /* 0x0000004700677202 */ /* 0x000fc60000000f00 */
[----:B------:R-:W4:Y:S04]  /*79800*/  LDL.LU R68, [R1+0x4c0] ;  /* 0x0004c00001447983 */ /* 0x000f280000300800 */
[----:B------:R-:W4:Y:S04]  /*79810*/  LDL.LU R69, [R1+0x4c8] ;  /* 0x0004c80001457983 */ /* 0x000f280000300800 */
[----:B------:R-:W4:Y:S04]  /*79820*/  LDL.LU R70, [R1+0x3c0] ;  /* 0x0003c00001467983 */ /* 0x000f280000300800 */
[----:B------:R-:W4:Y:S04]  /*79830*/  LDL.LU R71, [R1+0x3c8] ;  /* 0x0003c80001477983 */ /* 0x000f280000300800 */
[----:B------:R-:W2:Y:S01]  /*79840*/  LDS.128 R112, [R252] ;  /* 0x00000000fc707984 */ /* 0x000ea20000000c00 */
[----:B------:R-:W-:Y:S01]  /*79850*/  IMAD.MOV.U32 R98, RZ, RZ, R197 ;  /* 0x000000ffff627224 */ /* 0x000fe200078e00c5 */
[----:B------:R-:W-:Y:S01]  /*79860*/  MOV R99, R199 ;  /* 0x000000c700637202 */ /* 0x000fe20000000f00 */
[----:B------:R-:W-:Y:S01]  /*79870*/  BAR.SYNC.DEFER_BLOCKING 0x0 ;  /* 0x0000000000007b1d */ /* 0x000fe20000010000 */
[----:B------:R-:W-:Y:S01]  /*79880*/  MOV R100, R133 ;  /* 0x0000008500647202 */ /* 0x000fe20000000f00 */
[----:B------:R-:W-:-:S04]  /*79890*/  IMAD.MOV.U32 R101, RZ, RZ, R135 ;  /* 0x000000ffff657224 */ /* 0x000fc800078e0087 */
[----:B---3--:R3:W-:Y:S02]  /*798a0*/  STSM.16.M88.4 [R0], R96 ;  /* 0x0000006000007844 */ /* 0x0087e40000000200 */
[----:B------:R-:W-:Y:S06]  /*798b0*/  BAR.SYNC.DEFER_BLOCKING 0x0 ;  /* 0x0000000000007b1d */ /* 0x000fec0000010000 */
[----:B---3--:R-:W3:Y:S04]  /*798c0*/  LDL.LU R96, [R1+0x2c0] ;  /* 0x0002c00001607983 */ /* 0x008ee80000300800 */
[----:B------:R-:W3:Y:S04]  /*798d0*/  LDL.LU R97, [R1+0x2c8] ;  /* 0x0002c80001617983 */ /* 0x000ee80000300800 */
[----:B------:R-:W3:Y:S04]  /*798e0*/  LDL.LU R98, [R1+0x1c0] ;  /* 0x0001c00001627983 */ /* 0x000ee80000300800 */
[----:B------:R-:W3:Y:S04]  /*798f0*/  LDL.LU R99, [R1+0x1c8] ;  /* 0x0001c80001637983 */ /* 0x000ee80000300800 */
[----:B------:R-:W2:Y:S01]  /*79900*/  LDS.128 R108, [R252] ;  /* 0x00000000fc6c7984 */ /* 0x000ea20000000c00 */
[----:B------:R-:W-:Y:S06]  /*79910*/  BAR.SYNC.DEFER_BLOCKING 0x0 ;  /* 0x0000000000007b1d */ /* 0x000fec0000010000 */
[----:B------:R-:W-:Y:S02]  /*79920*/  STSM.16.M88.4 [R0], R100 ;  /* 0x0000006400007844 */ /* 0x000fe40000000200 */
[----:B------:R-:W-:Y:S06]  /*79930*/  BAR.SYNC.DEFER_BLOCKING 0x0 ;  /* 0x0000000000007b1d */ /* 0x000fec0000010000 */
[----:B------:R-:W2:Y:S02]  /*79940*/  LDS.128 R104, [R252] ;  /* 0x00000000fc687984 */ /* 0x000ea40000000c00 */
[----:B------:R-:W-:Y:S06]  /*79950*/  BAR.SYNC.DEFER_BLOCKING 0x0 ;  /* 0x0000000000007b1d */ /* 0x000fec0000010000 */
[----:B----4-:R-:W-:Y:S02]  /*79960*/  STSM.16.M88.4 [R0], R68 ;  /* 0x0000004400007844 */ /* 0x010fe40000000200 */
[----:B------:R-:W-:Y:S06]  /*79970*/  BAR.SYNC.DEFER_BLOCKING 0x0 ;  /* 0x0000000000007b1d */ /* 0x000fec0000010000 */
[----:B------:R-:W4:Y:S02]  /*79980*/  LDS.128 R68, [R252] ;  /* 0x00000000fc447984 */ /* 0x000f240000000c00 */
[----:B------:R-:W-:Y:S06]  /*79990*/  BAR.SYNC.DEFER_BLOCKING 0x0 ;  /* 0x0000000000007b1d */ /* 0x000fec0000010000 */
[----:B---3--:R3:W-:Y:S02]  /*799a0*/  STSM.16.M88.4 [R0], R96 ;  /* 0x0000006000007844 */ /* 0x0087e40000000200 */
[----:B------:R-:W-:Y:S06]  /*799b0*/  BAR.SYNC.DEFER_BLOCKING 0x0 ;  /* 0x0000000000007b1d */ /* 0x000fec0000010000 */
[----:B---3--:R-:W3:Y:S04]  /*799c0*/  LDL.LU R96, [R1+0xc0] ;  /* 0x0000c00001607983 */ /* 0x008ee80000300800 */
[----:B------:R-:W3:Y:S04]  /*799d0*/  LDL.LU R97, [R1+0xc8] ;  /* 0x0000c80001617983 */ /* 0x000ee80000300800 */
[----:B------:R-:W4:Y:S01]  /*799e0*/  LDS.128 R100, [R252] ;  /* 0x00000000fc647984 */ /* 0x000f220000000c00 */
        /* <DEDUP_REMOVED lines=13> */
[----:B-1----:R-:W2:Y:S04]  /*79ac0*/  LDL.LU R116, [R1+0x4c4] ;  /* 0x0004c40001747983 */ /* 0x002ea80000300800 */
[----:B------:R-:W2:Y:S04]  /*79ad0*/  LDL.LU R117, [R1+0x4cc] ;  /* 0x0004cc0001757983 */ /* 0x000ea80000300800 */
[----:B------:R-:W2:Y:S04]  /*79ae0*/  LDL.LU R118, [R1+0x3c4] ;  /* 0x0003c40001767983 */ /* 0x000ea80000300800 */
[----:B------:R-:W2:Y:S04]  /*79af0*/  LDL.LU R119, [R1+0x3cc] ;  /* 0x0003cc0001777983 */ /* 0x000ea80000300800 */
[----:B------:R-:W4:Y:S04]  /*79b00*/  LDL.LU R124, [R1+0x2c4] ;  /* 0x0002c400017c7983 */ /* 0x000f280000300800 */
[----:B------:R-:W4:Y:S04]  /*79b10*/  LDL.LU R125, [R1+0x2cc] ;  /* 0x0002cc00017d7983 */ /* 0x000f280000300800 */
[----:B------:R-:W4:Y:S04]  /*79b20*/  LDL.LU R126, [R1+0x1c4] ;  /* 0x0001c400017e7983 */ /* 0x000f280000300800 */
[----:B------:R-:W4:Y:S04]  /*79b30*/  LDL.LU R127, [R1+0x1cc] ;  /* 0x0001cc00017f7983 */ /* 0x000f280000300800 */
[----:B------:R-:W3:Y:S04]  /*79b40*/  LDL.LU R128, [R1+0xc4] ;  /* 0x0000c40001807983 */ /* 0x000ee80000300800 */
[----:B------:R-:W3:Y:S04]  /*79b50*/  LDL.LU R129, [R1+0xcc] ;  /* 0x0000cc0001817983 */ /* 0x000ee80000300800 */
[----:B------:R-:W1:Y:S01]  /*79b60*/  LDS.128 R120, [R252] ;  /* 0x00000000fc787984 */ /* 0x000e620000000c00 */
[----:B------:R-:W-:Y:S01]  /*79b70*/  BAR.SYNC.DEFER_BLOCKING 0x0 ;  /* 0x0000000000007b1d */ /* 0x000fe20000010000 */
[----:B------:R-:W-:Y:S01]  /*79b80*/  IMAD.MOV.U32 R130, RZ, RZ, R201 ;  /* 0x000000ffff827224 */ /* 0x000fe200078e00c9 */
[----:B------:R-:W-:-:S02]  /*79b90*/  MOV R131, R203 ;  /* 0x000000cb00837202 */ /* 0x000fc40000000f00 */
[----:B------:R-:W-:Y:S01]  /*79ba0*/  MOV R136, R137 ;  /* 0x0000008900887202 */ /* 0x000fe20000000f00 */
[----:B------:R-:W-:Y:S01]  /*79bb0*/  IMAD.MOV.U32 R137, RZ, RZ, R139 ;  /* 0x000000ffff897224 */ /* 0x000fe200078e008b */
[----:B------:R-:W-:Y:S01]  /*79bc0*/  MOV R138, R73 ;  /* 0x00000049008a7202 */ /* 0x000fe20000000f00 */
[----:B------:R-:W3:Y:S01]  /*79bd0*/  LDL.LU R72, [R1+0x4d0] ;  /* 0x0004d00001487983 */ /* 0x000ee20000300800 */
[----:B------:R-:W-:-:S03]  /*79be0*/  MOV R139, R75 ;  /* 0x0000004b008b7202 */ /* 0x000fc60000000f00 */
[----:B------:R-:W3:Y:S04]  /*79bf0*/  LDL.LU R73, [R1+0x4d8] ;  /* 0x0004d80001497983 */ /* 0x000ee80000300800 */
[----:B------:R-:W3:Y:S04]  /*79c00*/  LDL.LU R74, [R1+0x3d0] ;  /* 0x0003d000014a7983 */ /* 0x000ee80000300800 */
[----:B------:R-:W3:Y:S04]  /*79c10*/  LDL.LU R75, [R1+0x3d8] ;  /* 0x0003d800014b7983 */ /* 0x000ee80000300800 */
[----:B--2---:R-:W-:Y:S01]  /*79c20*/  STSM.16.M88.4 [R0], R116 ;  /* 0x0000007400007844 */ /* 0x004fe20000000200 */
[----:B------:R-:W-:Y:S06]  /*79c30*/  BAR.SYNC.DEFER_BLOCKING 0x0 ;  /* 0x0000000000007b1d */ /* 0x000fec0000010000 */
[----:B------:R-:W2:Y:S02]  /*79c40*/  LDS.128 R116, [R252] ;  /* 0x00000000fc747984 */ /* 0x000ea40000000c00 */
[----:B------:R-:W-:Y:S06]  /*79c50*/  BAR.SYNC.DEFER_BLOCKING 0x0 ;  /* 0x0000000000007b1d */ /* 0x000fec0000010000 */
[----:B----4-:R-:W-:Y:S02]  /*79c60*/  STSM.16.M88.4 [R0], R124 ;  /* 0x0000007c00007844 */ /* 0x010fe40000000200 */
[----:B------:R-:W-:Y:S06]  /*79c70*/  BAR.SYNC.DEFER_BLOCKING 0x0 ;  /* 0x0000000000007b1d */ /* 0x000fec0000010000 */
[----:B------:R-:W4:Y:S02]  /*79c80*/  LDS.128 R124, [R252] ;  /* 0x00000000fc7c7984 */ /* 0x000f240000000c00 */
[----:B------:R-:W-:Y:S06]  /*79c90*/  BAR.SYNC.DEFER_BLOCKING 0x0 ;  /* 0x0000000000007b1d */ /* 0x000fec0000010000 */
        /* <DEDUP_REMOVED lines=12> */
[----:B------:R-:W1:Y:S01]  /*79d60*/  LDS.128 R128, [R252] ;  /* 0x00000000fc807984 */ /* 0x000e620000000c00 */
[----:B------:R-:W-:Y:S06]  /*79d70*/  BAR.SYNC.DEFER_BLOCKING 0x0 ;  /* 0x0000000000007b1d */ /* 0x000fec0000010000 */
[----:B------:R-:W-:Y:S02]  /*79d80*/  STSM.16.M88.4 [R0], R72 ;  /* 0x0000004800007844 */ /* 0x000fe40000000200 */
[----:B------:R-:W-:Y:S06]  /*79d90*/  BAR.SYNC.DEFER_BLOCKING 0x0 ;  /* 0x0000000000007b1d */ /* 0x000fec0000010000 */
[----:B------:R-:W1:Y:S02]  /*79da0*/  LDS.128 R72, [R252] ;  /* 0x00000000fc487984 */ /* 0x000e640000000c00 */
[----:B------:R-:W-:Y:S01]  /*79db0*/  BAR.SYNC.DEFER_BLOCKING 0x0 ;  /* 0x0000000000007b1d */ /* 0x000fe20000010000 */
[----:B------:R-:W-:Y:S01]  /*79dc0*/  IMAD.MOV.U32 R158, RZ, RZ, R204 ;  /* 0x000000ffff9e7224 */ /* 0x000fe200078e00cc */
[----:B------:R-:W-:-:S04]  /*79dd0*/  MOV R159, R206 ;  /* 0x000000ce009f7202 */ /* 0x000fc80000000f00 */
[----:B--2---:R2:W-:Y:S02]  /*79de0*/  STSM.16.M88.4 [R0], R136 ;  /* 0x0000008800007844 */ /* 0x0045e40000000200 */
[----:B------:R-:W-:Y:S06]  /*79df0*/  BAR.SYNC.DEFER_BLOCKING 0x0 ;  /* 0x0000000000007b1d */ /* 0x000fec0000010000 */
[----:B------:R-:W1:Y:S02]  /*79e00*/  LDS.128 R152, [R252] ;  /* 0x00000000fc987984 */ /* 0x000e640000000c00 */
[----:B------:R-:W-:Y:S06]  /*79e10*/  BAR.SYNC.DEFER_BLOCKING 0x0 ;  /* 0x0000000000007b1d */ /* 0x000fec0000010000 */
[----:B----4-:R-:W-:Y:S02]  /*79e20*/  STSM.16.M88.4 [R0], R156 ;  /* 0x0000009c00007844 */ /* 0x010fe40000000200 */
[----:B------:R-:W-:Y:S01]  /*79e30*/  BAR.SYNC.DEFER_BLOCKING 0x0 ;  /* 0x0000000000007b1d */ /* 0x000fe20000010000 */
[----:B--2---:R-:W-:Y:S01]  /*79e40*/  MOV R136, R140 ;  /* 0x0000008c00887202 */ /* 0x004fe20000000f00 */
[----:B------:R-:W-:Y:S01]  /*79e50*/  IMAD.MOV.U32 R137, RZ, RZ, R142 ;  /* 0x000000ffff897224 */ /* 0x000fe200078e008e */
[----:B------:R-:W-:-:S03]  /*79e60*/  MOV R138, R76 ;  /* 0x0000004c008a7202 */ /* 0x000fc60000000f00 */
[----:B------:R-:W2:Y:S01]  /*79e70*/  LDS.128 R156, [R252] ;  /* 0x00000000fc9c7984 */ /* 0x000ea20000000c00 */
[----:B------:R-:W-:Y:S01]  /*79e80*/  MOV R139, R78 ;  /* 0x0000004e008b7202 */ /* 0x000fe20000000f00 */
[----:B------:R-:W-:Y:S06]  /*79e90*/  BAR.SYNC.DEFER_BLOCKING 0x0 ;  /* 0x0000000000007b1d */ /* 0x000fec0000010000 */
[----:B------:R4:W-:Y:S02]  /*79ea0*/  STSM.16.M88.4 [R0], R136 ;  /* 0x0000008800007844 */ /* 0x0009e40000000200 */
[----:B------:R-:W-:Y:S06]  /*79eb0*/  BAR.SYNC.DEFER_BLOCKING 0x0 ;  /* 0x0000000000007b1d */ /* 0x000fec0000010000 */
[----:B----4-:R-:W4:Y:S04]  /*79ec0*/  LDL.LU R136, [R1+0x4d4] ;  /* 0x0004d40001887983 */ /* 0x010f280000300800 */
[----:B------:R-:W4:Y:S04]  /*79ed0*/  LDL.LU R137, [R1+0x4dc] ;  /* 0x0004dc0001897983 */ /* 0x000f280000300800 */
[----:B------:R-:W4:Y:S04]  /*79ee0*/  LDL.LU R138, [R1+0x3d4] ;  /* 0x0003d400018a7983 */ /* 0x000f280000300800 */
[----:B------:R-:W4:Y:S04]  /*79ef0*/  LDL.LU R139, [R1+0x3dc] ;  /* 0x0003dc00018b7983 */ /* 0x000f280000300800 */
[----:B------:R-:W3:Y:S04]  /*79f00*/  LDL.LU R160, [R1+0x2d4] ;  /* 0x0002d40001a07983 */ /* 0x000ee80000300800 */
[----:B------:R-:W3:Y:S04]  /*79f10*/  LDL.LU R161, [R1+0x2dc] ;  /* 0x0002dc0001a17983 */ /* 0x000ee80000300800 */
[----:B------:R-:W3:Y:S04]  /*79f20*/  LDL.LU R162, [R1+0x1d4] ;  /* 0x0001d40001a27983 */ /* 0x000ee80000300800 */
[----:B------:R-:W3:Y:S04]  /*79f30*/  LDL.LU R163, [R1+0x1dc] ;  /* 0x0001dc0001a37983 */ /* 0x000ee80000300800 */
[----:B------:R-:W2:Y:S01]  /*79f40*/  LDS.128 R164, [R252] ;  /* 0x00000000fca47984 */ /* 0x000ea20000000c00 */
        /* <DEDUP_REMOVED lines=13> */
[----:B------:R-:W2:Y:S04]  /*7a020*/  LDL.LU R188, [R1+0x4e0] ;  /* 0x0004e00001bc7983 */ /* 0x000ea80000300800 */
[----:B------:R-:W2:Y:S04]  /*7a030*/  LDL.LU R189, [R1+0x4e8] ;  /* 0x0004e80001bd7983 */ /* 0x000ea80000300800 */
[----:B------:R-:W2:Y:S04]  /*7a040*/  LDL.LU R190, [R1+0x3e0] ;  /* 0x0003e00001be7983 */ /* 0x000ea80000300800 */
[----:B------:R-:W2:Y:S04]  /*7a050*/  LDL.LU R191, [R1+0x3e8] ;  /* 0x0003e80001bf7983 */ /* 0x000ea80000300800 */
[----:B------:R-:W4:Y:S04]  /*7a060*/  LDL.LU R76, [R1+0x2e0] ;  /* 0x0002e000014c7983 */ /* 0x000f280000300800 */
[----:B------:R-:W4:Y:S04]  /*7a070*/  LDL.LU R77, [R1+0x2e8] ;  /* 0x0002e800014d7983 */ /* 0x000f280000300800 */
[----:B------:R-:W4:Y:S04]  /*7a080*/  LDL.LU R78, [R1+0x1e0] ;  /* 0x0001e000014e7983 */ /* 0x000f280000300800 */
[----:B------:R-:W4:Y:S04]  /*7a090*/  LDL.LU R79, [R1+0x1e8] ;  /* 0x0001e800014f7983 */ /* 0x000f280000300800 */
[----:B------:R-:W4:Y:S04]  /*7a0a0*/  LDL.LU R180, [R1+0xe0] ;  /* 0x0000e00001b47983 */ /* 0x000f280000300800 */
[----:B------:R-:W4:Y:S04]  /*7a0b0*/  LDL.LU R181, [R1+0xe8] ;  /* 0x0000e80001b57983 */ /* 0x000f280000300800 */
[----:B------:R-:W1:Y:S01]  /*7a0c0*/  LDS.128 R172, [R252] ;  /* 0x00000000fcac7984 */ /* 0x000e620000000c00 */
[----:B------:R-:W-:Y:S01]  /*7a0d0*/  IMAD.MOV.U32 R162, RZ, RZ, R205 ;  /* 0x000000ffffa27224 */ /* 0x000fe200078e00cd */
[----:B------:R-:W-:Y:S01]  /*7a0e0*/  MOV R163, R207 ;  /* 0x000000cf00a37202 */ /* 0x000fe20000000f00 */
[----:B------:R-:W-:Y:S01]  /*7a0f0*/  BAR.SYNC.DEFER_BLOCKING 0x0 ;  /* 0x0000000000007b1d */ /* 0x000fe20000010000 */
[----:B------:R-:W-:Y:S01]  /*7a100*/  IMAD.MOV.U32 R182, RZ, RZ, R208 ;  /* 0x000000ffffb67224 */ /* 0x000fe200078e00d0 */
[----:B------:R-:W-:Y:S01]  /*7a110*/  MOV R183, R210 ;  /* 0x000000d200b77202 */ /* 0x000fe20000000f00 */
[----:B------:R-:W-:Y:S01]  /*7a120*/  IMAD.MOV.U32 R177, RZ, RZ, R146 ;  /* 0x000000ffffb17224 */ /* 0x000fe200078e0092 */
[----:B------:R-:W-:-:S02]  /*7a130*/  MOV R176, R144 ;  /* 0x0000009000b07202 */ /* 0x000fc40000000f00 */
[----:B------:R-:W-:Y:S01]  /*7a140*/  MOV R178, R80 ;  /* 0x0000005000b27202 */ /* 0x000fe20000000f00 */
[----:B---3--:R-:W-:Y:S01]  /*7a150*/  STSM.16.M88.4 [R0], R160 ;  /* 0x000000a000007844 */ /* 0x008fe20000000200 */
[----:B------:R-:W-:Y:S06]  /*7a160*/  BAR.SYNC.DEFER_BLOCKING 0x0 ;  /* 0x0000000000007b1d */ /* 0x000fec0000010000 */
[----:B------:R-:W3:Y:S02]  /*7a170*/  LDS.128 R168, [R252] ;  /* 0x00000000fca87984 */ /* 0x000ee40000000c00 */
[----:B------:R-:W-:Y:S06]  /*7a180*/  BAR.SYNC.DEFER_BLOCKING 0x0 ;  /* 0x0000000000007b1d */ /* 0x000fec0000010000 */
[----:B------:R-:W-:Y:S02]  /*7a190*/  STSM.16.M88.4 [R0], R140 ;  /* 0x0000008c00007844 */ /* 0x000fe40000000200 */
[----:B------:R-:W-:Y:S06]  /*7a1a0*/  BAR.SYNC.DEFER_BLOCKING 0x0 ;  /* 0x0000000000007b1d */ /* 0x000fec0000010000 */
[----:B------:R-:W3:Y:S02]  /*7a1b0*/  LDS.128 R160, [R252] ;  /* 0x00000000fca07984 */ /* 0x000ee40000000c00 */
[----:B------:R-:W-:Y:S06]  /*7a1c0*/  BAR.SYNC.DEFER_BLOCKING 0x0 ;  /* 0x0000000000007b1d */ /* 0x000fec0000010000 */
[----:B--2---:R-:W-:Y:S02]  /*7a1d0*/  STSM.16.M88.4 [R0], R188 ;  /* 0x000000bc00007844 */ /* 0x004fe40000000200 */
[----:B------:R-:W-:Y:S06]  /*7a1e0*/  BAR.SYNC.DEFER_BLOCKING 0x0 ;  /* 0x0000000000007b1d */ /* 0x000fec0000010000 */
[----:B------:R-:W2:Y:S02]  /*7a1f0*/  LDS.128 R140, [R252] ;  /* 0x00000000fc8c7984 */ /* 0x000ea40000000c00 */
[----:B------:R-:W-:Y:S06]  /*7a200*/  BAR.SYNC.DEFER_BLOCKING 0x0 ;  /* 0x0000000000007b1d */ /* 0x000fec0000010000 */
[----:B----4-:R-:W-:Y:S02]  /*7a210*/  STSM.16.M88.4 [R0], R76 ;  /* 0x0000004c00007844 */ /* 0x010fe40000000200 */
[----:B------:R-:W-:Y:S06]  /*7a220*/  BAR.SYNC.DEFER_BLOCKING 0x0 ;  /* 0x0000000000007b1d */ /* 0x000fec0000010000 */
[----:B------:R-:W4:Y:S02]  /*7a230*/  LDS.128 R76, [R252] ;  /* 0x00000000fc4c7984 */ /* 0x000f240000000c00 */
[----:B------:R-:W-:Y:S06]  /*7a240*/  BAR.SYNC.DEFER_BLOCKING 0x0 ;  /* 0x0000000000007b1d */ /* 0x000fec0000010000 */
[----:B------:R-:W-:Y:S02]  /*7a250*/  STSM.16.M88.4 [R0], R180 ;  /* 0x000000b400007844 */ /* 0x000fe40000000200 */
[----:B------:R-:W-:Y:S01]  /*7a260*/  BAR.SYNC.DEFER_BLOCKING 0x0 ;  /* 0x0000000000007b1d */ /* 0x000fe20000010000 */
[----:B------:R-:W-:-:S05]  /*7a270*/  MOV R179, R82 ;  /* 0x0000005200b37202 */ /* 0x000fca0000000f00 */
[----:B------:R-:W4:Y:S02]  /*7a280*/  LDS.128 R180, [R252] ;  /* 0x00000000fcb47984 */ /* 0x000f240000000c00 */
[----:B------:R-:W-:Y:S06]  /*7a290*/  BAR.SYNC.DEFER_BLOCKING 0x0 ;  /* 0x0000000000007b1d */ /* 0x000fec0000010000 */
[----:B------:R1:W-:Y:S02]  /*7a2a0*/  STSM.16.M88.4 [R0], R176 ;  /* 0x000000b000007844 */ /* 0x0003e40000000200 */
[----:B------:R-:W-:Y:S06]  /*7a2b0*/  BAR.SYNC.DEFER_BLOCKING 0x0 ;  /* 0x0000000000007b1d */ /* 0x000fec0000010000 */
[----:B-1----:R-:W3:Y:S04]  /*7a2c0*/  LDL.LU R176, [R1+0x4e4] ;  /* 0x0004e40001b07983 */ /* 0x002ee80000300800 */
[----:B------:R-:W3:Y:S04]  /*7a2d0*/  LDL.LU R177, [R1+0x4ec] ;  /* 0x0004ec0001b17983 */ /* 0x000ee80000300800 */
[----:B------:R-:W3:Y:S04]  /*7a2e0*/  LDL.LU R178, [R1+0x3e4] ;  /* 0x0003e40001b27983 */ /* 0x000ee80000300800 */
[----:B------:R-:W3:Y:S04]  /*7a2f0*/  LDL.LU R179, [R1+0x3ec] ;  /* 0x0003ec0001b37983 */ /* 0x000ee80000300800 */
[----:B------:R-:W2:Y:S04]  /*7a300*/  LDL.LU R188, [R1+0x2e4] ;  /* 0x0002e40001bc7983 */ /* 0x000ea80000300800 */
[----:B------:R-:W2:Y:S04]  /*7a310*/  LDL.LU R189, [R1+0x2ec] ;  /* 0x0002ec0001bd7983 */ /* 0x000ea80000300800 */
[----:B------:R-:W2:Y:S04]  /*7a320*/  LDL.LU R190, [R1+0x1e4] ;  /* 0x0001e40001be7983 */ /* 0x000ea80000300800 */
[----:B------:R-:W2:Y:S04]  /*7a330*/  LDL.LU R191, [R1+0x1ec] ;  /* 0x0001ec0001bf7983 */ /* 0x000ea80000300800 */
[----:B------:R-:W1:Y:S01]  /*7a340*/  LDS.128 R192, [R252] ;  /* 0x00000000fcc07984 */ /* 0x000e620000000c00 */
        /* <DEDUP_REMOVED lines=9> */
[----:B--2---:R2:W-:Y:S02]  /*7a3e0*/  STSM.16.M88.4 [R0], R188 ;  /* 0x000000bc00007844 */ /* 0x0045e40000000200 */
[----:B------:R-:W-:Y:S06]  /*7a3f0*/  BAR.SYNC.DEFER_BLOCKING 0x0 ;  /* 0x0000000000007b1d */ /* 0x000fec0000010000 */
[----:B--2---:R-:W2:Y:S04]  /*7a400*/  LDL.LU R188, [R1+0xe4] ;  /* 0x0000e40001bc7983 */ /* 0x004ea80000300800 */
[----:B------:R-:W2:Y:S01]  /*7a410*/  LDL.LU R189, [R1+0xec] ;  /* 0x0000ec0001bd7983 */ /* 0x000ea20000300800 */
[----:B------:R-:W-:Y:S01]  /*7a420*/  IMAD.MOV.U32 R190, RZ, RZ, R209 ;  /* 0x000000ffffbe7224 */ /* 0x000fe200078e00d1 */
[----:B------:R-:W-:-:S02]  /*7a430*/  MOV R191, R211 ;  /* 0x000000d300bf7202 */ /* 0x000fc40000000f00 */
[----:B------:R-:W4:Y:S04]  /*7a440*/  LDL.LU R208, [R1+0x4f0] ;  /* 0x0004f00001d07983 */ /* 0x000f280000300800 */
[----:B------:R-:W4:Y:S04]  /*7a450*/  LDL.LU R209, [R1+0x4f8] ;  /* 0x0004f80001d17983 */ /* 0x000f280000300800 */
[----:B------:R-:W4:Y:S04]  /*7a460*/  LDL.LU R210, [R1+0x3f0] ;  /* 0x0003f00001d27983 */ /* 0x000f280000300800 */
[----:B------:R-:W4:Y:S04]  /*7a470*/  LDL.LU R211, [R1+0x3f8] ;  /* 0x0003f80001d37983 */ /* 0x000f280000300800 */
        /* <DEDUP_REMOVED lines=26> */
[----:B------:R-:W4:Y:S01]  /*7a620*/  LDS.128 R144, [R252] ;  /* 0x00000000fc907984 */ /* 0x000f220000000c00 */
[----:B------:R-:W-:Y:S01]  /*7a630*/  IMAD.MOV.U32 R82, RZ, RZ, R212 ;  /* 0x000000ffff527224 */ /* 0x000fe200078e00d4 */
[----:B------:R-:W-:Y:S01]  /*7a640*/  MOV R83, R214 ;  /* 0x000000d600537202 */ /* 0x000fe20000000f00 */
[----:B------:R-:W-:Y:S06]  /*7a650*/  BAR.SYNC.DEFER_BLOCKING 0x0 ;  /* 0x0000000000007b1d */ /* 0x000fec0000010000 */
[----:B---3--:R3:W-:Y:S02]  /*7a660*/  STSM.16.M88.4 [R0], R80 ;  /* 0x0000005000007844 */ /* 0x0087e40000000200 */
[----:B------:R-:W-:Y:S06]  /*7a670*/  BAR.SYNC.DEFER_BLOCKING 0x0 ;  /* 0x0000000000007b1d */ /* 0x000fec0000010000 */
[----:B------:R-:W4:Y:S01]  /*7a680*/  LDS.128 R216, [R252] ;  /* 0x00000000fcd87984 */ /* 0x000f220000000c00 */
[----:B---3--:R-:W-:Y:S01]  /*7a690*/  MOV R80, R148 ;  /* 0x0000009400507202 */ /* 0x008fe20000000f00 */
[----:B------:R-:W-:Y:S01]  /*7a6a0*/  IMAD.MOV.U32 R81, RZ, RZ, R150 ;  /* 0x000000ffff517224 */ /* 0x000fe200078e0096 */
[----:B------:R-:W-:-:S02]  /*7a6b0*/  MOV R82, R84 ;  /* 0x0000005400527202 */ /* 0x000fc40000000f00 */
[----:B------:R-:W-:Y:S01]  /*7a6c0*/  MOV R83, R86 ;  /* 0x0000005600537202 */ /* 0x000fe20000000f00 */
[----:B------:R-:W-:Y:S06]  /*7a6d0*/  BAR.SYNC.DEFER_BLOCKING 0x0 ;  /* 0x0000000000007b1d */ /* 0x000fec0000010000 */
[----:B------:R-:W-:Y:S02]  /*7a6e0*/  STSM.16.M88.4 [R0], R80 ;  /* 0x0000005000007844 */ /* 0x000fe40000000200 */
[----:B------:R-:W-:Y:S06]  /*7a6f0*/  BAR.SYNC.DEFER_BLOCKING 0x0 ;  /* 0x0000000000007b1d */ /* 0x000fec0000010000 */
[----:B------:R-:W3:Y:S02]  /*7a700*/  LDS.128 R80, [R252] ;  /* 0x00000000fc507984 */ /* 0x000ee40000000c00 */
[----:B------:R-:W-:Y:S06]  /*7a710*/  BAR.SYNC.DEFER_BLOCKING 0x0 ;  /* 0x0000000000007b1d */ /* 0x000fec0000010000 */
[----:B--2---:R2:W-:Y:S02]  /*7a720*/  STSM.16.M88.4 [R0], R208 ;  /* 0x000000d000007844 */ /* 0x0045e40000000200 */
[----:B------:R-:W-:Y:S06]  /*7a730*/  BAR.SYNC.DEFER_BLOCKING 0x0 ;  /* 0x0000000000007b1d */ /* 0x000fec0000010000 */
[----:B--2---:R-:W2:Y:S04]  /*7a740*/  LDL.LU R208, [R1+0x2f4] ;  /* 0x0002f40001d07983 */ /* 0x004ea80000300800 */
[----:B------:R-:W2:Y:S04]  /*7a750*/  LDL.LU R209, [R1+0x2fc] ;  /* 0x0002fc0001d17983 */ /* 0x000ea80000300800 */
[----:B------:R-:W2:Y:S04]  /*7a760*/  LDL.LU R210, [R1+0x1f4] ;  /* 0x0001f40001d27983 */ /* 0x000ea80000300800 */
[----:B------:R-:W2:Y:S04]  /*7a770*/  LDL.LU R211, [R1+0x1fc] ;  /* 0x0001fc0001d37983 */ /* 0x000ea80000300800 */
[----:B------:R-:W3:Y:S01]  /*7a780*/  LDS.128 R224, [R252] ;  /* 0x00000000fce07984 */ /* 0x000ee20000000c00 */
[----:B------:R-:W-:Y:S06]  /*7a790*/  BAR.SYNC.DEFER_BLOCKING 0x0 ;  /* 0x0000000000007b1d */ /* 0x000fec0000010000 */
[----:B--2---:R2:W-:Y:S04]  /*7a7a0*/  STSM.16.M88.4 [R0], R208 ;  /* 0x000000d000007844 */ /* 0x0045e80000000200 */
[----:B--2---:R-:W2:Y:S04]  /*7a7b0*/  LDL.LU R208, [R1+0xf4] ;  /* 0x0000f40001d07983 */ /* 0x004ea80000300800 */
[----:B------:R-:W2:Y:S01]  /*7a7c0*/  LDL.LU R209, [R1+0xfc] ;  /* 0x0000fc0001d17983 */ /* 0x000ea20000300800 */
[----:B------:R-:W-:-:S02]  /*7a7d0*/  MOV R210, R213 ;  /* 0x000000d500d27202 */ /* 0x000fc40000000f00 */
[----:B------:R-:W-:Y:S01]  /*7a7e0*/  MOV R211, R215 ;  /* 0x000000d700d37202 */ /* 0x000fe20000000f00 */
[----:B------:R-:W-:Y:S01]  /*7a7f0*/  BAR.SYNC.DEFER_BLOCKING 0x0 ;  /* 0x0000000000007b1d */ /* 0x000fe20000010000 */
[C---:B------:R-:W-:Y:S01]  /*7a800*/  IMAD R86, R8.reuse, R240, RZ ;  /* 0x000000f008567224 */ /* 0x040fe200078e02ff */
[----:B------:R-:W-:Y:S01]  /*7a810*/  MOV R148, R149 ;  /* 0x0000009500947202 */ /* 0x000fe20000000f00 */
[----:B------:R-:W-:Y:S01]  /*7a820*/  IMAD.MOV.U32 R150, RZ, RZ, R85 ;  /* 0x000000ffff967224 */ /* 0x000fe200078e0055 */
[----:B------:R-:W-:Y:S02]  /*7a830*/  ISETP.GE.AND P1, PT, R8, UR4, PT ;  /* 0x0000000408007c0c */ /* 0x000fe4000bf26270 */
[----:B------:R-:W-:Y:S01]  /*7a840*/  ISETP.GE.AND P0, PT, R3, UR5, PT ;  /* 0x0000000503007c0c */ /* 0x000fe2000bf06270 */
[----:B------:R-:W4:Y:S04]  /*7a850*/  LDL.LU R249, [R1+0x510] ;  /* 0x0005100001f97983 */ /* 0x000f280000300800 */
[----:B------:R-:W3:Y:S01]  /*7a860*/  LDS.128 R212, [R252] ;  /* 0x00000000fcd47984 */ /* 0x000ee20000000c00 */
[C---:B------:R-:W-:Y:S01]  /*7a870*/  IMAD R84, R240.reuse, 0x80, R86 ;  /* 0x00000080f0547824 */ /* 0x040fe200078e0256 */
[----:B------:R-:W-:Y:S01]  /*7a880*/  MOV R149, R151 ;  /* 0x0000009700957202 */ /* 0x000fe20000000f00 */
[----:B------:R-:W-:Y:S01]  /*7a890*/  ULDC.64 UR4, c[0x0][0x228] ;  /* 0x00008a0000047ab9 */ /* 0x000fe20000000a00 */
[----:B------:R-:W-:Y:S01]  /*7a8a0*/  BAR.SYNC.DEFER_BLOCKING 0x0 ;  /* 0x0000000000007b1d */ /* 0x000fe20000010000 */
[----:B------:R-:W-:Y:S01]  /*7a8b0*/  IMAD R2, R240, 0x80, R84 ;  /* 0x00000080f0027824 */ /* 0x000fe200078e0254 */
[----:B------:R-:W-:-:S02]  /*7a8c0*/  MOV R151, R87 ;  /* 0x0000005700977202 */ /* 0x000fc40000000f00 */
[----:B------:R-:W-:Y:S02]  /*7a8d0*/  ISETP.LT.AND P1, PT, R3, UR25, !P1 ;  /* 0x0000001903007c0c */ /* 0x000fe4000cf21270 */
[----:B------:R-:W-:Y:S01]  /*7a8e0*/  ISETP.LT.AND P6, PT, R11, UR4, !P0 ;  /* 0x000000040b007c0c */ /* 0x000fe2000c7c1270 */
[----:B------:R-:W-:Y:S01]  /*7a8f0*/  ULDC UR4, c[0x0][0x22c] ;  /* 0x00008b0000047ab9 */ /* 0x000fe20000000800 */
[----:B------:R-:W3:Y:S04]  /*7a900*/  LDL.LU R239, [R1+0x200] ;  /* 0x0002000001ef7983 */ /* 0x000ee80000300800 */
[----:B------:R-:W3:Y:S04]  /*7a910*/  LDL.LU R251, [R1+0x100] ;  /* 0x0001000001fb7983 */ /* 0x000ee80000300800 */
[----:B------:R-:W3:Y:S04]  /*7a920*/  LDL.LU R238, [R1+0x4] ;  /* 0x0000040001ee7983 */ /* 0x000ee80000300800 */
[----:B------:R-:W3:Y:S04]  /*7a930*/  LDL.LU R250, [R1] ;  /* 0x0000000001fa7983 */ /* 0x000ee80000300800 */
[----:B--2---:R2:W-:Y:S01]  /*7a940*/  STSM.16.M88.4 [R0], R208 ;  /* 0x000000d000007844 */ /* 0x0045e20000000200 */
[----:B------:R-:W-:Y:S01]  /*7a950*/  BAR.SYNC.DEFER_BLOCKING 0x0 ;  /* 0x0000000000007b1d */ /* 0x000fe20000010000 */
[----:B--2---:R-:W-:-:S02]  /*7a960*/  LEA R210, P5, R86, UR6, 0x2 ;  /* 0x0000000656d27c11 */ /* 0x004fc4000f8a10ff */
[----:B------:R-:W-:Y:S02]  /*7a970*/  LEA R208, P4, R84, UR6, 0x2 ;  /* 0x0000000654d07c11 */ /* 0x000fe4000f8810ff */
[----:B------:R-:W-:Y:S02]  /*7a980*/  LEA.HI.X.SX32 R211, R86, UR7, 0x2, P5 ;  /* 0x0000000756d37c11 */ /* 0x000fe4000a8f16ff */
[----:B------:R-:W-:Y:S02]  /*7a990*/  LEA.HI.X.SX32 R209, R84, UR7, 0x2, P4 ;  /* 0x0000000754d17c11 */ /* 0x000fe4000a0f16ff */
[----:B------:R-:W2:Y:S01]  /*7a9a0*/  LDS.128 R84, [R252] ;  /* 0x00000000fc547984 */ /* 0x000ea20000000c00 */
[----:B------:R-:W-:Y:S06]  /*7a9b0*/  BAR.SYNC.DEFER_BLOCKING 0x0 ;  /* 0x0000000000007b1d */ /* 0x000fec0000010000 */
[----:B------:R1:W-:Y:S02]  /*7a9c0*/  STSM.16.M88.4 [R0], R148 ;  /* 0x0000009400007844 */ /* 0x0003e40000000200 */
[----:B-1----:R-:W-:Y:S01]  /*7a9d0*/  LEA R0, R240, R2, 0x7 ;  /* 0x00000002f0007211 */ /* 0x002fe200078e38ff */
[----:B------:R-:W-:Y:S01]  /*7a9e0*/  IMAD.WIDE R240, R244, 0x4, R210 ;  /* 0x00000004f4f07825 */ /* 0x000fe200078e02d2 */
[----:B------:R-:W-:Y:S02]  /*7a9f0*/  BAR.SYNC.DEFER_BLOCKING 0x0 ;  /* 0x0000000000007b1d */ /* 0x000fe40000010000 */
[----:B------:R-:W-:-:S02]  /*7aa00*/  LEA R148, P5, R0, UR6, 0x2 ;  /* 0x0000000600947c11 */ /* 0x000fc4000f8a10ff */
[----:B------:R-:W-:Y:S02]  /*7aa10*/  LEA R150, P4, R2, UR6, 0x2 ;  /* 0x0000000602967c11 */ /* 0x000fe4000f8810ff */
[----:B------:R-:W-:Y:S01]  /*7aa20*/  LEA.HI.X.SX32 R149, R0, UR7, 0x2, P5 ;  /* 0x0000000700957c11 */ /* 0x000fe2000a8f16ff */
[----:B------:R-:W-:Y:S01]  /*7aa30*/  VIADD R0, R3, 0x3 ;  /* 0x0000000303007836 */ /* 0x000fe20000000000 */
[----:B------:R-:W-:Y:S01]  /*7aa40*/  LEA.HI.X.SX32 R151, R2, UR7, 0x2, P4 ;  /* 0x0000000702977c11 */ /* 0x000fe2000a0f16ff */
[----:B------:R-:W-:Y:S01]  /*7aa50*/  IMAD.WIDE R242, R244, 0x4, R208 ;  /* 0x00000004f4f27825 */ /* 0x000fe200078e02d0 */
[----:B------:R-:W-:Y:S01]  /*7aa60*/  ISETP.LT.AND P4, PT, R10, UR14, !P0 ;  /* 0x0000000e0a007c0c */ /* 0x000fe2000c781270 */
[----:B------:R-:W-:Y:S01]  /*7aa70*/  ULDC.64 UR6, c[0x0][0x228] ;  /* 0x00008a0000067ab9 */ /* 0x000fe20000000a00 */
[----:B------:R1:W-:Y:S01]  /*7aa80*/  @P1 STG.E desc[UR8][R240.64], R246 ;  /* 0x000000f6f0001986 */ /* 0x0003e2000c101908 */
[----:B------:R-:W-:Y:S01]  /*7aa90*/  ISETP.LT.AND P1, PT, R9, UR12, !P0 ;  /* 0x0000000c09007c0c */ /* 0x000fe2000c721270 */
[----:B------:R-:W-:Y:S01]  /*7aaa0*/  ULDC UR12, c[0x0][0x228] ;  /* 0x00008a00000c7ab9 */ /* 0x000fe20000000800 */
[----:B------:R-:W-:Y:S01]  /*7aab0*/  ISETP.GE.AND P0, PT, R0, UR4, PT ;  /* 0x0000000400007c0c */ /* 0x000fe2000bf06270 */
[----:B------:R3:W-:Y:S01]  /*7aac0*/  @P6 STG.E desc[UR8][R242.64], R245 ;  /* 0x000000f5f2006986 */ /* 0x0007e2000c101908 */
[----:B------:R-:W-:Y:S01]  /*7aad0*/  ISETP.LT.AND P5, PT, R8, UR10, !P3 ;  /* 0x0000000a08007c0c */ /* 0x000fe2000dfa1270 */
[----:B------:R-:W-:Y:S01]  /*7aae0*/  ULDC UR4, c[0x0][0x22c] ;  /* 0x00008b0000047ab9 */ /* 0x000fe20000000800 */
[C---:B------:R-:W-:Y:S01]  /*7aaf0*/  IADD3 R2, R244.reuse, UR28, RZ ;  /* 0x0000001cf4027c10 */ /* 0x040fe2000fffe0ff */
[----:B------:R-:W2:Y:S01]  /*7ab00*/  LDL.LU R0, [R1+0x300] ;  /* 0x0003000001007983 */ /* 0x000ea20000300800 */
[----:B------:R-:W-:Y:S01]  /*7ab10*/  ULDC UR14, c[0x0][0x228] ;  /* 0x00008a00000e7ab9 */ /* 0x000fe20000000800 */
[----:B-1----:R-:W-:Y:S01]  /*7ab20*/  IMAD.WIDE R240, R244, 0x4, R150 ;  /* 0x00000004f4f07825 */ /* 0x002fe200078e0296 */
[----:B------:R-:W-:Y:S01]  /*7ab30*/  ISETP.LT.AND P6, PT, R11, UR6, !P3 ;  /* 0x000000060b007c0c */ /* 0x000fe2000dfc1270 */
[----:B------:R-:W-:Y:S01]  /*7ab40*/  ULDC UR6, c[0x0][0x228] ;  /* 0x00008a0000067ab9 */ /* 0x000fe20000000800 */
[----:B------:R-:W-:-:S02]  /*7ab50*/  ULDC UR10, c[0x0][0x228] ;  /* 0x00008a00000a7ab9 */ /* 0x000fc40000000800 */
[----:B----4-:R1:W-:Y:S01]  /*7ab60*/  @P4 STG.E desc[UR8][R240.64], R249 ;  /* 0x000000f9f0004986 */ /* 0x0103e2000c101908 */
[----:B------:R-:W-:Y:S01]  /*7ab70*/  ISETP.LT.AND P4, PT, R10, UR22, !P3 ;  /* 0x000000160a007c0c */ /* 0x000fe2000df81270 */
[----:B---3--:R-:W-:-:S04]  /*7ab80*/  IMAD.WIDE R242, R244, 0x4, R148 ;  /* 0x00000004f4f27825 */ /* 0x008fc800078e0294 */
[----:B------:R-:W-:Y:S01]  /*7ab90*/  IMAD.WIDE R244, R2, 0x4, R210 ;  /* 0x0000000402f47825 */ /* 0x000fe200078e02d2 */
[----:B-1----:R-:W-:-:S03]  /*7aba0*/  IADD3 R240, R3, 0x4, RZ ;  /* 0x0000000403f07810 */ /* 0x002fc60007ffe0ff */
[----:B------:R-:W-:Y:S01]  /*7abb0*/  IMAD.WIDE R246, R2, 0x4, R208 ;  /* 0x0000000402f67825 */ /* 0x000fe200078e02d0 */
[----:B------:R-:W3:Y:S04]  /*7abc0*/  LDL.LU R249, [R1+0x1d04] ;  /* 0x001d040001f97983 */ /* 0x000ee80000300800 */
[----:B--2---:R1:W-:Y:S01]  /*7abd0*/  @P1 STG.E desc[UR8][R242.64], R0 ;  /* 0x00000000f2001986 */ /* 0x0043e2000c101908 */
[----:B------:R-:W-:Y:S01]  /*7abe0*/  ISETP.GE.AND P1, PT, R240, UR4, PT ;  /* 0x00000004f0007c0c */ /* 0x000fe2000bf26270 */
[----:B------:R-:W-:Y:S01]  /*7abf0*/  IMAD.WIDE R240, R2, 0x4, R150 ;  /* 0x0000000402f07825 */ /* 0x000fe200078e0296 */
[----:B------:R-:W-:Y:S01]  /*7ac00*/  ISETP.LT.AND P3, PT, R9, UR20, !P3 ;  /* 0x0000001409007c0c */ /* 0x000fe2000df61270 */
[----:B------:R2:W-:Y:S01]  /*7ac10*/  @P5 STG.E desc[UR8][R244.64], R239 ;  /* 0x000000eff4005986 */ /* 0x0005e2000c101908 */
[----:B------:R-:W-:-:S03]  /*7ac20*/  ULDC UR4, c[0x0][0x228] ;  /* 0x00008a0000047ab9 */ /* 0x000fc60000000800 */
[----:B------:R4:W-:Y:S01]  /*7ac30*/  @P6 STG.E desc[UR8][R246.64], R251 ;  /* 0x000000fbf6006986 */ /* 0x0009e2000c101908 */
[----:B-1----:R-:W-:-:S03]  /*7ac40*/  VIADD R0, R2, UR28 ;  /* 0x0000001c02007c36 */ /* 0x002fc60008000000 */
[----:B------:R1:W-:Y:S01]  /*7ac50*/  @P4 STG.E desc[UR8][R240.64], R250 ;  /* 0x000000faf0004986 */ /* 0x0003e2000c101908 */
[----:B------:R-:W-:-:S03]  /*7ac60*/  IMAD.WIDE R242, R2, 0x4, R148 ;  /* 0x0000000402f27825 */ /* 0x000fc600078e0294 */
[----:B--2---:R-:W2:Y:S04]  /*7ac70*/  LDL.LU R239, [R1+0x514] ;  /* 0x0005140001ef7983 */ /* 0x004ea80000300800 */
[----:B----4-:R-:W4:Y:S04]  /*7ac80*/  LDL.LU R251, [R1+0x304] ;  /* 0x0003040001fb7983 */ /* 0x010f280000300800 */
[----:B------:R-:W3:Y:S04]  /*7ac90*/  LDL.LU R2, [R1+0x524] ;  /* 0x0005240001027983 */ /* 0x000ee80000300800 */
[----:B-1----:R-:W4:Y:S04]  /*7aca0*/  LDL.LU R250, [R1+0x1d00] ;  /* 0x001d000001fa7983 */ /* 0x002f280000300800 */
[----:B------:R-:W2:Y:S01]  /*7acb0*/  LDL.LU R241, [R1+0x504] ;  /* 0x0005040001f17983 */ /* 0x000ea20000300800 */
[----:B------:R-:W-:-:S02]  /*7acc0*/  ISETP.LT.AND P5, PT, R8, UR18, !P2 ;  /* 0x0000001208007c0c */ /* 0x000fc4000d7a1270 */
[----:B------:R-:W-:Y:S02]  /*7acd0*/  ISETP.LT.AND P6, PT, R11, UR16, !P2 ;  /* 0x000000100b007c0c */ /* 0x000fe4000d7c1270 */
[----:B------:R-:W-:Y:S01]  /*7ace0*/  ISETP.LT.AND P4, PT, R10, UR26, !P2 ;  /* 0x0000001a0a007c0c */ /* 0x000fe2000d781270 */
[C---:B------:R-:W-:Y:S01]  /*7acf0*/  IMAD.WIDE R244, R0.reuse, 0x4, R210 ;  /* 0x0000000400f47825 */ /* 0x040fe200078e02d2 */
[----:B------:R1:W-:Y:S03]  /*7ad00*/  @P3 STG.E desc[UR8][R242.64], R248 ;  /* 0x000000f8f2003986 */ /* 0x0003e6000c101908 */
[----:B------:R-:W-:Y:S01]  /*7ad10*/  IMAD.WIDE R246, R0, 0x4, R208 ;  /* 0x0000000400f67825 */ /* 0x000fe200078e02d0 */
[----:B-1----:R-:W-:-:S03]  /*7ad20*/  IADD3 R248, R3, 0x5, RZ ;  /* 0x0000000503f87810 */ /* 0x002fc60007ffe0ff */
[----:B--2---:R1:W-:Y:S01]  /*7ad30*/  @P5 STG.E desc[UR8][R244.64], R241 ;  /* 0x000000f1f4005986 */ /* 0x0043e2000c101908 */
[----:B------:R-:W-:Y:S01]  /*7ad40*/  ISETP.LT.AND P5, PT, R11, UR4, !P0 ;  /* 0x000000040b007c0c */ /* 0x000fe2000c7a1270 */
[----:B------:R-:W-:Y:S02]  /*7ad50*/  ULDC UR4, c[0x0][0x22c] ;  /* 0x00008b0000047ab9 */ /* 0x000fe40000000800 */
[----:B---3--:R2:W-:Y:S01]  /*7ad60*/  @P6 STG.E desc[UR8][R246.64], R2 ;  /* 0x00000002f6006986 */ /* 0x0085e2000c101908 */
[C---:B-1----:R-:W-:Y:S01]  /*7ad70*/  IMAD.WIDE R240, R0.reuse, 0x4, R150 ;  /* 0x0000000400f07825 */ /* 0x042fe200078e0296 */
[----:B--2---:R-:W-:-:S04]  /*7ad80*/  IADD3 R2, R0, UR28, RZ ;  /* 0x0000001c00027c10 */ /* 0x004fc8000fffe0ff */
[----:B------:R1:W-:Y:S01]  /*7ad90*/  @P4 STG.E desc[UR8][R240.64], R239 ;  /* 0x000000eff0004986 */ /* 0x0003e2000c101908 */
[----:B------:R-:W-:Y:S01]  /*7ada0*/  ISETP.GE.AND P4, PT, R248, UR4, PT ;  /* 0x00000004f8007c0c */ /* 0x000fe2000bf86270 */
[----:B------:R-:W-:Y:S02]  /*7adb0*/  ULDC UR4, c[0x0][0x228] ;  /* 0x00008a0000047ab9 */ /* 0x000fe40000000800 */
[----:B-1----:R-:W2:Y:S01]  /*7adc0*/  LDL.LU R239, [R1+0x518] ;  /* 0x0005180001ef7983 */ /* 0x002ea20000300800 */
[----:B------:R-:W-:-:S03]  /*7add0*/  IMAD.WIDE R240, R0, 0x4, R148 ;  /* 0x0000000400f07825 */ /* 0x000fc600078e0294 */
[----:B------:R-:W3:Y:S04]  /*7ade0*/  LDL.LU R0, [R1+0x104] ;  /* 0x0001040001007983 */ /* 0x000ee80000300800 */
[----:B------:R-:W2:Y:S01]  /*7adf0*/  LDL.LU R248, [R1+0x204] ;  /* 0x0002040001f87983 */ /* 0x000ea20000300800 */
[----:B------:R-:W-:Y:S01]  /*7ae00*/  ISETP.LT.AND P3, PT, R8, UR24, !P0 ;  /* 0x0000001808007c0c */ /* 0x000fe2000c761270 */
[----:B------:R-:W-:Y:S02]  /*7ae10*/  ULDC.64 UR24, c[0x0][0x228] ;  /* 0x00008a0000187ab9 */ /* 0x000fe40000000a00 */
[----:B------:R-:W-:Y:S01]  /*7ae20*/  ISETP.LT.AND P2, PT, R9, UR24, !P2 ;  /* 0x0000001809007c0c */ /* 0x000fe2000d741270 */
[----:B------:R-:W-:Y:S01]  /*7ae30*/  IMAD.WIDE R242, R2, 0x4, R210 ;  /* 0x0000000402f27825 */ /* 0x000fe200078e02d2 */
[----:B------:R-:W-:Y:S01]  /*7ae40*/  ISETP.LT.AND P6, PT, R10, UR6, !P0 ;  /* 0x000000060a007c0c */ /* 0x000fe2000c7c1270 */
[----:B------:R-:W-:-:S02]  /*7ae50*/  ULDC UR6, c[0x0][0x228] ;  /* 0x00008a0000067ab9 */ /* 0x000fc40000000800 */
[----:B------:R-:W-:-:S08]  /*7ae60*/  IMAD.WIDE R244, R2, 0x4, R208 ;  /* 0x0000000402f47825 */ /* 0x000fd000078e02d0 */
[----:B----4-:R1:W-:Y:S01]  /*7ae70*/  @P2 STG.E desc[UR8][R240.64], R251 ;  /* 0x000000fbf0002986 */ /* 0x0103e2000c101908 */
[----:B------:R-:W-:-:S04]  /*7ae80*/  IMAD.WIDE R246, R2, 0x4, R150 ;  /* 0x0000000402f67825 */ /* 0x000fc800078e0296 */
[----:B-1----:R-:W-:Y:S01]  /*7ae90*/  VIADD R240, R3, 0x6 ;  /* 0x0000000603f07836 */ /* 0x002fe20000000000 */
[----:B------:R-:W4:Y:S04]  /*7aea0*/  LDL.LU R251, [R1+0x1cfc] ;  /* 0x001cfc0001fb7983 */ /* 0x000f280000300800 */
[----:B--2---:R-:W-:Y:S01]  /*7aeb0*/  @P3 STG.E desc[UR8][R242.64], R248 ;  /* 0x000000f8f2003986 */ /* 0x004fe2000c101908 */
[----:B------:R-:W-:Y:S01]  /*7aec0*/  ISETP.LT.AND P3, PT, R9, UR4, !P0 ;  /* 0x0000000409007c0c */ /* 0x000fe2000c761270 */
[----:B------:R-:W-:Y:S02]  /*7aed0*/  ULDC UR4, c[0x0][0x22c] ;  /* 0x00008b0000047ab9 */ /* 0x000fe40000000800 */
[----:B------:R-:W-:Y:S01]  /*7aee0*/  ISETP.GE.AND P2, PT, R240, UR4, PT ;  /* 0x00000004f0007c0c */ /* 0x000fe2000bf46270 */
[----:B------:R-:W-:Y:S01]  /*7aef0*/  IMAD.WIDE R240, R2, 0x4, R148 ;  /* 0x0000000402f07825 */ /* 0x000fe200078e0294 */
[----:B---3--:R1:W-:Y:S01]  /*7af00*/  @P5 STG.E desc[UR8][R244.64], R0 ;  /* 0x00000000f4005986 */ /* 0x0083e2000c101908 */
[----:B------:R-:W-:Y:S01]  /*7af10*/  ISETP.LT.AND P0, PT, R8, UR6, !P1 ;  /* 0x0000000608007c0c */ /* 0x000fe2000cf01270 */
[----:B------:R-:W-:Y:S01]  /*7af20*/  ULDC UR4, c[0x0][0x22c] ;  /* 0x00008b0000047ab9 */ /* 0x000fe20000000800 */
[----:B-1----:R-:W-:Y:S01]  /*7af30*/  IADD3 R0, R2, UR28, RZ ;  /* 0x0000001c02007c10 */ /* 0x002fe2000fffe0ff */
[----:B------:R1:W-:Y:S01]  /*7af40*/  @P6 STG.E desc[UR8][R246.64], R238 ;  /* 0x000000eef6006986 */ /* 0x0003e2000c101908 */
[----:B------:R-:W-:Y:S01]  /*7af50*/  ISETP.LT.AND P5, PT, R11, UR10, !P1 ;  /* 0x0000000a0b007c0c */ /* 0x000fe2000cfa1270 */
[----:B------:R-:W-:-:S02]  /*7af60*/  ULDC UR6, c[0x0][0x228] ;  /* 0x00008a0000067ab9 */ /* 0x000fc40000000800 */
[----:B-1----:R-:W2:Y:S01]  /*7af70*/  LDL.LU R238, [R1+0x208] ;  /* 0x0002080001ee7983 */ /* 0x002ea20000300800 */
[----:B------:R-:W-:Y:S01]  /*7af80*/  ISETP.LT.AND P6, PT, R10, UR12, !P1 ;  /* 0x0000000c0a007c0c */ /* 0x000fe2000cfc1270 */
[C---:B------:R-:W-:Y:S01]  /*7af90*/  IMAD.WIDE R242, R0.reuse, 0x4, R210 ;  /* 0x0000000400f27825 */ /* 0x040fe200078e02d2 */
[----:B------:R-:W-:Y:S01]  /*7afa0*/  IADD3 R248, R3, 0x7, RZ ;  /* 0x0000000703f87810 */ /* 0x000fe20007ffe0ff */
[----:B------:R-:W3:Y:S01]  /*7afb0*/  LDL.LU R2, [R1+0x528] ;  /* 0x0005280001027983 */ /* 0x000ee20000300800 */
[----:B------:R-:W-:Y:S01]  /*7afc0*/  ULDC UR10, c[0x0][0x228] ;  /* 0x00008a00000a7ab9 */ /* 0x000fe20000000800 */
[C---:B------:R-:W-:Y:S01]  /*7afd0*/  IMAD.WIDE R244, R0.reuse, 0x4, R208 ;  /* 0x0000000400f47825 */ /* 0x040fe200078e02d0 */
[----:B------:R-:W-:Y:S01]  /*7afe0*/  ULDC UR12, c[0x0][0x228] ;  /* 0x00008a00000c7ab9 */ /* 0x000fe20000000800 */
[----:B------:R1:W-:Y:S04]  /*7aff0*/  @P3 STG.E desc[UR8][R240.64], R249 ;  /* 0x000000f9f0003986 */ /* 0x0003e8000c101908 */
[----:B-1----:R-:W4:Y:S04]  /*7b000*/  LDL.LU R241, [R1+0x508] ;  /* 0x0005080001f17983 */ /* 0x002f280000300800 */
[----:B------:R-:W2:Y:S01]  /*7b010*/  LDL.LU R249, [R1+0x308] ;  /* 0x0003080001f97983 */ /* 0x000ea20000300800 */
[----:B------:R-:W-:Y:S01]  /*7b020*/  IMAD.WIDE R246, R0, 0x4, R150 ;  /* 0x0000000400f67825 */ /* 0x000fe200078e0296 */
[----:B------:R-:W-:Y:S01]  /*7b030*/  ISETP.GE.AND P3, PT, R248, UR4, PT ;  /* 0x00000004f8007c0c */ /* 0x000fe2000bf66270 */
[----:B------:R-:W-:Y:S01]  /*7b040*/  ULDC UR4, c[0x0][0x228] ;  /* 0x00008a0000047ab9 */ /* 0x000fe20000000800 */
[----:B------:R-:W2:Y:S01]  /*7b050*/  LDL.LU R248, [R1+0x8] ;  /* 0x0000080001f87983 */ /* 0x000ea20000300800 */
[----:B------:R-:W-:Y:S01]  /*7b060*/  ISETP.LT.AND P1, PT, R9, UR4, !P1 ;  /* 0x0000000409007c0c */ /* 0x000fe2000cf21270 */
[----:B------:R-:W-:-:S02]  /*7b070*/  ULDC UR4, c[0x0][0x228] ;  /* 0x00008a0000047ab9 */ /* 0x000fc40000000800 */
[----:B----4-:R-:W-:Y:S04]  /*7b080*/  @P0 STG.E desc[UR8][R242.64], R241 ;  /* 0x000000f1f2000986 */ /* 0x010fe8000c101908 */
[----:B---3--:R-:W-:Y:S04]  /*7b090*/  @P5 STG.E desc[UR8][R244.64], R2 ;  /* 0x00000002f4005986 */ /* 0x008fe8000c101908 */
[----:B------:R1:W-:Y:S04]  /*7b0a0*/  @P6 STG.E desc[UR8][R246.64], R239 ;  /* 0x000000eff6006986 */ /* 0x0003e8000c101908 */
[----:B-1----:R-:W3:Y:S04]  /*7b0b0*/  LDL.LU R247, [R1+0x108] ;  /* 0x0001080001f77983 */ /* 0x002ee80000300800 */
[----:B------:R-:W4:Y:S01]  /*7b0c0*/  LDL.LU R239, [R1+0x50c] ;  /* 0x00050c0001ef7983 */ /* 0x000f220000300800 */
[----:B------:R-:W-:-:S02]  /*7b0d0*/  ISETP.LT.AND P0, PT, R8, UR4, !P4 ;  /* 0x0000000408007c0c */ /* 0x000fc4000e701270 */
[C---:B------:R-:W-:Y:S01]  /*7b0e0*/  IADD3 R2, R0.reuse, UR28, RZ ;  /* 0x0000001c00027c10 */ /* 0x040fe2000fffe0ff */
[----:B------:R-:W-:Y:S01]  /*7b0f0*/  IMAD.WIDE R240, R0, 0x4, R148 ;  /* 0x0000000400f07825 */ /* 0x000fe200078e0294 */
[----:B------:R-:W-:Y:S01]  /*7b100*/  ULDC UR4, c[0x0][0x228] ;  /* 0x00008a0000047ab9 */ /* 0x000fe20000000800 */
[----:B------:R-:W-:Y:S01]  /*7b110*/  ISETP.LT.AND P6, PT, R11, UR6, !P4 ;  /* 0x000000060b007c0c */ /* 0x000fe2000e7c1270 */
[----:B------:R-:W-:Y:S01]  /*7b120*/  ULDC UR6, c[0x0][0x228] ;  /* 0x00008a0000067ab9 */ /* 0x000fe20000000800 */
[----:B------:R-:W-:Y:S01]  /*7b130*/  VIADD R244, R3, 0x8 ;  /* 0x0000000803f47836 */ /* 0x000fe20000000000 */
[----:B------:R-:W-:Y:S01]  /*7b140*/  ISETP.LT.AND P5, PT, R10, UR4, !P4 ;  /* 0x000000040a007c0c */ /* 0x000fe2000e7a1270 */
[----:B------:R-:W-:Y:S01]  /*7b150*/  IMAD.WIDE R242, R2, 0x4, R210 ;  /* 0x0000000402f27825 */ /* 0x000fe200078e02d2 */
[----:B------:R-:W-:Y:S01]  /*7b160*/  ULDC UR4, c[0x0][0x22c] ;  /* 0x00008b0000047ab9 */ /* 0x000fe20000000800 */
[----:B--2---:R1:W-:Y:S01]  /*7b170*/  @P1 STG.E desc[UR8][R240.64], R249 ;  /* 0x000000f9f0001986 */ /* 0x0043e2000c101908 */
[----:B------:R-:W-:Y:S01]  /*7b180*/  ISETP.GE.AND P1, PT, R244, UR4, PT ;  /* 0x00000004f4007c0c */ /* 0x000fe2000bf26270 */
[----:B------:R-:W-:Y:S01]  /*7b190*/  ULDC UR4, c[0x0][0x228] ;  /* 0x00008a0000047ab9 */ /* 0x000fe20000000800 */
[----:B------:R-:W-:Y:S01]  /*7b1a0*/  ISETP.LT.AND P4, PT, R9, UR10, !P4 ;  /* 0x0000000a09007c0c */ /* 0x000fe2000e781270 */
[----:B------:R2:W-:Y:S01]  /*7b1b0*/  @P0 STG.E desc[UR8][R242.64], R238 ;  /* 0x000000eef2000986 */ /* 0x0005e2000c101908 */
[----:B------:R-:W-:Y:S01]  /*7b1c0*/  ISETP.LT.AND P0, PT, R8, UR4, !P2 ;  /* 0x0000000408007c0c */ /* 0x000fe2000d701270 */
[----:B------:R-:W-:Y:S01]  /*7b1d0*/  IMAD.WIDE R244, R2, 0x4, R148 ;  /* 0x0000000402f47825 */ /* 0x000fe200078e0294 */
[----:B------:R-:W-:Y:S01]  /*7b1e0*/  ULDC UR4, c[0x0][0x228] ;  /* 0x00008a0000047ab9 */ /* 0x000fe20000000800 */
[----:B------:R-:W-:-:S02]  /*7b1f0*/  ULDC UR10, c[0x0][0x228] ;  /* 0x00008a00000a7ab9 */ /* 0x000fc40000000800 */
[C---:B-1----:R-:W-:Y:S01]  /*7b200*/  IMAD.WIDE R240, R2.reuse, 0x4, R208 ;  /* 0x0000000402f07825 */ /* 0x042fe200078e02d0 */
[----:B------:R-:W4:Y:S03]  /*7b210*/  LDL.LU R249, [R1+0x51c] ;  /* 0x00051c0001f97983 */ /* 0x000f260000300800 */
[C---:B--2---:R-:W-:Y:S01]  /*7b220*/  IMAD.WIDE R242, R2.reuse, 0x4, R150 ;  /* 0x0000000402f27825 */ /* 0x044fe200078e0296 */
[----:B------:R-:W-:Y:S01]  /*7b230*/  IADD3 R2, R2, UR28, RZ ;  /* 0x0000001c02027c10 */ /* 0x000fe2000fffe0ff */
[----:B------:R-:W2:Y:S03]  /*7b240*/  LDL.LU R238, [R1+0x20c] ;  /* 0x00020c0001ee7983 */ /* 0x000ea60000300800 */
[C---:B------:R-:W-:Y:S01]  /*7b250*/  IADD3 R0, R2.reuse, UR28, RZ ;  /* 0x0000001c02007c10 */ /* 0x040fe2000fffe0ff */
[----:B---3--:R1:W-:Y:S04]  /*7b260*/  @P6 STG.E desc[UR8][R240.64], R247 ;  /* 0x000000f7f0006986 */ /* 0x0083e8000c101908 */
[----:B------:R3:W-:Y:S04]  /*7b270*/  @P5 STG.E desc[UR8][R242.64], R248 ;  /* 0x000000f8f2005986 */ /* 0x0007e8000c101908 */
[----:B------:R4:W-:Y:S01]  /*7b280*/  @P4 STG.E desc[UR8][R244.64], R250 ;  /* 0x000000faf4004986 */ /* 0x0009e2000c101908 */
[----:B-1----:R-:W-:Y:S01]  /*7b290*/  IMAD.WIDE R240, R2, 0x4, R210 ;  /* 0x0000000402f07825 */ /* 0x002fe200078e02d2 */
[----:B------:R-:W-:Y:S01]  /*7b2a0*/  ISETP.LT.AND P4, PT, R11, UR4, !P2 ;  /* 0x000000040b007c0c */ /* 0x000fe2000d781270 */
[----:B------:R-:W-:-:S02]  /*7b2b0*/  ULDC UR4, c[0x0][0x22c] ;  /* 0x00008b0000047ab9 */ /* 0x000fc40000000800 */
[----:B---3--:R-:W-:Y:S01]  /*7b2c0*/  VIADD R248, R3, 0x9 ;  /* 0x0000000903f87836 */ /* 0x008fe20000000000 */
[----:B----4-:R1:W-:Y:S01]  /*7b2d0*/  @P0 STG.E desc[UR8][R240.64], R239 ;  /* 0x000000eff0000986 */ /* 0x0103e2000c101908 */
[----:B------:R-:W-:-:S03]  /*7b2e0*/  IMAD.WIDE R242, R2, 0x4, R150 ;  /* 0x0000000402f27825 */ /* 0x000fc600078e0296 */
[----:B------:R-:W3:Y:S01]  /*7b2f0*/  LDL.LU R250, [R1+0x10c] ;  /* 0x00010c0001fa7983 */ /* 0x000ee20000300800 */
[----:B------:R-:W-:Y:S01]  /*7b300*/  IMAD.WIDE R244, R2, 0x4, R148 ;  /* 0x0000000402f47825 */ /* 0x000fe200078e0294 */
[----:B------:R-:W-:Y:S01]  /*7b310*/  ISETP.GE.AND P0, PT, R248, UR4, PT ;  /* 0x00000004f8007c0c */ /* 0x000fe2000bf06270 */
[----:B------:R-:W-:Y:S01]  /*7b320*/  ULDC UR4, c[0x0][0x228] ;  /* 0x00008a0000047ab9 */ /* 0x000fe20000000800 */
[----:B-1----:R-:W4:Y:S01]  /*7b330*/  LDL.LU R239, [R1+0xc] ;  /* 0x00000c0001ef7983 */ /* 0x002f220000300800 */
[----:B------:R-:W-:-:S03]  /*7b340*/  IMAD.WIDE R240, R2, 0x4, R208 ;  /* 0x0000000402f07825 */ /* 0x000fc600078e02d0 */
[----:B------:R-:W2:Y:S04]  /*7b350*/  LDL.LU R2, [R1+0x30c] ;  /* 0x00030c0001027983 */ /* 0x000ea80000300800 */
[----:B------:R-:W3:Y:S01]  /*7b360*/  LDL.LU R248, [R1+0x52c] ;  /* 0x00052c0001f87983 */ /* 0x000ee20000300800 */
[----:B------:R-:W-:Y:S01]  /*7b370*/  ISETP.LT.AND P5, PT, R10, UR6, !P2 ;  /* 0x000000060a007c0c */ /* 0x000fe2000d7a1270 */
[----:B------:R-:W-:Y:S01]  /*7b380*/  IMAD.WIDE R246, R0, 0x4, R210 ;  /* 0x0000000400f67825 */ /* 0x000fe200078e02d2 */
[----:B------:R-:W-:Y:S01]  /*7b390*/  ISETP.LT.AND P2, PT, R9, UR10, !P2 ;  /* 0x0000000a09007c0c */ /* 0x000fe2000d741270 */
[----:B------:R-:W-:Y:S01]  /*7b3a0*/  ULDC UR6, c[0x0][0x228] ;  /* 0x00008a0000067ab9 */ /* 0x000fe20000000800 */
[----:B------:R-:W-:Y:S01]  /*7b3b0*/  ISETP.LT.AND P6, PT, R8, UR12, !P3 ;  /* 0x0000000c08007c0c */ /* 0x000fe2000dfc1270 */
[----:B------:R-:W-:Y:S01]  /*7b3c0*/  ULDC UR10, c[0x0][0x228] ;  /* 0x00008a00000a7ab9 */ /* 0x000fe20000000800 */
[----:B------:R-:W-:Y:S01]  /*7b3d0*/  ULDC UR12, c[0x0][0x228] ;  /* 0x00008a00000c7ab9 */ /* 0x000fe20000000800 */
[----:B---3--:R1:W-:Y:S06]  /*7b3e0*/  @P4 STG.E desc[UR8][R240.64], R248 ;  /* 0x000000f8f0004986 */ /* 0x0083ec000c101908 */
[----:B------:R3:W-:Y:S04]  /*7b3f0*/  @P5 STG.E desc[UR8][R242.64], R249 ;  /* 0x000000f9f2005986 */ /* 0x0007e8000c101908 */
[----:B--2---:R-:W-:Y:S04]  /*7b400*/  @P2 STG.E desc[UR8][R244.64], R2 ;  /* 0x00000002f4002986 */ /* 0x004fe8000c101908 */
[----:B-1----:R-:W2:Y:S04]  /*7b410*/  LDL.LU R248, [R1+0x550] ;  /* 0x0005500001f87983 */ /* 0x002ea80000300800 */
[----:B---3--:R-:W3:Y:S04]  /*7b420*/  LDL.LU R249, [R1+0x530] ;  /* 0x0005300001f97983 */ /* 0x008ee80000300800 */
[----:B------:R1:W-:Y:S04]  /*7b430*/  @P6 STG.E desc[UR8][R246.64], R238 ;  /* 0x000000eef6006986 */ /* 0x0003e8000c101908 */
[----:B-1----:R-:W3:Y:S01]  /*7b440*/  LDL.LU R238, [R1+0x540] ;  /* 0x0005400001ee7983 */ /* 0x002ee20000300800 */
[----:B------:R-:W-:Y:S01]  /*7b450*/  ISETP.LT.AND P2, PT, R11, UR4, !P3 ;  /* 0x000000040b007c0c */ /* 0x000fe2000df41270 */
[----:B------:R-:W-:-:S02]  /*7b460*/  ULDC UR4, c[0x0][0x228] ;  /* 0x00008a0000047ab9 */ /* 0x000fc40000000800 */
[----:B------:R-:W-:Y:S01]  /*7b470*/  ISETP.LT.AND P4, PT, R10, UR4, !P3 ;  /* 0x000000040a007c0c */ /* 0x000fe2000df81270 */
[C---:B------:R-:W-:Y:S01]  /*7b480*/  IMAD.WIDE R240, R0.reuse, 0x4, R208 ;  /* 0x0000000400f07825 */ /* 0x040fe200078e02d0 */
[----:B------:R-:W-:Y:S01]  /*7b490*/  IADD3 R244, R3, 0xa, RZ ;  /* 0x0000000a03f47810 */ /* 0x000fe20007ffe0ff */
[----:B------:R-:W-:Y:S01]  /*7b4a0*/  ULDC UR4, c[0x0][0x22c] ;  /* 0x00008b0000047ab9 */ /* 0x000fe20000000800 */
[----:B------:R-:W-:Y:S01]  /*7b4b0*/  ISETP.LT.AND P3, PT, R9, UR6, !P3 ;  /* 0x0000000609007c0c */ /* 0x000fe2000df61270 */
[----:B------:R-:W-:Y:S01]  /*7b4c0*/  IMAD.WIDE R242, R0, 0x4, R150 ;  /* 0x0000000400f27825 */ /* 0x000fe200078e0296 */
[----:B------:R-:W-:Y:S01]  /*7b4d0*/  ISETP.LT.AND P5, PT, R8, UR10, !P1 ;  /* 0x0000000a08007c0c */ /* 0x000fe2000cfa1270 */
[----:B------:R-:W-:Y:S01]  /*7b4e0*/  ULDC UR6, c[0x0][0x228] ;  /* 0x00008a0000067ab9 */ /* 0x000fe20000000800 */
[----:B------:R-:W-:Y:S01]  /*7b4f0*/  ISETP.LT.AND P6, PT, R11, UR12, !P1 ;  /* 0x0000000c0b007c0c */ /* 0x000fe2000cfc1270 */
[----:B------:R-:W-:Y:S01]  /*7b500*/  VIADD R2, R0, UR28 ;  /* 0x0000001c00027c36 */ /* 0x000fe20008000000 */
[----:B------:R1:W-:Y:S01]  /*7b510*/  @P2 STG.E desc[UR8][R240.64], R250 ;  /* 0x000000faf0002986 */ /* 0x0003e2000c101908 */
[----:B------:R-:W-:Y:S01]  /*7b520*/  ISETP.GE.AND P2, PT, R244, UR4, PT ;  /* 0x00000004f4007c0c */ /* 0x000fe2000bf46270 */
[----:B------:R-:W-:Y:S01]  /*7b530*/  ULDC UR4, c[0x0][0x228] ;  /* 0x00008a0000047ab9 */ /* 0x000fe20000000800 */
[----:B------:R-:W-:Y:S01]  /*7b540*/  ULDC UR10, c[0x0][0x228] ;  /* 0x00008a00000a7ab9 */ /* 0x000fe20000000800 */
[----:B----4-:R4:W-:Y:S01]  /*7b550*/  @P4 STG.E desc[UR8][R242.64], R239 ;  /* 0x000000eff2004986 */ /* 0x0109e2000c101908 */
[----:B------:R-:W-:Y:S01]  /*7b560*/  ISETP.LT.AND P4, PT, R10, UR4, !P1 ;  /* 0x000000040a007c0c */ /* 0x000fe2000cf81270 */
[----:B------:R-:W-:Y:S01]  /*7b570*/  IMAD.WIDE R244, R2, 0x4, R208 ;  /* 0x0000000402f47825 */ /* 0x000fe200078e02d0 */
[----:B------:R-:W-:Y:S01]  /*7b580*/  ULDC UR4, c[0x0][0x228] ;  /* 0x00008a0000047ab9 */ /* 0x000fe20000000800 */
[----:B------:R-:W-:-:S02]  /*7b590*/  ULDC UR12, c[0x0][0x228] ;  /* 0x00008a00000c7ab9 */ /* 0x000fc40000000800 */
[----:B-1----:R-:W-:Y:S01]  /*7b5a0*/  IMAD.WIDE R240, R0, 0x4, R148 ;  /* 0x0000000400f07825 */ /* 0x002fe200078e0294 */
[----:B------:R-:W3:Y:S03]  /*7b5b0*/  LDL.LU R250, [R1+0x110] ;  /* 0x0001100001fa7983 */ /* 0x000ee60000300800 */
[C---:B----4-:R-:W-:Y:S01]  /*7b5c0*/  IMAD.WIDE R242, R2.reuse, 0x4, R210 ;  /* 0x0000000402f27825 */ /* 0x050fe200078e02d2 */
[----:B------:R1:W-:Y:S01]  /*7b5d0*/  @P3 STG.E desc[UR8][R240.64], R251 ;  /* 0x000000fbf0003986 */ /* 0x0003e2000c101908 */
[----:B------:R-:W-:Y:S01]  /*7b5e0*/  ISETP.LT.AND P1, PT, R9, UR4, !P1 ;  /* 0x0000000409007c0c */ /* 0x000fe2000cf21270 */
[----:B------:R-:W-:Y:S02]  /*7b5f0*/  ULDC UR4, c[0x0][0x22c] ;  /* 0x00008b0000047ab9 */ /* 0x000fe40000000800 */
[----:B------:R-:W4:Y:S01]  /*7b600*/  LDL.LU R239, [R1+0x10] ;  /* 0x0000100001ef7983 */ /* 0x000f220000300800 */
[C---:B------:R-:W-:Y:S01]  /*7b610*/  IADD3 R0, R2.reuse, UR28, RZ ;  /* 0x0000001c02007c10 */ /* 0x040fe2000fffe0ff */
[----:B-1----:R-:W-:-:S02]  /*7b620*/  IMAD.WIDE R240, R2, 0x4, R150 ;  /* 0x0000000402f07825 */ /* 0x002fc400078e0296 */
[----:B------:R-:W4:Y:S04]  /*7b630*/  LDL.LU R251, [R1+0x554] ;  /* 0x0005540001fb7983 */ /* 0x000f280000300800 */
[----:B--2---:R1:W-:Y:S04]  /*7b640*/  @P5 STG.E desc[UR8][R242.64], R248 ;  /* 0x000000f8f2005986 */ /* 0x0043e8000c101908 */
[----:B---3--:R2:W-:Y:S01]  /*7b650*/  @P6 STG.E desc[UR8][R244.64], R249 ;  /* 0x000000f9f4006986 */ /* 0x0085e2000c101908 */
[----:B-1----:R-:W-:-:S03]  /*7b660*/  IADD3 R248, R3, 0xb, RZ ;  /* 0x0000000b03f87810 */ /* 0x002fc60007ffe0ff */
[----:B--2---:R-:W2:Y:S04]  /*7b670*/  LDL.LU R249, [R1+0x534] ;  /* 0x0005340001f97983 */ /* 0x004ea80000300800 */
[----:B------:R1:W-:Y:S01]  /*7b680*/  @P4 STG.E desc[UR8][R240.64], R238 ;  /* 0x000000eef0004986 */ /* 0x0003e2000c101908 */
[----:B------:R-:W-:Y:S02]  /*7b690*/  ISETP.GE.AND P4, PT, R248, UR4, PT ;  /* 0x00000004f8007c0c */ /* 0x000fe4000bf86270 */
[----:B------:R-:W-:Y:S02]  /*7b6a0*/  ISETP.LT.AND P3, PT, R8, UR6, !P0 ;  /* 0x0000000608007c0c */ /* 0x000fe4000c761270 */
[----:B------:R-:W-:Y:S01]  /*7b6b0*/  ISETP.LT.AND P5, PT, R11, UR10, !P0 ;  /* 0x0000000a0b007c0c */ /* 0x000fe2000c7a1270 */
[----:B------:R-:W-:Y:S01]  /*7b6c0*/  IMAD.WIDE R242, R0, 0x4, R210 ;  /* 0x0000000400f27825 */ /* 0x000fe200078e02d2 */
[----:B------:R-:W-:Y:S01]  /*7b6d0*/  ISETP.LT.AND P6, PT, R10, UR12, !P0 ;  /* 0x0000000c0a007c0c */ /* 0x000fe2000c7c1270 */
[----:B------:R-:W-:Y:S01]  /*7b6e0*/  ULDC UR4, c[0x0][0x228] ;  /* 0x00008a0000047ab9 */ /* 0x000fe20000000800 */
[----:B------:R-:W-:Y:S01]  /*7b6f0*/  ULDC UR6, c[0x0][0x228] ;  /* 0x00008a0000067ab9 */ /* 0x000fe20000000800 */
[----:B------:R-:W-:Y:S01]  /*7b700*/  IMAD.WIDE R244, R0, 0x4, R208 ;  /* 0x0000000400f47825 */ /* 0x000fe200078e02d0 */
[----:B------:R-:W-:Y:S01]  /*7b710*/  ULDC UR10, c[0x0][0x228] ;  /* 0x00008a00000a7ab9 */ /* 0x000fe20000000800 */
[----:B-1----:R-:W3:Y:S01]  /*7b720*/  LDL.LU R238, [R1+0x544] ;  /* 0x0005440001ee7983 */ /* 0x002ee20000300800 */
[----:B------:R-:W-:Y:S01]  /*7b730*/  ULDC UR12, c[0x0][0x228] ;  /* 0x00008a00000c7ab9 */ /* 0x000fe20000000800 */
[----:B------:R-:W-:-:S02]  /*7b740*/  IMAD.WIDE R240, R2, 0x4, R148 ;  /* 0x0000000402f07825 */ /* 0x000fc400078e0294 */
[----:B------:R-:W4:Y:S04]  /*7b750*/  LDL.LU R2, [R1+0x310] ;  /* 0x0003100001027983 */ /* 0x000f280000300800 */
[----:B------:R-:W2:Y:S01]  /*7b760*/  LDL.LU R248, [R1+0x400] ;  /* 0x0004000001f87983 */ /* 0x000ea20000300800 */
[----:B------:R-:W-:-:S03]  /*7b770*/  IMAD.WIDE R246, R0, 0x4, R150 ;  /* 0x0000000400f67825 */ /* 0x000fc600078e0296 */
[----:B--2---:R1:W-:Y:S04]  /*7b780*/  @P1 STG.E desc[UR8][R240.64], R248 ;  /* 0x000000f8f0001986 */ /* 0x0043e8000c101908 */
[----:B----4-:R2:W-:Y:S01]  /*7b790*/  @P3 STG.E desc[UR8][R242.64], R2 ;  /* 0x00000002f2003986 */ /* 0x0105e2000c101908 */
[----:B------:R-:W-:Y:S01]  /*7b7a0*/  ISETP.LT.AND P3, PT, R9, UR4, !P0 ;  /* 0x0000000409007c0c */ /* 0x000fe2000c761270 */
[----:B------:R-:W-:Y:S02]  /*7b7b0*/  ULDC UR4, c[0x0][0x22c] ;  /* 0x00008b0000047ab9 */ /* 0x000fe40000000800 */
[----:B------:R4:W-:Y:S01]  /*7b7c0*/  @P5 STG.E desc[UR8][R244.64], R250 ;  /* 0x000000faf4005986 */ /* 0x0009e2000c101908 */
[----:B-1----:R-:W-:-:S03]  /*7b7d0*/  VIADD R240, R3, 0xc ;  /* 0x0000000c03f07836 */ /* 0x002fc60000000000 */
[----:B------:R1:W-:Y:S01]  /*7b7e0*/  @P6 STG.E desc[UR8][R246.64], R239 ;  /* 0x000000eff6006986 */ /* 0x0003e2000c101908 */
[----:B--2---:R-:W-:Y:S02]  /*7b7f0*/  IADD3 R2, R0, UR28, RZ ;  /* 0x0000001c00027c10 */ /* 0x004fe4000fffe0ff */
[----:B------:R-:W-:Y:S01]  /*7b800*/  ISETP.GE.AND P1, PT, R240, UR4, PT ;  /* 0x00000004f0007c0c */ /* 0x000fe2000bf26270 */
[----:B------:R-:W-:Y:S01]  /*7b810*/  IMAD.WIDE R240, R0, 0x4, R148 ;  /* 0x0000000400f07825 */ /* 0x000fe200078e0294 */
[----:B----4-:R-:W2:Y:S01]  /*7b820*/  LDL.LU R250, [R1+0x404] ;  /* 0x0004040001fa7983 */ /* 0x010ea20000300800 */
[----:B------:R-:W-:Y:S01]  /*7b830*/  ISETP.LT.AND P0, PT, R8, UR6, !P2 ;  /* 0x0000000608007c0c */ /* 0x000fe2000d701270 */
[----:B------:R-:W-:Y:S01]  /*7b840*/  ULDC UR4, c[0x0][0x22c] ;  /* 0x00008b0000047ab9 */ /* 0x000fe20000000800 */
[----:B------:R-:W-:Y:S02]  /*7b850*/  ISETP.LT.AND P5, PT, R11, UR10, !P2 ;  /* 0x0000000a0b007c0c */ /* 0x000fe4000d7a1270 */
[----:B------:R-:W-:Y:S01]  /*7b860*/  ISETP.LT.AND P6, PT, R10, UR12, !P2 ;  /* 0x0000000c0a007c0c */ /* 0x000fe2000d7c1270 */
[----:B-1----:R-:W4:Y:S01]  /*7b870*/  LDL.LU R239, [R1+0x314] ;  /* 0x0003140001ef7983 */ /* 0x002f220000300800 */
[----:B------:R-:W-:Y:S01]  /*7b880*/  IADD3 R248, R3, 0xd, RZ ;  /* 0x0000000d03f87810 */ /* 0x000fe20007ffe0ff */
[C---:B------:R-:W-:Y:S01]  /*7b890*/  IMAD.WIDE R242, R2.reuse, 0x4, R210 ;  /* 0x0000000402f27825 */ /* 0x040fe200078e02d2 */
[----:B------:R-:W-:Y:S01]  /*7b8a0*/  ULDC UR6, c[0x0][0x228] ;  /* 0x00008a0000067ab9 */ /* 0x000fe20000000800 */
[----:B------:R-:W3:Y:S01]  /*7b8b0*/  LDL.LU R0, [R1+0x210] ;  /* 0x0002100001007983 */ /* 0x000ee20000300800 */
[----:B------:R-:W-:Y:S01]  /*7b8c0*/  ULDC UR10, c[0x0][0x228] ;  /* 0x00008a00000a7ab9 */ /* 0x000fe20000000800 */
[----:B------:R-:W-:Y:S01]  /*7b8d0*/  IMAD.WIDE R244, R2, 0x4, R208 ;  /* 0x0000000402f47825 */ /* 0x000fe200078e02d0 */
[----:B------:R-:W-:-:S03]  /*7b8e0*/  ULDC UR12, c[0x0][0x228] ;  /* 0x00008a00000c7ab9 */ /* 0x000fc60000000800 */
[----:B------:R-:W-:Y:S01]  /*7b8f0*/  IMAD.WIDE R246, R2, 0x4, R150 ;  /* 0x0000000402f67825 */ /* 0x000fe200078e0296 */
[----:B---3--:R-:W-:Y:S01]  /*7b900*/  @P3 STG.E desc[UR8][R240.64], R0 ;  /* 0x00000000f0003986 */ /* 0x008fe2000c101908 */
[----:B------:R-:W-:Y:S01]  /*7b910*/  ISETP.GE.AND P3, PT, R248, UR4, PT ;  /* 0x00000004f8007c0c */ /* 0x000fe2000bf66270 */
[----:B------:R-:W-:Y:S02]  /*7b920*/  ULDC UR4, c[0x0][0x228] ;  /* 0x00008a0000047ab9 */ /* 0x000fe40000000800 */
[----:B------:R-:W-:Y:S04]  /*7b930*/  @P0 STG.E desc[UR8][R242.64], R251 ;  /* 0x000000fbf2000986 */ /* 0x000fe8000c101908 */
[----:B------:R1:W-:Y:S04]  /*7b940*/  @P5 STG.E desc[UR8][R244.64], R249 ;  /* 0x000000f9f4005986 */ /* 0x0003e8000c101908 */
[----:B------:R-:W3:Y:S04]  /*7b950*/  LDL.LU R248, [R1+0x14] ;  /* 0x0000140001f87983 */ /* 0x000ee80000300800 */
[----:B------:R2:W-:Y:S04]  /*7b960*/  @P6 STG.E desc[UR8][R246.64], R238 ;  /* 0x000000eef6006986 */ /* 0x0005e8000c101908 */
[----:B-1----:R-:W3:Y:S04]  /*7b970*/  LDL.LU R249, [R1+0x214] ;  /* 0x0002140001f97983 */ /* 0x002ee80000300800 */
[----:B--2---:R-:W2:Y:S04]  /*7b980*/  LDL.LU R247, [R1+0x114] ;  /* 0x0001140001f77983 */ /* 0x004ea80000300800 */
[----:B------:R-:W3:Y:S01]  /*7b990*/  LDL.LU R238, [R1+0x558] ;  /* 0x0005580001ee7983 */ /* 0x000ee20000300800 */
[----:B------:R-:W-:Y:S01]  /*7b9a0*/  ISETP.LT.AND P2, PT, R9, UR4, !P2 ;  /* 0x0000000409007c0c */ /* 0x000fe2000d741270 */
[----:B------:R-:W-:-:S02]  /*7b9b0*/  ULDC UR4, c[0x0][0x228] ;  /* 0x00008a0000047ab9 */ /* 0x000fc40000000800 */
[----:B------:R-:W-:Y:S02]  /*7b9c0*/  ISETP.LT.AND P0, PT, R8, UR4, !P4 ;  /* 0x0000000408007c0c */ /* 0x000fe4000e701270 */
[C---:B------:R-:W-:Y:S01]  /*7b9d0*/  IADD3 R0, R2.reuse, UR28, RZ ;  /* 0x0000001c02007c10 */ /* 0x040fe2000fffe0ff */
[----:B------:R-:W-:Y:S01]  /*7b9e0*/  IMAD.WIDE R240, R2, 0x4, R148 ;  /* 0x0000000402f07825 */ /* 0x000fe200078e0294 */
[----:B------:R-:W-:Y:S01]  /*7b9f0*/  ULDC UR4, c[0x0][0x228] ;  /* 0x00008a0000047ab9 */ /* 0x000fe20000000800 */
[----:B------:R-:W-:Y:S01]  /*7ba00*/  ISETP.LT.AND P6, PT, R11, UR6, !P4 ;  /* 0x000000060b007c0c */ /* 0x000fe2000e7c1270 */
[----:B------:R-:W3:Y:S01]  /*7ba10*/  LDL.LU R251, [R1+0x548] ;  /* 0x0005480001fb7983 */ /* 0x000ee20000300800 */
[----:B------:R-:W-:Y:S01]  /*7ba20*/  VIADD R244, R3, 0xe ;  /* 0x0000000e03f47836 */ /* 0x000fe20000000000 */
[----:B------:R-:W-:Y:S01]  /*7ba30*/  ISETP.LT.AND P5, PT, R10, UR4, !P4 ;  /* 0x000000040a007c0c */ /* 0x000fe2000e7a1270 */
[----:B------:R-:W-:Y:S01]  /*7ba40*/  IMAD.WIDE R242, R0, 0x4, R210 ;  /* 0x0000000400f27825 */ /* 0x000fe200078e02d2 */
[----:B------:R-:W-:Y:S01]  /*7ba50*/  ULDC UR4, c[0x0][0x22c] ;  /* 0x00008b0000047ab9 */ /* 0x000fe20000000800 */
[----:B------:R1:W-:Y:S01]  /*7ba60*/  @P2 STG.E desc[UR8][R240.64], R250 ;  /* 0x000000faf0002986 */ /* 0x0003e2000c101908 */
[----:B------:R-:W-:Y:S01]  /*7ba70*/  ISETP.GE.AND P2, PT, R244, UR4, PT ;  /* 0x00000004f4007c0c */ /* 0x000fe2000bf46270 */
[----:B------:R-:W-:Y:S01]  /*7ba80*/  ULDC UR4, c[0x0][0x228] ;  /* 0x00008a0000047ab9 */ /* 0x000fe20000000800 */
[----:B------:R-:W-:Y:S01]  /*7ba90*/  ISETP.LT.AND P4, PT, R9, UR10, !P4 ;  /* 0x0000000a09007c0c */ /* 0x000fe2000e781270 */
[----:B----4-:R4:W-:Y:S01]  /*7baa0*/  @P0 STG.E desc[UR8][R242.64], R239 ;  /* 0x000000eff2000986 */ /* 0x0109e2000c101908 */
[----:B------:R-:W-:-:S02]  /*7bab0*/  ISETP.LT.AND P0, PT, R8, UR4, !P1 ;  /* 0x0000000408007c0c */ /* 0x000fc4000cf01270 */
[C---:B------:R-:W-:Y:S01]  /*7bac0*/  IADD3 R2, R0.reuse, UR28, RZ ;  /* 0x0000001c00027c10 */ /* 0x040fe2000fffe0ff */
[----:B------:R-:W-:Y:S01]  /*7bad0*/  ULDC UR6, c[0x0][0x228] ;  /* 0x00008a0000067ab9 */ /* 0x000fe20000000800 */
[C---:B-1----:R-:W-:Y:S01]  /*7bae0*/  IMAD.WIDE R240, R0.reuse, 0x4, R208 ;  /* 0x0000000400f07825 */ /* 0x042fe200078e02d0 */
[----:B------:R-:W3:Y:S01]  /*7baf0*/  LDL.LU R250, [R1+0x408] ;  /* 0x0004080001fa7983 */ /* 0x000ee20000300800 */
[----:B------:R-:W-:Y:S01]  /*7bb00*/  ULDC UR4, c[0x0][0x228] ;  /* 0x00008a0000047ab9 */ /* 0x000fe20000000800 */
[----:B------:R-:W-:Y:S01]  /*7bb10*/  ULDC UR10, c[0x0][0x228] ;  /* 0x00008a00000a7ab9 */ /* 0x000fe20000000800 */
[C---:B----4-:R-:W-:Y:S01]  /*7bb20*/  IMAD.WIDE R242, R0.reuse, 0x4, R150 ;  /* 0x0000000400f27825 */ /* 0x050fe200078e0296 */
[----:B------:R-:W4:Y:S03]  /*7bb30*/  LDL.LU R239, [R1+0x318] ;  /* 0x0003180001ef7983 */ /* 0x000f260000300800 */
[----:B------:R-:W-:Y:S01]  /*7bb40*/  IMAD.WIDE R244, R0, 0x4, R148 ;  /* 0x0000000400f47825 */ /* 0x000fe200078e0294 */
[C---:B------:R-:W-:Y:S01]  /*7bb50*/  IADD3 R0, R2.reuse, UR28, RZ ;  /* 0x0000001c02007c10 */ /* 0x040fe2000fffe0ff */
[----:B--2---:R1:W-:Y:S04]  /*7bb60*/  @P6 STG.E desc[UR8][R240.64], R247 ;  /* 0x000000f7f0006986 */ /* 0x0043e8000c101908 */
[----:B---3--:R2:W-:Y:S04]  /*7bb70*/  @P5 STG.E desc[UR8][R242.64], R248 ;  /* 0x000000f8f2005986 */ /* 0x0085e8000c101908 */
[----:B------:R3:W-:Y:S01]  /*7bb80*/  @P4 STG.E desc[UR8][R244.64], R249 ;  /* 0x000000f9f4004986 */ /* 0x0007e2000c101908 */
[----:B-1----:R-:W-:-:S04]  /*7bb90*/  IMAD.WIDE R240, R2, 0x4, R210 ;  /* 0x0000000402f07825 */ /* 0x002fc800078e02d2 */
[C---:B--2---:R-:W-:Y:S01]  /*7bba0*/  IMAD.WIDE R242, R2.reuse, 0x4, R150 ;  /* 0x0000000402f27825 */ /* 0x044fe200078e0296 */
[----:B------:R1:W-:Y:S03]  /*7bbb0*/  @P0 STG.E desc[UR8][R240.64], R238 ;  /* 0x000000eef0000986 */ /* 0x0003e6000c101908 */
[C---:B---3--:R-:W-:Y:S01]  /*7bbc0*/  IMAD.WIDE R244, R2.reuse, 0x4, R148 ;  /* 0x0000000402f47825 */ /* 0x048fe200078e0294 */
[----:B------:R-:W2:Y:S04]  /*7bbd0*/  LDL.LU R249, [R1+0x118] ;  /* 0x0001180001f97983 */ /* 0x000ea80000300800 */
[----:B-1----:R-:W3:Y:S01]  /*7bbe0*/  LDL.LU R238, [R1+0x18] ;  /* 0x0000180001ee7983 */ /* 0x002ee20000300800 */
[----:B------:R-:W-:-:S03]  /*7bbf0*/  IMAD.WIDE R240, R2, 0x4, R208 ;  /* 0x0000000402f07825 */ /* 0x000fc600078e02d0 */
[----:B------:R-:W4:Y:S01]  /*7bc00*/  LDL.LU R2, [R1+0x538] ;  /* 0x0005380001027983 */ /* 0x000f220000300800 */
[----:B------:R-:W-:Y:S02]  /*7bc10*/  ISETP.LT.AND P4, PT, R11, UR4, !P1 ;  /* 0x000000040b007c0c */ /* 0x000fe4000cf81270 */
[----:B------:R-:W-:Y:S01]  /*7bc20*/  ISETP.LT.AND P6, PT, R8, UR12, !P3 ;  /* 0x0000000c08007c0c */ /* 0x000fe2000dfc1270 */
[----:B------:R-:W-:Y:S01]  /*7bc30*/  VIADD R248, R3, 0xf ;  /* 0x0000000f03f87836 */ /* 0x000fe20000000000 */
[----:B------:R-:W-:Y:S01]  /*7bc40*/  ISETP.LT.AND P5, PT, R10, UR6, !P1 ;  /* 0x000000060a007c0c */ /* 0x000fe2000cfa1270 */
[----:B------:R-:W-:Y:S01]  /*7bc50*/  IMAD.WIDE R246, R0, 0x4, R210 ;  /* 0x0000000400f67825 */ /* 0x000fe200078e02d2 */
[----:B------:R-:W-:Y:S01]  /*7bc60*/  ISETP.LT.AND P1, PT, R9, UR10, !P1 ;  /* 0x0000000a09007c0c */ /* 0x000fe2000cf21270 */
[----:B------:R-:W-:Y:S01]  /*7bc70*/  ULDC UR4, c[0x0][0x22c] ;  /* 0x00008b0000047ab9 */ /* 0x000fe20000000800 */
[----:B------:R-:W-:Y:S01]  /*7bc80*/  ULDC UR6, c[0x0][0x228] ;  /* 0x00008a0000067ab9 */ /* 0x000fe20000000800 */
[----:B------:R-:W-:Y:S01]  /*7bc90*/  ISETP.GE.AND P0, PT, R248, UR4, PT ;  /* 0x00000004f8007c0c */ /* 0x000fe2000bf06270 */
[----:B------:R-:W-:Y:S01]  /*7bca0*/  ULDC UR4, c[0x0][0x228] ;  /* 0x00008a0000047ab9 */ /* 0x000fe20000000800 */
[----:B------:R-:W3:Y:S01]  /*7bcb0*/  LDL.LU R248, [R1+0x55c] ;  /* 0x00055c0001f87983 */ /* 0x000ee20000300800 */
[----:B------:R-:W-:Y:S01]  /*7bcc0*/  ULDC UR10, c[0x0][0x228] ;  /* 0x00008a00000a7ab9 */ /* 0x000fe20000000800 */
[----:B------:R-:W-:-:S02]  /*7bcd0*/  ULDC UR12, c[0x0][0x228] ;  /* 0x00008a00000c7ab9 */ /* 0x000fc40000000800 */
[----:B----4-:R-:W-:Y:S04]  /*7bce0*/  @P4 STG.E desc[UR8][R240.64], R2 ;  /* 0x00000002f0004986 */ /* 0x010fe8000c101908 */
[----:B------:R-:W-:Y:S04]  /*7bcf0*/  @P5 STG.E desc[UR8][R242.64], R251 ;  /* 0x000000fbf2005986 */ /* 0x000fe8000c101908 */
[----:B------:R1:W-:Y:S04]  /*7bd00*/  @P1 STG.E desc[UR8][R244.64], R250 ;  /* 0x000000faf4001986 */ /* 0x0003e8000c101908 */
[----:B------:R4:W-:Y:S04]  /*7bd10*/  @P6 STG.E desc[UR8][R246.64], R239 ;  /* 0x000000eff6006986 */ /* 0x0009e8000c101908 */
[----:B-1----:R-:W3:Y:S04]  /*7bd20*/  LDL.LU R250, [R1+0x53c] ;  /* 0x00053c0001fa7983 */ /* 0x002ee80000300800 */
[----:B----4-:R-:W4:Y:S04]  /*7bd30*/  LDL.LU R247, [R1+0x218] ;  /* 0x0002180001f77983 */ /* 0x010f280000300800 */
[----:B------:R-:W4:Y:S01]  /*7bd40*/  LDL.LU R239, [R1+0x54c] ;  /* 0x00054c0001ef7983 */ /* 0x000f220000300800 */
        /* <DEDUP_REMOVED lines=12> */
[----:B--2---:R1:W-:Y:S01]  /*7be10*/  @P1 STG.E desc[UR8][R242.64], R249 ;  /* 0x000000f9f2001986 */ /* 0x0043e2000c101908 */
[----:B------:R-:W-:Y:S01]  /*7be20*/  ISETP.GE.AND P1, PT, R244, UR4, PT ;  /* 0x00000004f4007c0c */ /* 0x000fe2000bf26270 */
[----:B------:R-:W-:Y:S01]  /*7be30*/  ULDC UR4, c[0x0][0x228] ;  /* 0x00008a0000047ab9 */ /* 0x000fe20000000800 */
[----:B------:R-:W-:Y:S01]  /*7be40*/  ULDC UR10, c[0x0][0x228] ;  /* 0x00008a00000a7ab9 */ /* 0x000fe20000000800 */
[----:B---3--:R2:W-:Y:S01]  /*7be50*/  @P4 STG.E desc[UR8][R240.64], R238 ;  /* 0x000000eef0004986 */ /* 0x0085e2000c101908 */
[----:B------:R-:W-:Y:S01]  /*7be60*/  ISETP.LT.AND P4, PT, R10, UR4, !P2 ;  /* 0x000000040a007c0c */ /* 0x000fe2000d781270 */
[----:B------:R-:W-:Y:S01]  /*7be70*/  IMAD.WIDE R244, R2, 0x4, R208 ;  /* 0x0000000402f47825 */ /* 0x000fe200078e02d0 */
[----:B------:R-:W-:Y:S01]  /*7be80*/  ULDC UR4, c[0x0][0x228] ;  /* 0x00008a0000047ab9 */ /* 0x000fe20000000800 */
[----:B------:R-:W-:-:S02]  /*7be90*/  ULDC UR12, c[0x0][0x228] ;  /* 0x00008a00000c7ab9 */ /* 0x000fc40000000800 */
[----:B-1----:R-:W-:-:S04]  /*7bea0*/  IMAD.WIDE R242, R0, 0x4, R148 ;  /* 0x0000000400f27825 */ /* 0x002fc800078e0294 */
[C---:B--2---:R-:W-:Y:S01]  /*7beb0*/  IMAD.WIDE R240, R2.reuse, 0x4, R210 ;  /* 0x0000000402f07825 */ /* 0x044fe200078e02d2 */
[----:B------:R-:W2:Y:S01]  /*7bec0*/  LDL.LU R238, [R1+0x40c] ;  /* 0x00040c0001ee7983 */ /* 0x000ea20000300800 */
[----:B------:R-:W-:-:S03]  /*7bed0*/  IADD3 R0, R2, UR28, RZ ;  /* 0x0000001c02007c10 */ /* 0x000fc6000fffe0ff */
[----:B------:R-:W3:Y:S04]  /*7bee0*/  LDL.LU R251, [R1+0x11c] ;  /* 0x00011c0001fb7983 */ /* 0x000ee80000300800 */
[----:B------:R-:W3:Y:S04]  /*7bef0*/  LDL.LU R249, [R1+0x1c] ;  /* 0x00001c0001f97983 */ /* 0x000ee80000300800 */
[----:B----4-:R-:W-:Y:S04]  /*7bf00*/  @P3 STG.E desc[UR8][R242.64], R247 ;  /* 0x000000f7f2003986 */ /* 0x010fe8000c101908 */
[----:B------:R1:W-:Y:S04]  /*7bf10*/  @P5 STG.E desc[UR8][R240.64], R248 ;  /* 0x000000f8f0005986 */ /* 0x0003e8000c101908 */
[----:B------:R-:W-:Y:S01]  /*7bf20*/  @P6 STG.E desc[UR8][R244.64], R250 ;  /* 0x000000faf4006986 */ /* 0x000fe2000c101908 */
[----:B-1----:R-:W-:-:S05]  /*7bf30*/  IMAD.WIDE R240, R2, 0x4, R150 ;  /* 0x0000000402f07825 */ /* 0x002fca00078e0296 */
[----:B------:R1:W-:Y:S04]  /*7bf40*/  @P4 STG.E desc[UR8][R240.64], R239 ;  /* 0x000000eff0004986 */ /* 0x0003e8000c101908 */
[----:B-1----:R-:W4:Y:S01]  /*7bf50*/  LDL.LU R239, [R1+0x21c] ;  /* 0x00021c0001ef7983 */ /* 0x002f220000300800 */
[----:B------:R-:W-:-:S03]  /*7bf60*/  IMAD.WIDE R240, R2, 0x4, R148 ;  /* 0x0000000402f07825 */ /* 0x000fc600078e0294 */
[----:B------:R-:W4:Y:S04]  /*7bf70*/  LDL.LU R250, [R1+0x570] ;  /* 0x0005700001fa7983 */ /* 0x000f280000300800 */
[----:B------:R-:W3:Y:S01]  /*7bf80*/  LDL.LU R2, [R1+0x31c] ;  /* 0x00031c0001027983 */ /* 0x000ee20000300800 */
[----:B------:R-:W-:Y:S01]  /*7bf90*/  ISETP.LT.AND P2, PT, R9, UR4, !P2 ;  /* 0x0000000409007c0c */ /* 0x000fe2000d741270 */
[----:B------:R-:W-:Y:S01]  /*7bfa0*/  IMAD.WIDE R242, R0, 0x4, R210 ;  /* 0x0000000400f27825 */ /* 0x000fe200078e02d2 */
[----:B------:R-:W-:Y:S01]  /*7bfb0*/  ISETP.LT.AND P3, PT, R8, UR6, !P0 ;  /* 0x0000000608007c0c */ /* 0x000fe2000c761270 */
[----:B------:R-:W-:Y:S01]  /*7bfc0*/  ULDC UR4, c[0x0][0x22c] ;  /* 0x00008b0000047ab9 */ /* 0x000fe20000000800 */
[----:B------:R-:W-:Y:S02]  /*7bfd0*/  ISETP.LT.AND P5, PT, R11, UR10, !P0 ;  /* 0x0000000a0b007c0c */ /* 0x000fe4000c7a1270 */
[C---:B------:R-:W-:Y:S01]  /*7bfe0*/  IADD3 R248, R3.reuse, 0x11, RZ ;  /* 0x0000001103f87810 */ /* 0x040fe20007ffe0ff */
[----:B------:R-:W-:Y:S01]  /*7bff0*/  IMAD.WIDE R244, R0, 0x4, R208 ;  /* 0x0000000400f47825 */ /* 0x000fe200078e02d0 */
[----:B------:R-:W-:Y:S01]  /*7c000*/  ISETP.LT.AND P6, PT, R10, UR12, !P0 ;  /* 0x0000000c0a007c0c */ /* 0x000fe2000c7c1270 */
[----:B------:R-:W-:Y:S01]  /*7c010*/  ULDC UR6, c[0x0][0x228] ;  /* 0x00008a0000067ab9 */ /* 0x000fe20000000800 */
[----:B------:R-:W-:Y:S01]  /*7c020*/  ISETP.GE.AND P4, PT, R248, UR4, PT ;  /* 0x00000004f8007c0c */ /* 0x000fe2000bf86270 */
[----:B------:R-:W-:Y:S01]  /*7c030*/  IMAD.WIDE R246, R0, 0x4, R150 ;  /* 0x0000000400f67825 */ /* 0x000fe200078e0296 */
[----:B------:R-:W-:Y:S01]  /*7c040*/  ULDC UR4, c[0x0][0x228] ;  /* 0x00008a0000047ab9 */ /* 0x000fe20000000800 */
[----:B--2---:R1:W-:Y:S01]  /*7c050*/  @P2 STG.E desc[UR8][R240.64], R238 ;  /* 0x000000eef0002986 */ /* 0x0043e2000c101908 */
[----:B------:R-:W-:Y:S01]  /*7c060*/  ULDC UR10, c[0x0][0x228] ;  /* 0x00008a00000a7ab9 */ /* 0x000fe20000000800 */
[----:B------:R-:W-:Y:S01]  /*7c070*/  ULDC UR12, c[0x0][0x228] ;  /* 0x00008a00000c7ab9 */ /* 0x000fe20000000800 */
[----:B-1----:R-:W-:Y:S01]  /*7c080*/  VIADD R240, R3, 0x12 ;  /* 0x0000001203f07836 */ /* 0x002fe20000000000 */
[----:B------:R-:W2:Y:S04]  /*7c090*/  LDL.LU R238, [R1+0x560] ;  /* 0x0005600001ee7983 */ /* 0x000ea80000300800 */
[----:B---3--:R1:W-:Y:S01]  /*7c0a0*/  @P3 STG.E desc[UR8][R242.64], R2 ;  /* 0x00000002f2003986 */ /* 0x0083e2000c101908 */
[----:B------:R-:W-:Y:S01]  /*7c0b0*/  ISETP.LT.AND P3, PT, R9, UR4, !P0 ;  /* 0x0000000409007c0c */ /* 0x000fe2000c761270 */
[----:B------:R-:W-:-:S02]  /*7c0c0*/  ULDC UR4, c[0x0][0x22c] ;  /* 0x00008b0000047ab9 */ /* 0x000fc40000000800 */
[----:B------:R3:W-:Y:S01]  /*7c0d0*/  @P5 STG.E desc[UR8][R244.64], R251 ;  /* 0x000000fbf4005986 */ /* 0x0007e2000c101908 */
[----:B------:R-:W-:Y:S01]  /*7c0e0*/  ISETP.GE.AND P2, PT, R240, UR4, PT ;  /* 0x00000004f0007c0c */ /* 0x000fe2000bf46270 */
[C---:B------:R-:W-:Y:S01]  /*7c0f0*/  IMAD.WIDE R240, R0.reuse, 0x4, R148 ;  /* 0x0000000400f07825 */ /* 0x040fe200078e0294 */
[----:B-1----:R-:W-:Y:S01]  /*7c100*/  IADD3 R2, R0, UR28, RZ ;  /* 0x0000001c00027c10 */ /* 0x002fe2000fffe0ff */
[----:B------:R1:W-:Y:S04]  /*7c110*/  @P6 STG.E desc[UR8][R246.64], R249 ;  /* 0x000000f9f6006986 */ /* 0x0003e8000c101908 */
[----:B---3--:R-:W3:Y:S01]  /*7c120*/  LDL.LU R251, [R1+0x410] ;  /* 0x0004100001fb7983 */ /* 0x008ee20000300800 */
[----:B------:R-:W-:Y:S02]  /*7c130*/  ISETP.LT.AND P0, PT, R8, UR6, !P1 ;  /* 0x0000000608007c0c */ /* 0x000fe4000cf01270 */
[----:B------:R-:W-:Y:S01]  /*7c140*/  ISETP.LT.AND P5, PT, R11, UR10, !P1 ;  /* 0x0000000a0b007c0c */ /* 0x000fe2000cfa1270 */
[----:B------:R-:W-:Y:S01]  /*7c150*/  ULDC UR4, c[0x0][0x22c] ;  /* 0x00008b0000047ab9 */ /* 0x000fe20000000800 */
[----:B------:R-:W-:Y:S01]  /*7c160*/  ISETP.LT.AND P6, PT, R10, UR12, !P1 ;  /* 0x0000000c0a007c0c */ /* 0x000fe2000cfc1270 */
[C---:B------:R-:W-:Y:S01]  /*7c170*/  IMAD.WIDE R242, R2.reuse, 0x4, R210 ;  /* 0x0000000402f27825 */ /* 0x040fe200078e02d2 */
[----:B------:R-:W-:Y:S01]  /*7c180*/  IADD3 R248, R3, 0x13, RZ ;  /* 0x0000001303f87810 */ /* 0x000fe20007ffe0ff */
[----:B-1----:R-:W3:Y:S01]  /*7c190*/  LDL.LU R249, [R1+0x320] ;  /* 0x0003200001f97983 */ /* 0x002ee20000300800 */
[----:B------:R-:W-:Y:S01]  /*7c1a0*/  ULDC UR6, c[0x0][0x228] ;  /* 0x00008a0000067ab9 */ /* 0x000fe20000000800 */
[C---:B------:R-:W-:Y:S01]  /*7c1b0*/  IMAD.WIDE R244, R2.reuse, 0x4, R208 ;  /* 0x0000000402f47825 */ /* 0x040fe200078e02d0 */
[----:B------:R-:W-:Y:S01]  /*7c1c0*/  ULDC UR10, c[0x0][0x228] ;  /* 0x00008a00000a7ab9 */ /* 0x000fe20000000800 */
[----:B------:R-:W2:Y:S01]  /*7c1d0*/  LDL.LU R0, [R1+0x580] ;  /* 0x0005800001007983 */ /* 0x000ea20000300800 */
[----:B------:R-:W-:Y:S01]  /*7c1e0*/  ULDC UR12, c[0x0][0x228] ;  /* 0x00008a00000c7ab9 */ /* 0x000fe20000000800 */
[----:B------:R-:W-:-:S02]  /*7c1f0*/  IMAD.WIDE R246, R2, 0x4, R150 ;  /* 0x0000000402f67825 */ /* 0x000fc400078e0296 */
[----:B----4-:R1:W-:Y:S01]  /*7c200*/  @P3 STG.E desc[UR8][R240.64], R239 ;  /* 0x000000eff0003986 */ /* 0x0103e2000c101908 */
[----:B------:R-:W-:Y:S01]  /*7c210*/  ISETP.GE.AND P3, PT, R248, UR4, PT ;  /* 0x00000004f8007c0c */ /* 0x000fe2000bf66270 */
[----:B------:R-:W-:Y:S02]  /*7c220*/  ULDC UR4, c[0x0][0x228] ;  /* 0x00008a0000047ab9 */ /* 0x000fe40000000800 */
[----:B-1----:R-:W4:Y:S04]  /*7c230*/  LDL.LU R239, [R1+0x220] ;  /* 0x0002200001ef7983 */ /* 0x002f280000300800 */
[----:B------:R-:W4:Y:S01]  /*7c240*/  LDL.LU R248, [R1+0x120] ;  /* 0x0001200001f87983 */ /* 0x000f220000300800 */
[----:B------:R-:W-:Y:S01]  /*7c250*/  ISETP.LT.AND P1, PT, R9, UR4, !P1 ;  /* 0x0000000409007c0c */ /* 0x000fe2000cf21270 */
[----:B------:R-:W-:-:S02]  /*7c260*/  ULDC UR4, c[0x0][0x228] ;  /* 0x00008a0000047ab9 */ /* 0x000fc40000000800 */
[----:B--2---:R-:W-:Y:S04]  /*7c270*/  @P0 STG.E desc[UR8][R242.64], R0 ;  /* 0x00000000f2000986 */ /* 0x004fe8000c101908 */
[----:B------:R1:W-:Y:S04]  /*7c280*/  @P5 STG.E desc[UR8][R244.64], R250 ;  /* 0x000000faf4005986 */ /* 0x0003e8000c101908 */
[----:B------:R2:W-:Y:S04]  /*7c290*/  @P6 STG.E desc[UR8][R246.64], R238 ;  /* 0x000000eef6006986 */ /* 0x0005e8000c101908 */
[----:B-1----:R-:W4:Y:S04]  /*7c2a0*/  LDL.LU R250, [R1+0x20] ;  /* 0x0000200001fa7983 */ /* 0x002f280000300800 */
[----:B--2---:R-:W2:Y:S01]  /*7c2b0*/  LDL.LU R238, [R1+0x584] ;  /* 0x0005840001ee7983 */ /* 0x004ea20000300800 */
        /* <DEDUP_REMOVED lines=10> */
[----:B---3--:R1:W-:Y:S01]  /*7c360*/  @P1 STG.E desc[UR8][R240.64], R251 ;  /* 0x000000fbf0001986 */ /* 0x0083e2000c101908 */
[----:B------:R-:W-:Y:S01]  /*7c370*/  ISETP.GE.AND P1, PT, R244, UR4, PT ;  /* 0x00000004f4007c0c */ /* 0x000fe2000bf26270 */
[----:B------:R-:W-:Y:S01]  /*7c380*/  ULDC UR4, c[0x0][0x228] ;  /* 0x00008a0000047ab9 */ /* 0x000fe20000000800 */
[----:B------:R-:W-:Y:S01]  /*7c390*/  ISETP.LT.AND P4, PT, R9, UR10, !P4 ;  /* 0x0000000a09007c0c */ /* 0x000fe2000e781270 */
[----:B------:R3:W-:Y:S01]  /*7c3a0*/  @P0 STG.E desc[UR8][R242.64], R249 ;  /* 0x000000f9f2000986 */ /* 0x0007e2000c101908 */
[----:B------:R-:W-:-:S02]  /*7c3b0*/  ISETP.LT.AND P0, PT, R8, UR4, !P2 ;  /* 0x0000000408007c0c */ /* 0x000fc4000d701270 */
[C---:B------:R-:W-:Y:S01]  /*7c3c0*/  IADD3 R2, R0.reuse, UR28, RZ ;  /* 0x0000001c00027c10 */ /* 0x040fe2000fffe0ff */
[C---:B-1----:R-:W-:Y:S01]  /*7c3d0*/  IMAD.WIDE R240, R0.reuse, 0x4, R208 ;  /* 0x0000000400f07825 */ /* 0x042fe200078e02d0 */
[----:B------:R-:W2:Y:S01]  /*7c3e0*/  LDL.LU R251, [R1+0x574] ;  /* 0x0005740001fb7983 */ /* 0x000ea20000300800 */
[----:B------:R-:W-:Y:S01]  /*7c3f0*/  ULDC UR4, c[0x0][0x228] ;  /* 0x00008a0000047ab9 */ /* 0x000fe20000000800 */
[----:B------:R-:W-:Y:S01]  /*7c400*/  ULDC UR10, c[0x0][0x228] ;  /* 0x00008a00000a7ab9 */ /* 0x000fe20000000800 */
[C---:B---3--:R-:W-:Y:S01]  /*7c410*/  IMAD.WIDE R242, R0.reuse, 0x4, R150 ;  /* 0x0000000400f27825 */ /* 0x048fe200078e0296 */
[----:B----4-:R1:W-:Y:S03]  /*7c420*/  @P6 STG.E desc[UR8][R240.64], R239 ;  /* 0x000000eff0006986 */ /* 0x0103e6000c101908 */
[----:B------:R-:W-:Y:S01]  /*7c430*/  IMAD.WIDE R244, R0, 0x4, R148 ;  /* 0x0000000400f47825 */ /* 0x000fe200078e0294 */
[----:B------:R-:W3:Y:S01]  /*7c440*/  LDL.LU R249, [R1+0x564] ;  /* 0x0005640001f97983 */ /* 0x000ee20000300800 */
[----:B------:R-:W-:-:S03]  /*7c450*/  IADD3 R0, R2, UR28, RZ ;  /* 0x0000001c02007c10 */ /* 0x000fc6000fffe0ff */
[----:B------:R4:W-:Y:S01]  /*7c460*/  @P5 STG.E desc[UR8][R242.64], R248 ;  /* 0x000000f8f2005986 */ /* 0x0009e2000c101908 */
[----:B-1----:R-:W-:-:S03]  /*7c470*/  IMAD.WIDE R240, R2, 0x4, R210 ;  /* 0x0000000402f07825 */ /* 0x002fc600078e02d2 */
[----:B------:R-:W3:Y:S01]  /*7c480*/  LDL.LU R239, [R1+0x324] ;  /* 0x0003240001ef7983 */ /* 0x000ee20000300800 */
[----:B----4-:R-:W-:-:S03]  /*7c490*/  IMAD.WIDE R242, R2, 0x4, R150 ;  /* 0x0000000402f27825 */ /* 0x010fc600078e0296 */
[----:B------:R1:W-:Y:S04]  /*7c4a0*/  @P4 STG.E desc[UR8][R244.64], R250 ;  /* 0x000000faf4004986 */ /* 0x0003e8000c101908 */
[----:B--2---:R2:W-:Y:S04]  /*7c4b0*/  @P0 STG.E desc[UR8][R240.64], R238 ;  /* 0x000000eef0000986 */ /* 0x0045e8000c101908 */
[----:B-1----:R-:W4:Y:S01]  /*7c4c0*/  LDL.LU R250, [R1+0x224] ;  /* 0x0002240001fa7983 */ /* 0x002f220000300800 */
[----:B------:R-:W-:-:S03]  /*7c4d0*/  IMAD.WIDE R244, R2, 0x4, R148 ;  /* 0x0000000402f47825 */ /* 0x000fc600078e0294 */
[----:B--2---:R-:W2:Y:S01]  /*7c4e0*/  LDL.LU R238, [R1+0x124] ;  /* 0x0001240001ee7983 */ /* 0x004ea20000300800 */
[----:B------:R-:W-:-:S03]  /*7c4f0*/  IMAD.WIDE R240, R2, 0x4, R208 ;  /* 0x0000000402f07825 */ /* 0x000fc600078e02d0 */
[----:B------:R-:W4:Y:S01]  /*7c500*/  LDL.LU R2, [R1+0x414] ;  /* 0x0004140001027983 */ /* 0x000f220000300800 */
[----:B------:R-:W-:Y:S01]  /*7c510*/  ISETP.LT.AND P4, PT, R11, UR4, !P2 ;  /* 0x000000040b007c0c */ /* 0x000fe2000d781270 */
[----:B------:R-:W-:Y:S01]  /*7c520*/  VIADD R248, R3, 0x15 ;  /* 0x0000001503f87836 */ /* 0x000fe20000000000 */
[----:B------:R-:W-:Y:S01]  /*7c530*/  ISETP.LT.AND P5, PT, R10, UR6, !P2 ;  /* 0x000000060a007c0c */ /* 0x000fe2000d7a1270 */
[----:B------:R-:W-:Y:S01]  /*7c540*/  ULDC UR4, c[0x0][0x22c] ;  /* 0x00008b0000047ab9 */ /* 0x000fe20000000800 */
[----:B------:R-:W-:Y:S02]  /*7c550*/  ISETP.LT.AND P2, PT, R9, UR10, !P2 ;  /* 0x0000000a09007c0c */ /* 0x000fe4000d741270 */
[----:B------:R-:W-:Y:S01]  /*7c560*/  ISETP.LT.AND P6, PT, R8, UR12, !P3 ;  /* 0x0000000c08007c0c */ /* 0x000fe2000dfc1270 */
[----:B------:R-:W-:Y:S01]  /*7c570*/  IMAD.WIDE R246, R0, 0x4, R210 ;  /* 0x0000000400f67825 */ /* 0x000fe200078e02d2 */
[----:B------:R-:W-:Y:S01]  /*7c580*/  ISETP.GE.AND P0, PT, R248, UR4, PT ;  /* 0x00000004f8007c0c */ /* 0x000fe2000bf06270 */
[----:B------:R-:W-:Y:S01]  /*7c590*/  ULDC UR4, c[0x0][0x228] ;  /* 0x00008a0000047ab9 */ /* 0x000fe20000000800 */
[----:B------:R-:W2:Y:S01]  /*7c5a0*/  LDL.LU R248, [R1+0x24] ;  /* 0x0000240001f87983 */ /* 0x000ea20000300800 */
[----:B------:R-:W-:Y:S01]  /*7c5b0*/  ULDC UR6, c[0x0][0x228] ;  /* 0x00008a0000067ab9 */ /* 0x000fe20000000800 */
[----:B------:R-:W-:Y:S01]  /*7c5c0*/  ULDC UR10, c[0x0][0x228] ;  /* 0x00008a00000a7ab9 */ /* 0x000fe20000000800 */
[----:B------:R-:W-:Y:S01]  /*7c5d0*/  ULDC UR12, c[0x0][0x228] ;  /* 0x00008a00000c7ab9 */ /* 0x000fe20000000800 */
[----:B------:R1:W-:Y:S04]  /*7c5e0*/  @P4 STG.E desc[UR8][R240.64], R251 ;  /* 0x000000fbf0004986 */ /* 0x0003e8000c101908 */
[----:B---3--:R3:W-:Y:S04]  /*7c5f0*/  @P5 STG.E desc[UR8][R242.64], R249 ;  /* 0x000000f9f2005986 */ /* 0x0087e8000c101908 */
[----:B-1----:R-:W2:Y:S04]  /*7c600*/  LDL.LU R251, [R1+0x588] ;  /* 0x0005880001fb7983 */ /* 0x002ea80000300800 */
[----:B---3--:R-:W3:Y:S04]  /*7c610*/  LDL.LU R249, [R1+0x578] ;  /* 0x0005780001f97983 */ /* 0x008ee80000300800 */
[----:B----4-:R-:W-:Y:S04]  /*7c620*/  @P2 STG.E desc[UR8][R244.64], R2 ;  /* 0x00000002f4002986 */ /* 0x010fe8000c101908 */
[----:B------:R1:W-:Y:S04]  /*7c630*/  @P6 STG.E desc[UR8][R246.64], R239 ;  /* 0x000000eff6006986 */ /* 0x0003e8000c101908 */
[----:B-1----:R-:W4:Y:S01]  /*7c640*/  LDL.LU R239, [R1+0x568] ;  /* 0x0005680001ef7983 */ /* 0x002f220000300800 */
        /* <DEDUP_REMOVED lines=16> */
[----:B--2---:R2:W-:Y:S01]  /*7c750*/  @P4 STG.E desc[UR8][R240.64], R238 ;  /* 0x000000eef0004986 */ /* 0x0045e2000c101908 */
[----:B------:R-:W-:Y:S01]  /*7c760*/  ISETP.LT.AND P4, PT, R10, UR4, !P1 ;  /* 0x000000040a007c0c */ /* 0x000fe2000cf81270 */
[----:B------:R-:W-:Y:S01]  /*7c770*/  IMAD.WIDE R244, R2, 0x4, R208 ;  /* 0x0000000402f47825 */ /* 0x000fe200078e02d0 */
[----:B------:R-:W-:Y:S01]  /*7c780*/  ULDC UR4, c[0x0][0x228] ;  /* 0x00008a0000047ab9 */ /* 0x000fe20000000800 */
[----:B------:R-:W-:-:S02]  /*7c790*/  ULDC UR12, c[0x0][0x228] ;  /* 0x00008a00000c7ab9 */ /* 0x000fc40000000800 */
[----:B-1----:R-:W-:Y:S01]  /*7c7a0*/  IMAD.WIDE R242, R0, 0x4, R148 ;  /* 0x0000000400f27825 */ /* 0x002fe200078e0294 */
[----:B------:R-:W4:Y:S03]  /*7c7b0*/  LDL.LU R250, [R1+0x228] ;  /* 0x0002280001fa7983 */ /* 0x000f260000300800 */
[----:B--2---:R-:W-:Y:S01]  /*7c7c0*/  IMAD.WIDE R240, R2, 0x4, R210 ;  /* 0x0000000402f07825 */ /* 0x004fe200078e02d2 */
[----:B------:R1:W-:Y:S04]  /*7c7d0*/  @P3 STG.E desc[UR8][R242.64], R248 ;  /* 0x000000f8f2003986 */ /* 0x0003e8000c101908 */
[----:B------:R2:W-:Y:S01]  /*7c7e0*/  @P5 STG.E desc[UR8][R240.64], R251 ;  /* 0x000000fbf0005986 */ /* 0x0005e2000c101908 */
[----:B------:R-:W-:Y:S01]  /*7c7f0*/  ISETP.LT.AND P1, PT, R9, UR4, !P1 ;  /* 0x0000000409007c0c */ /* 0x000fe2000cf21270 */
[----:B------:R-:W-:-:S02]  /*7c800*/  ULDC UR4, c[0x0][0x22c] ;  /* 0x00008b0000047ab9 */ /* 0x000fc40000000800 */
[----:B------:R-:W4:Y:S01]  /*7c810*/  LDL.LU R238, [R1+0x128] ;  /* 0x0001280001ee7983 */ /* 0x000f220000300800 */
[----:B-1----:R-:W-:Y:S01]  /*7c820*/  IADD3 R248, R3, 0x17, RZ ;  /* 0x0000001703f87810 */ /* 0x002fe20007ffe0ff */
[C---:B--2---:R-:W-:Y:S02]  /*7c830*/  IMAD.WIDE R240, R2.reuse, 0x4, R150 ;  /* 0x0000000402f07825 */ /* 0x044fe400078e0296 */
[----:B---3--:R1:W-:Y:S01]  /*7c840*/  @P6 STG.E desc[UR8][R244.64], R249 ;  /* 0x000000f9f4006986 */ /* 0x0083e2000c101908 */
[----:B------:R-:W-:-:S03]  /*7c850*/  IADD3 R0, R2, UR28, RZ ;  /* 0x0000001c02007c10 */ /* 0x000fc6000fffe0ff */
[----:B------:R-:W2:Y:S04]  /*7c860*/  LDL.LU R251, [R1+0x58c] ;  /* 0x00058c0001fb7983 */ /* 0x000ea80000300800 */
[----:B-1----:R-:W3:Y:S04]  /*7c870*/  LDL.LU R249, [R1+0x57c] ;  /* 0x00057c0001f97983 */ /* 0x002ee80000300800 */
[----:B----4-:R1:W-:Y:S01]  /*7c880*/  @P4 STG.E desc[UR8][R240.64], R239 ;  /* 0x000000eff0004986 */ /* 0x0103e2000c101908 */
[----:B------:R-:W-:Y:S02]  /*7c890*/  ISETP.GE.AND P4, PT, R248, UR4, PT ;  /* 0x00000004f8007c0c */ /* 0x000fe4000bf86270 */
[----:B------:R-:W-:-:S02]  /*7c8a0*/  ISETP.LT.AND P3, PT, R8, UR6, !P0 ;  /* 0x0000000608007c0c */ /* 0x000fc4000c761270 */
[----:B------:R-:W-:Y:S02]  /*7c8b0*/  ISETP.LT.AND P5, PT, R11, UR10, !P0 ;  /* 0x0000000a0b007c0c */ /* 0x000fe4000c7a1270 */
[----:B------:R-:W-:Y:S01]  /*7c8c0*/  ISETP.LT.AND P6, PT, R10, UR12, !P0 ;  /* 0x0000000c0a007c0c */ /* 0x000fe2000c7c1270 */
[----:B------:R-:W-:Y:S01]  /*7c8d0*/  IMAD.WIDE R242, R0, 0x4, R210 ;  /* 0x0000000400f27825 */ /* 0x000fe200078e02d2 */
[----:B------:R-:W-:Y:S01]  /*7c8e0*/  ULDC UR4, c[0x0][0x228] ;  /* 0x00008a0000047ab9 */ /* 0x000fe20000000800 */
[----:B------:R-:W-:Y:S01]  /*7c8f0*/  ULDC UR6, c[0x0][0x228] ;  /* 0x00008a0000067ab9 */ /* 0x000fe20000000800 */
[----:B------:R-:W-:Y:S01]  /*7c900*/  ULDC UR10, c[0x0][0x228] ;  /* 0x00008a00000a7ab9 */ /* 0x000fe20000000800 */
[----:B-1----:R-:W4:Y:S01]  /*7c910*/  LDL.LU R239, [R1+0x56c] ;  /* 0x00056c0001ef7983 */ /* 0x002f220000300800 */
[----:B------:R-:W-:Y:S01]  /*7c920*/  IMAD.WIDE R240, R2, 0x4, R148 ;  /* 0x0000000402f07825 */ /* 0x000fe200078e0294 */
[----:B------:R-:W-:Y:S02]  /*7c930*/  ULDC UR12, c[0x0][0x228] ;  /* 0x00008a00000c7ab9 */ /* 0x000fe40000000800 */
[----:B------:R-:W2:Y:S04]  /*7c940*/  LDL.LU R2, [R1+0x328] ;  /* 0x0003280001027983 */ /* 0x000ea80000300800 */
[----:B------:R-:W3:Y:S01]  /*7c950*/  LDL.LU R248, [R1+0x418] ;  /* 0x0004180001f87983 */ /* 0x000ee20000300800 */
[----:B------:R-:W-:-:S04]  /*7c960*/  IMAD.WIDE R244, R0, 0x4, R208 ;  /* 0x0000000400f47825 */ /* 0x000fc800078e02d0 */
[----:B------:R-:W-:Y:S01]  /*7c970*/  IMAD.WIDE R246, R0, 0x4, R150 ;  /* 0x0000000400f67825 */ /* 0x000fe200078e0296 */
[----:B---3--:R1:W-:Y:S04]  /*7c980*/  @P1 STG.E desc[UR8][R240.64], R248 ;  /* 0x000000f8f0001986 */ /* 0x0083e8000c101908 */
[----:B--2---:R2:W-:Y:S01]  /*7c990*/  @P3 STG.E desc[UR8][R242.64], R2 ;  /* 0x00000002f2003986 */ /* 0x0045e2000c101908 */
        /* <DEDUP_REMOVED lines=8> */
[----:B---3--:R-:W2:Y:S01]  /*7ca20*/  LDL.LU R250, [R1+0x41c] ;  /* 0x00041c0001fa7983 */ /* 0x008ea20000300800 */
[----:B------:R-:W-:Y:S01]  /*7ca30*/  ISETP.LT.AND P0, PT, R8, UR6, !P2 ;  /* 0x0000000608007c0c */ /* 0x000fe2000d701270 */
[----:B------:R-:W-:Y:S01]  /*7ca40*/  ULDC UR4, c[0x0][0x22c] ;  /* 0x00008b0000047ab9 */ /* 0x000fe20000000800 */
[----:B------:R-:W-:Y:S02]  /*7ca50*/  ISETP.LT.AND P5, PT, R11, UR10, !P2 ;  /* 0x0000000a0b007c0c */ /* 0x000fe4000d7a1270 */
[----:B------:R-:W-:Y:S01]  /*7ca60*/  ISETP.LT.AND P6, PT, R10, UR12, !P2 ;  /* 0x0000000c0a007c0c */ /* 0x000fe2000d7c1270 */
[----:B-1----:R-:W3:Y:S01]  /*7ca70*/  LDL.LU R238, [R1+0x32c] ;  /* 0x00032c0001ee7983 */ /* 0x002ee20000300800 */
[----:B------:R-:W-:Y:S01]  /*7ca80*/  IADD3 R248, R3, 0x19, RZ ;  /* 0x0000001903f87810 */ /* 0x000fe20007ffe0ff */
[C---:B------:R-:W-:Y:S01]  /*7ca90*/  IMAD.WIDE R242, R2.reuse, 0x4, R210 ;  /* 0x0000000402f27825 */ /* 0x040fe200078e02d2 */
[----:B------:R-:W-:Y:S01]  /*7caa0*/  ULDC UR6, c[0x0][0x228] ;  /* 0x00008a0000067ab9 */ /* 0x000fe20000000800 */
[----:B------:R-:W4:Y:S01]  /*7cab0*/  LDL.LU R0, [R1+0x28] ;  /* 0x0000280001007983 */ /* 0x000f220000300800 */
[----:B------:R-:W-:Y:S01]  /*7cac0*/  ULDC UR10, c[0x0][0x228] ;  /* 0x00008a00000a7ab9 */ /* 0x000fe20000000800 */
[----:B------:R-:W-:Y:S01]  /*7cad0*/  IMAD.WIDE R244, R2, 0x4, R208 ;  /* 0x0000000402f47825 */ /* 0x000fe200078e02d0 */
[----:B------:R-:W-:-:S03]  /*7cae0*/  ULDC UR12, c[0x0][0x228] ;  /* 0x00008a00000c7ab9 */ /* 0x000fc60000000800 */
[----:B------:R-:W-:Y:S01]  /*7caf0*/  IMAD.WIDE R246, R2, 0x4, R150 ;  /* 0x0000000402f67825 */ /* 0x000fe200078e0296 */
[----:B----4-:R-:W-:Y:S01]  /*7cb00*/  @P3 STG.E desc[UR8][R240.64], R0 ;  /* 0x00000000f0003986 */ /* 0x010fe2000c101908 */
[----:B------:R-:W-:Y:S01]  /*7cb10*/  ISETP.GE.AND P3, PT, R248, UR4, PT ;  /* 0x00000004f8007c0c */ /* 0x000fe2000bf66270 */
[----:B------:R-:W-:Y:S02]  /*7cb20*/  ULDC UR4, c[0x0][0x228] ;  /* 0x00008a0000047ab9 */ /* 0x000fe40000000800 */
[----:B------:R-:W-:Y:S04]  /*7cb30*/  @P0 STG.E desc[UR8][R242.64], R251 ;  /* 0x000000fbf2000986 */ /* 0x000fe8000c101908 */
[----:B------:R1:W-:Y:S04]  /*7cb40*/  @P5 STG.E desc[UR8][R244.64], R249 ;  /* 0x000000f9f4005986 */ /* 0x0003e8000c101908 */
[----:B------:R-:W4:Y:S04]  /*7cb50*/  LDL.LU R248, [R1+0x12c] ;  /* 0x00012c0001f87983 */ /* 0x000f280000300800 */
[----:B------:R2:W-:Y:S04]  /*7cb60*/  @P6 STG.E desc[UR8][R246.64], R239 ;  /* 0x000000eff6006986 */ /* 0x0005e8000c101908 */
[----:B-1----:R-:W4:Y:S04]  /*7cb70*/  LDL.LU R249, [R1+0x2c] ;  /* 0x00002c0001f97983 */ /* 0x002f280000300800 */
[----:B--2---:R-:W2:Y:S04]  /*7cb80*/  LDL.LU R247, [R1+0x22c] ;  /* 0x00022c0001f77983 */ /* 0x004ea80000300800 */
[----:B------:R-:W4:Y:S01]  /*7cb90*/  LDL.LU R239, [R1+0x590] ;  /* 0x0005900001ef7983 */ /* 0x000f220000300800 */
[----:B------:R-:W-:Y:S01]  /*7cba0*/  ISETP.LT.AND P2, PT, R9, UR4, !P2 ;  /* 0x0000000409007c0c */ /* 0x000fe2000d741270 */
[----:B------:R-:W-:-:S02]  /*7cbb0*/  ULDC UR4, c[0x0][0x228] ;  /* 0x00008a0000047ab9 */ /* 0x000fc40000000800 */
[----:B------:R-:W-:Y:S02]  /*7cbc0*/  ISETP.LT.AND P0, PT, R8, UR4, !P4 ;  /* 0x0000000408007c0c */ /* 0x000fe4000e701270 */
[C---:B------:R-:W-:Y:S01]  /*7cbd0*/  IADD3 R0, R2.reuse, UR28, RZ ;  /* 0x0000001c02007c10 */ /* 0x040fe2000fffe0ff */
[----:B------:R-:W-:Y:S01]  /*7cbe0*/  IMAD.WIDE R240, R2, 0x4, R148 ;  /* 0x0000000402f07825 */ /* 0x000fe200078e0294 */
[----:B------:R-:W-:Y:S01]  /*7cbf0*/  ULDC UR4, c[0x0][0x228] ;  /* 0x00008a0000047ab9 */ /* 0x000fe20000000800 */
[----:B------:R-:W-:Y:S01]  /*7cc00*/  ISETP.LT.AND P6, PT, R11, UR6, !P4 ;  /* 0x000000060b007c0c */ /* 0x000fe2000e7c1270 */
[----:B------:R-:W4:Y:S01]  /*7cc10*/  LDL.LU R251, [R1+0x5a0] ;  /* 0x0005a00001fb7983 */ /* 0x000f220000300800 */
        /* <DEDUP_REMOVED lines=8> */
[----:B---3--:R3:W-:Y:S01]  /*7cca0*/  @P0 STG.E desc[UR8][R242.64], R238 ;  /* 0x000000eef2000986 */ /* 0x0087e2000c101908 */
[----:B------:R-:W-:-:S02]  /*7ccb0*/  ISETP.LT.AND P0, PT, R8, UR4, !P1 ;  /* 0x0000000408007c0c */ /* 0x000fc4000cf01270 */
[C---:B------:R-:W-:Y:S01]  /*7ccc0*/  IADD3 R2, R0.reuse, UR28, RZ ;  /* 0x0000001c00027c10 */ /* 0x040fe2000fffe0ff */
[----:B------:R-:W-:Y:S01]  /*7ccd0*/  ULDC UR6, c[0x0][0x228] ;  /* 0x00008a0000067ab9 */ /* 0x000fe20000000800 */
[C---:B-1----:R-:W-:Y:S01]  /*7cce0*/  IMAD.WIDE R240, R0.reuse, 0x4, R208 ;  /* 0x0000000400f07825 */ /* 0x042fe200078e02d0 */
[----:B------:R-:W4:Y:S01]  /*7ccf0*/  LDL.LU R250, [R1+0x420] ;  /* 0x0004200001fa7983 */ /* 0x000f220000300800 */
[----:B------:R-:W-:Y:S01]  /*7cd00*/  ULDC UR4, c[0x0][0x228] ;  /* 0x00008a0000047ab9 */ /* 0x000fe20000000800 */
[----:B------:R-:W-:Y:S01]  /*7cd10*/  ULDC UR10, c[0x0][0x228] ;  /* 0x00008a00000a7ab9 */ /* 0x000fe20000000800 */
[C---:B---3--:R-:W-:Y:S01]  /*7cd20*/  IMAD.WIDE R242, R0.reuse, 0x4, R150 ;  /* 0x0000000400f27825 */ /* 0x048fe200078e0296 */
[----:B------:R-:W3:Y:S03]  /*7cd30*/  LDL.LU R238, [R1+0x330] ;  /* 0x0003300001ee7983 */ /* 0x000ee60000300800 */
[----:B------:R-:W-:Y:S01]  /*7cd40*/  IMAD.WIDE R244, R0, 0x4, R148 ;  /* 0x0000000400f47825 */ /* 0x000fe200078e0294 */
[C---:B------:R-:W-:Y:S01]  /*7cd50*/  IADD3 R0, R2.reuse, UR28, RZ ;  /* 0x0000001c02007c10 */ /* 0x040fe2000fffe0ff */
[----:B--2---:R1:W-:Y:S04]  /*7cd60*/  @P6 STG.E desc[UR8][R240.64], R247 ;  /* 0x000000f7f0006986 */ /* 0x0043e8000c101908 */
[----:B----4-:R2:W-:Y:S04]  /*7cd70*/  @P5 STG.E desc[UR8][R242.64], R248 ;  /* 0x000000f8f2005986 */ /* 0x0105e8000c101908 */
[----:B------:R4:W-:Y:S01]  /*7cd80*/  @P4 STG.E desc[UR8][R244.64], R249 ;  /* 0x000000f9f4004986 */ /* 0x0009e2000c101908 */
[----:B-1----:R-:W-:-:S04]  /*7cd90*/  IMAD.WIDE R240, R2, 0x4, R210 ;  /* 0x0000000402f07825 */ /* 0x002fc800078e02d2 */
[C---:B--2---:R-:W-:Y:S01]  /*7cda0*/  IMAD.WIDE R242, R2.reuse, 0x4, R150 ;  /* 0x0000000402f27825 */ /* 0x044fe200078e0296 */
[----:B------:R1:W-:Y:S03]  /*7cdb0*/  @P0 STG.E desc[UR8][R240.64], R239 ;  /* 0x000000eff0000986 */ /* 0x0003e6000c101908 */
[C---:B----4-:R-:W-:Y:S01]  /*7cdc0*/  IMAD.WIDE R244, R2.reuse, 0x4, R148 ;  /* 0x0000000402f47825 */ /* 0x050fe200078e0294 */
[----:B------:R-:W2:Y:S04]  /*7cdd0*/  LDL.LU R249, [R1+0x230] ;  /* 0x0002300001f97983 */ /* 0x000ea80000300800 */
[----:B-1----:R-:W4:Y:S01]  /*7cde0*/  LDL.LU R239, [R1+0x130] ;  /* 0x0001300001ef7983 */ /* 0x002f220000300800 */
[----:B------:R-:W-:-:S03]  /*7cdf0*/  IMAD.WIDE R240, R2, 0x4, R208 ;  /* 0x0000000402f07825 */ /* 0x000fc600078e02d0 */
[----:B------:R-:W3:Y:S01]  /*7ce00*/  LDL.LU R2, [R1+0x5b0] ;  /* 0x0005b00001027983 */ /* 0x000ee20000300800 */
        /* <DEDUP_REMOVED lines=10> */
[----:B------:R-:W4:Y:S01]  /*7ceb0*/  LDL.LU R248, [R1+0x594] ;  /* 0x0005940001f87983 */ /* 0x000f220000300800 */
[----:B------:R-:W-:Y:S01]  /*7cec0*/  ULDC UR10, c[0x0][0x228] ;  /* 0x00008a00000a7ab9 */ /* 0x000fe20000000800 */
[----:B------:R-:W-:-:S02]  /*7ced0*/  ULDC UR12, c[0x0][0x228] ;  /* 0x00008a00000c7ab9 */ /* 0x000fc40000000800 */
[----:B---3--:R-:W-:Y:S04]  /*7cee0*/  @P4 STG.E desc[UR8][R240.64], R2 ;  /* 0x00000002f0004986 */ /* 0x008fe8000c101908 */
[----:B------:R-:W-:Y:S04]  /*7cef0*/  @P5 STG.E desc[UR8][R242.64], R251 ;  /* 0x000000fbf2005986 */ /* 0x000fe8000c101908 */
[----:B------:R1:W-:Y:S04]  /*7cf00*/  @P1 STG.E desc[UR8][R244.64], R250 ;  /* 0x000000faf4001986 */ /* 0x0003e8000c101908 */
[----:B------:R3:W-:Y:S04]  /*7cf10*/  @P6 STG.E desc[UR8][R246.64], R238 ;  /* 0x000000eef6006986 */ /* 0x0007e8000c101908 */
[----:B-1----:R-:W4:Y:S04]  /*7cf20*/  LDL.LU R250, [R1+0x5b4] ;  /* 0x0005b40001fa7983 */ /* 0x002f280000300800 */
[----:B---3--:R-:W3:Y:S04]  /*7cf30*/  LDL.LU R247, [R1+0x30] ;  /* 0x0000300001f77983 */ /* 0x008ee80000300800 */
[----:B------:R-:W3:Y:S01]  /*7cf40*/  LDL.LU R238, [R1+0x5a4] ;  /* 0x0005a40001ee7983 */ /* 0x000ee20000300800 */
        /* <DEDUP_REMOVED lines=25> */
[----:B------:R-:W4:Y:S04]  /*7d0e0*/  LDL.LU R251, [R1+0x234] ;  /* 0x0002340001fb7983 */ /* 0x000f280000300800 */
[----:B------:R-:W4:Y:S04]  /*7d0f0*/  LDL.LU R249, [R1+0x134] ;  /* 0x0001340001f97983 */ /* 0x000f280000300800 */
[----:B---3--:R-:W-:Y:S04]  /*7d100*/  @P3 STG.E desc[UR8][R242.64], R247 ;  /* 0x000000f7f2003986 */ /* 0x008fe8000c101908 */
[----:B------:R1:W-:Y:S04]  /*7d110*/  @P5 STG.E desc[UR8][R240.64], R248 ;  /* 0x000000f8f0005986 */ /* 0x0003e8000c101908 */
[----:B------:R-:W-:Y:S01]  /*7d120*/  @P6 STG.E desc[UR8][R244.64], R250 ;  /* 0x000000faf4006986 */ /* 0x000fe2000c101908 */
[----:B-1----:R-:W-:-:S05]  /*7d130*/  IMAD.WIDE R240, R2, 0x4, R150 ;  /* 0x0000000402f07825 */ /* 0x002fca00078e0296 */
[----:B------:R1:W-:Y:S04]  /*7d140*/  @P4 STG.E desc[UR8][R240.64], R238 ;  /* 0x000000eef0004986 */ /* 0x0003e8000c101908 */
[----:B-1----:R-:W3:Y:S01]  /*7d150*/  LDL.LU R238, [R1+0x34] ;  /* 0x0000340001ee7983 */ /* 0x002ee20000300800 */
[----:B------:R-:W-:-:S03]  /*7d160*/  IMAD.WIDE R240, R2, 0x4, R148 ;  /* 0x0000000402f07825 */ /* 0x000fc600078e0294 */
[----:B------:R-:W3:Y:S04]  /*7d170*/  LDL.LU R250, [R1+0x5b8] ;  /* 0x0005b80001fa7983 */ /* 0x000ee80000300800 */
[----:B------:R-:W4:Y:S01]  /*7d180*/  LDL.LU R2, [R1+0x334] ;  /* 0x0003340001027983 */ /* 0x000f220000300800 */
        /* <DEDUP_REMOVED lines=17> */
[----:B----4-:R1:W-:Y:S01]  /*7d2a0*/  @P3 STG.E desc[UR8][R242.64], R2 ;  /* 0x00000002f2003986 */ /* 0x0103e2000c101908 */
[----:B------:R-:W-:Y:S01]  /*7d2b0*/  ISETP.LT.AND P3, PT, R9, UR4, !P0 ;  /* 0x0000000409007c0c */ /* 0x000fe2000c761270 */
[----:B------:R-:W-:-:S02]  /*7d2c0*/  ULDC UR4, c[0x0][0x22c] ;  /* 0x00008b0000047ab9 */ /* 0x000fc40000000800 */
[----:B------:R4:W-:Y:S01]  /*7d2d0*/  @P5 STG.E desc[UR8][R244.64], R251 ;  /* 0x000000fbf4005986 */ /* 0x0009e2000c101908 */
[----:B------:R-:W-:Y:S01]  /*7d2e0*/  ISETP.GE.AND P2, PT, R240, UR4, PT ;  /* 0x00000004f0007c0c */ /* 0x000fe2000bf46270 */
[C---:B------:R-:W-:Y:S01]  /*7d2f0*/  IMAD.WIDE R240, R0.reuse, 0x4, R148 ;  /* 0x0000000400f07825 */ /* 0x040fe200078e0294 */
[----:B-1----:R-:W-:Y:S01]  /*7d300*/  IADD3 R2, R0, UR28, RZ ;  /* 0x0000001c00027c10 */ /* 0x002fe2000fffe0ff */
[----:B------:R1:W-:Y:S04]  /*7d310*/  @P6 STG.E desc[UR8][R246.64], R249 ;  /* 0x000000f9f6006986 */ /* 0x0003e8000c101908 */
[----:B----4-:R-:W4:Y:S01]  /*7d320*/  LDL.LU R251, [R1+0x428] ;  /* 0x0004280001fb7983 */ /* 0x010f220000300800 */
[----:B------:R-:W-:Y:S02]  /*7d330*/  ISETP.LT.AND P0, PT, R8, UR6, !P1 ;  /* 0x0000000608007c0c */ /* 0x000fe4000cf01270 */
[----:B------:R-:W-:Y:S01]  /*7d340*/  ISETP.LT.AND P5, PT, R11, UR10, !P1 ;  /* 0x0000000a0b007c0c */ /* 0x000fe2000cfa1270 */
[----:B------:R-:W-:Y:S01]  /*7d350*/  ULDC UR4, c[0x0][0x22c] ;  /* 0x00008b0000047ab9 */ /* 0x000fe20000000800 */
[----:B------:R-:W-:Y:S01]  /*7d360*/  ISETP.LT.AND P6, PT, R10, UR12, !P1 ;  /* 0x0000000c0a007c0c */ /* 0x000fe2000cfc1270 */
[C---:B------:R-:W-:Y:S01]  /*7d370*/  IMAD.WIDE R242, R2.reuse, 0x4, R210 ;  /* 0x0000000402f27825 */ /* 0x040fe200078e02d2 */
[----:B------:R-:W-:Y:S01]  /*7d380*/  IADD3 R248, R3, 0x1f, RZ ;  /* 0x0000001f03f87810 */ /* 0x000fe20007ffe0ff */
[----:B-1----:R-:W4:Y:S01]  /*7d390*/  LDL.LU R249, [R1+0x338] ;  /* 0x0003380001f97983 */ /* 0x002f220000300800 */
[----:B------:R-:W-:Y:S01]  /*7d3a0*/  ULDC UR6, c[0x0][0x228] ;  /* 0x00008a0000067ab9 */ /* 0x000fe20000000800 */
[C---:B------:R-:W-:Y:S01]  /*7d3b0*/  IMAD.WIDE R244, R2.reuse, 0x4, R208 ;  /* 0x0000000402f47825 */ /* 0x040fe200078e02d0 */
[----:B------:R-:W-:Y:S01]  /*7d3c0*/  ULDC UR10, c[0x0][0x228] ;  /* 0x00008a00000a7ab9 */ /* 0x000fe20000000800 */
[----:B------:R-:W2:Y:S01]  /*7d3d0*/  LDL.LU R0, [R1+0x598] ;  /* 0x0005980001007983 */ /* 0x000ea20000300800 */
[----:B------:R-:W-:Y:S01]  /*7d3e0*/  ULDC UR12, c[0x0][0x228] ;  /* 0x00008a00000c7ab9 */ /* 0x000fe20000000800 */
[----:B------:R-:W-:-:S02]  /*7d3f0*/  IMAD.WIDE R246, R2, 0x4, R150 ;  /* 0x0000000402f67825 */ /* 0x000fc400078e0296 */
[----:B---3--:R1:W-:Y:S01]  /*7d400*/  @P3 STG.E desc[UR8][R240.64], R238 ;  /* 0x000000eef0003986 */ /* 0x0083e2000c101908 */
[----:B------:R-:W-:Y:S01]  /*7d410*/  ISETP.GE.AND P3, PT, R248, UR4, PT ;  /* 0x00000004f8007c0c */ /* 0x000fe2000bf66270 */
[----:B------:R-:W-:Y:S02]  /*7d420*/  ULDC UR4, c[0x0][0x228] ;  /* 0x00008a0000047ab9 */ /* 0x000fe40000000800 */
[----:B-1----:R-:W3:Y:S04]  /*7d430*/  LDL.LU R238, [R1+0x238] ;  /* 0x0002380001ee7983 */ /* 0x002ee80000300800 */
[----:B------:R-:W3:Y:S01]  /*7d440*/  LDL.LU R248, [R1+0x138] ;  /* 0x0001380001f87983 */ /* 0x000ee20000300800 */
[----:B------:R-:W-:Y:S01]  /*7d450*/  ISETP.LT.AND P1, PT, R9, UR4, !P1 ;  /* 0x0000000409007c0c */ /* 0x000fe2000cf21270 */
[----:B------:R-:W-:-:S02]  /*7d460*/  ULDC UR4, c[0x0][0x228] ;  /* 0x00008a0000047ab9 */ /* 0x000fc40000000800 */
[----:B--2---:R-:W-:Y:S04]  /*7d470*/  @P0 STG.E desc[UR8][R242.64], R0 ;  /* 0x00000000f2000986 */ /* 0x004fe8000c101908 */
[----:B------:R1:W-:Y:S04]  /*7d480*/  @P5 STG.E desc[UR8][R244.64], R250 ;  /* 0x000000faf4005986 */ /* 0x0003e8000c101908 */
[----:B------:R2:W-:Y:S04]  /*7d490*/  @P6 STG.E desc[UR8][R246.64], R239 ;  /* 0x000000eff6006986 */ /* 0x0005e8000c101908 */
[----:B-1----:R-:W3:Y:S04]  /*7d4a0*/  LDL.LU R250, [R1+0x38] ;  /* 0x0000380001fa7983 */ /* 0x002ee80000300800 */
        /* <DEDUP_REMOVED lines=11> */
[----:B----4-:R1:W-:Y:S01]  /*7d560*/  @P1 STG.E desc[UR8][R240.64], R251 ;  /* 0x000000fbf0001986 */ /* 0x0103e2000c101908 */
        /* <DEDUP_REMOVED lines=10> */
[C---:B----4-:R-:W-:Y:S01]  /*7d610*/  IMAD.WIDE R242, R0.reuse, 0x4, R150 ;  /* 0x0000000400f27825 */ /* 0x050fe200078e0296 */
[----:B---3--:R1:W-:Y:S03]  /*7d620*/  @P6 STG.E desc[UR8][R240.64], R238 ;  /* 0x000000eef0006986 */ /* 0x0083e6000c101908 */
        /* <DEDUP_REMOVED lines=14> */
[----:B------:R-:W-:Y:S02]  /*7d710*/  ISETP.LT.AND P4, PT, R11, UR4, !P2 ;  /* 0x000000040b007c0c */ /* 0x000fe4000d781270 */
[----:B------:R-:W-:Y:S01]  /*7d720*/  ISETP.LT.AND P6, PT, R8, UR12, !P3 ;  /* 0x0000000c08007c0c */ /* 0x000fe2000dfc1270 */
[----:B------:R-:W-:Y:S01]  /*7d730*/  VIADD R248, R3, 0x21 ;  /* 0x0000002103f87836 */ /* 0x000fe20000000000 */
[----:B------:R-:W-:Y:S01]  /*7d740*/  ISETP.LT.AND P5, PT, R10, UR6, !P2 ;  /* 0x000000060a007c0c */ /* 0x000fe2000d7a1270 */
[----:B------:R-:W-:Y:S01]  /*7d750*/  ULDC UR4, c[0x0][0x22c] ;  /* 0x00008b0000047ab9 */ /* 0x000fe20000000800 */
        /* <DEDUP_REMOVED lines=38> */
[C---:B--2---:R-:W-:Y:S01]  /*7d9c0*/  IMAD.WIDE R242, R2.reuse, 0x4, R210 ;  /* 0x0000000402f27825 */ /* 0x044fe200078e02d2 */
[----:B------:R1:W-:Y:S01]  /*7d9d0*/  @P3 STG.E desc[UR8][R240.64], R248 ;  /* 0x000000f8f0003986 */ /* 0x0003e2000c101908 */
[----:B------:R-:W-:Y:S01]  /*7d9e0*/  ISETP.LT.AND P1, PT, R9, UR4, !P1 ;  /* 0x0000000409007c0c */ /* 0x000fe2000cf21270 */
[----:B------:R-:W-:Y:S02]  /*7d9f0*/  ULDC UR4, c[0x0][0x22c] ;  /* 0x00008b0000047ab9 */ /* 0x000fe40000000800 */
[----:B------:R-:W2:Y:S01]  /*7da00*/  LDL.LU R239, [R1+0x40] ;  /* 0x0000400001ef7983 */ /* 0x000ea20000300800 */
[----:B------:R-:W-:-:S03]  /*7da10*/  IADD3 R0, R2, UR28, RZ ;  /* 0x0000001c02007c10 */ /* 0x000fc6000fffe0ff */
[----:B------:R3:W-:Y:S01]  /*7da20*/  @P5 STG.E desc[UR8][R242.64], R251 ;  /* 0x000000fbf2005986 */ /* 0x0007e2000c101908 */
[----:B-1----:R-:W-:Y:S01]  /*7da30*/  IMAD.WIDE R240, R2, 0x4, R150 ;  /* 0x0000000402f07825 */ /* 0x002fe200078e0296 */
[----:B------:R-:W-:Y:S02]  /*7da40*/  IADD3 R248, R3, 0x23, RZ ;  /* 0x0000002303f87810 */ /* 0x000fe40007ffe0ff */
[----:B---3--:R1:W-:Y:S04]  /*7da50*/  @P6 STG.E desc[UR8][R244.64], R249 ;  /* 0x000000f9f4006986 */ /* 0x0083e8000c101908 */
[----:B------:R-:W3:Y:S04]  /*7da60*/  LDL.LU R251, [R1+0x5e4] ;  /* 0x0005e40001fb7983 */ /* 0x000ee80000300800 */
[----:B-1----:R-:W3:Y:S04]  /*7da70*/  LDL.LU R249, [R1+0x5c4] ;  /* 0x0005c40001f97983 */ /* 0x002ee80000300800 */
[----:B----4-:R1:W-:Y:S01]  /*7da80*/  @P4 STG.E desc[UR8][R240.64], R238 ;  /* 0x000000eef0004986 */ /* 0x0103e2000c101908 */
[----:B------:R-:W-:-:S02]  /*7da90*/  ISETP.GE.AND P4, PT, R248, UR4, PT ;  /* 0x00000004f8007c0c */ /* 0x000fc4000bf86270 */
        /* <DEDUP_REMOVED lines=8> */
[----:B-1----:R-:W4:Y:S01]  /*7db20*/  LDL.LU R238, [R1+0x5d4] ;  /* 0x0005d40001ee7983 */ /* 0x002f220000300800 */
[----:B------:R-:W-:Y:S01]  /*7db30*/  ULDC UR12, c[0x0][0x228] ;  /* 0x00008a00000c7ab9 */ /* 0x000fe20000000800 */
[----:B------:R-:W-:-:S02]  /*7db40*/  IMAD.WIDE R240, R2, 0x4, R148 ;  /* 0x0000000402f07825 */ /* 0x000fc400078e0294 */
[----:B------:R-:W2:Y:S04]  /*7db50*/  LDL.LU R2, [R1+0x340] ;  /* 0x0003400001027983 */ /* 0x000ea80000300800 */
[----:B------:R-:W3:Y:S01]  /*7db60*/  LDL.LU R248, [R1+0x430] ;  /* 0x0004300001f87983 */ /* 0x000ee20000300800 */
[----:B------:R-:W-:-:S03]  /*7db70*/  IMAD.WIDE R246, R0, 0x4, R150 ;  /* 0x0000000400f67825 */ /* 0x000fc600078e0296 */
        /* <DEDUP_REMOVED lines=403> */
[----:B------:R-:W4:Y:S03]  /*7f4b0*/  LDL.LU R249, [R1+0x454] ;  /* 0x0004540001f97983 */ /* 0x000f260000300800 */
[C---:B--2---:R-:W-:Y:S01]  /*7f4c0*/  IMAD.WIDE R240, R2.reuse, 0x4, R210 ;  /* 0x0000000402f07825 */ /* 0x044fe200078e02d2 */
[----:B------:R-:W2:Y:S01]  /*7f4d0*/  LDL.LU R251, [R1+0x264] ;  /* 0x0002640001fb7983 */ /* 0x000ea20000300800 */
[----:B------:R-:W-:-:S03]  /*7f4e0*/  IADD3 R0, R2, UR28, RZ ;  /* 0x0000001c02007c10 */ /* 0x000fc6000fffe0ff */
[----:B------:R-:W2:Y:S04]  /*7f4f0*/  LDL.LU R239, [R1+0x164] ;  /* 0x0001640001ef7983 */ /* 0x000ea80000300800 */
        /* <DEDUP_REMOVED lines=8> */
[----:B------:R-:W2:Y:S01]  /*7f580*/  LDL.LU R2, [R1+0x364] ;  /* 0x0003640001027983 */ /* 0x000ea20000300800 */
        /* <DEDUP_REMOVED lines=12> */
[----:B----4-:R1:W-:Y:S01]  /*7f650*/  @P2 STG.E desc[UR8][R240.64], R249 ;  /* 0x000000f9f0002986 */ /* 0x0103e2000c101908 */
[----:B------:R-:W-:Y:S01]  /*7f660*/  ULDC UR10, c[0x0][0x228] ;  /* 0x00008a00000a7ab9 */ /* 0x000fe20000000800 */
[----:B------:R-:W-:Y:S01]  /*7f670*/  ULDC UR12, c[0x0][0x228] ;  /* 0x00008a00000c7ab9 */ /* 0x000fe20000000800 */
[----:B-1----:R-:W-:Y:S01]  /*7f680*/  VIADD R240, R3, 0x36 ;  /* 0x0000003603f07836 */ /* 0x002fe20000000000 */
[----:B------:R-:W4:Y:S04]  /*7f690*/  LDL.LU R249, [R1+0x638] ;  /* 0x0006380001f97983 */ /* 0x000f280000300800 */
[----:B--2---:R1:W-:Y:S01]  /*7f6a0*/  @P3 STG.E desc[UR8][R242.64], R2 ;  /* 0x00000002f2003986 */ /* 0x0043e2000c101908 */
[----:B------:R-:W-:Y:S01]  /*7f6b0*/  ISETP.LT.AND P3, PT, R9, UR4, !P0 ;  /* 0x0000000409007c0c */ /* 0x000fe2000c761270 */
[----:B------:R-:W-:-:S02]  /*7f6c0*/  ULDC UR4, c[0x0][0x22c] ;  /* 0x00008b0000047ab9 */ /* 0x000fc40000000800 */
[----:B------:R2:W-:Y:S01]  /*7f6d0*/  @P5 STG.E desc[UR8][R244.64], R251 ;  /* 0x000000fbf4005986 */ /* 0x0005e2000c101908 */
[----:B------:R-:W-:Y:S01]  /*7f6e0*/  ISETP.GE.AND P2, PT, R240, UR4, PT ;  /* 0x00000004f0007c0c */ /* 0x000fe2000bf46270 */
[C---:B------:R-:W-:Y:S01]  /*7f6f0*/  IMAD.WIDE R240, R0.reuse, 0x4, R148 ;  /* 0x0000000400f07825 */ /* 0x040fe200078e0294 */
[----:B-1----:R-:W-:Y:S01]  /*7f700*/  IADD3 R2, R0, UR28, RZ ;  /* 0x0000001c00027c10 */ /* 0x002fe2000fffe0ff */
[----:B------:R1:W-:Y:S04]  /*7f710*/  @P6 STG.E desc[UR8][R246.64], R239 ;  /* 0x000000eff6006986 */ /* 0x0003e8000c101908 */
[----:B--2---:R-:W2:Y:S01]  /*7f720*/  LDL.LU R251, [R1+0x458] ;  /* 0x0004580001fb7983 */ /* 0x004ea20000300800 */
[----:B------:R-:W-:Y:S02]  /*7f730*/  ISETP.LT.AND P0, PT, R8, UR6, !P1 ;  /* 0x0000000608007c0c */ /* 0x000fe4000cf01270 */
[----:B------:R-:W-:Y:S01]  /*7f740*/  ISETP.LT.AND P5, PT, R11, UR10, !P1 ;  /* 0x0000000a0b007c0c */ /* 0x000fe2000cfa1270 */
[----:B------:R-:W-:Y:S01]  /*7f750*/  IMAD.WIDE R242, R2, 0x4, R210 ;  /* 0x0000000402f27825 */ /* 0x000fe200078e02d2 */
[----:B------:R-:W-:Y:S01]  /*7f760*/  IADD3 R248, R3, 0x37, RZ ;  /* 0x0000003703f87810 */ /* 0x000fe20007ffe0ff */
[----:B------:R-:W-:-:S02]  /*7f770*/  ULDC UR4, c[0x0][0x22c] ;  /* 0x00008b0000047ab9 */ /* 0x000fc40000000800 */
[----:B------:R-:W-:Y:S01]  /*7f780*/  IMAD.WIDE R244, R2, 0x4, R208 ;  /* 0x0000000402f47825 */ /* 0x000fe200078e02d0 */
[----:B-1----:R-:W2:Y:S01]  /*7f790*/  LDL.LU R239, [R1+0x368] ;  /* 0x0003680001ef7983 */ /* 0x002ea20000300800 */
[----:B------:R-:W-:Y:S01]  /*7f7a0*/  ISETP.LT.AND P6, PT, R10, UR12, !P1 ;  /* 0x0000000c0a007c0c */ /* 0x000fe2000cfc1270 */
[----:B------:R-:W-:Y:S01]  /*7f7b0*/  ULDC UR6, c[0x0][0x228] ;  /* 0x00008a0000067ab9 */ /* 0x000fe20000000800 */
[----:B------:R-:W-:Y:S01]  /*7f7c0*/  IMAD.WIDE R246, R2, 0x4, R150 ;  /* 0x0000000402f67825 */ /* 0x000fe200078e0296 */
[----:B------:R-:W4:Y:S01]  /*7f7d0*/  LDL.LU R0, [R1+0x628] ;  /* 0x0006280001007983 */ /* 0x000f220000300800 */
[----:B------:R-:W-:Y:S01]  /*7f7e0*/  ULDC UR10, c[0x0][0x228] ;  /* 0x00008a00000a7ab9 */ /* 0x000fe20000000800 */
[----:B------:R-:W-:Y:S02]  /*7f7f0*/  ULDC UR12, c[0x0][0x228] ;  /* 0x00008a00000c7ab9 */ /* 0x000fe40000000800 */
[----:B---3--:R1:W-:Y:S01]  /*7f800*/  @P3 STG.E desc[UR8][R240.64], R238 ;  /* 0x000000eef0003986 */ /* 0x0083e2000c101908 */
[----:B------:R-:W-:Y:S01]  /*7f810*/  ISETP.GE.AND P3, PT, R248, UR4, PT ;  /* 0x00000004f8007c0c */ /* 0x000fe2000bf66270 */
[----:B------:R-:W-:-:S02]  /*7f820*/  ULDC UR4, c[0x0][0x228] ;  /* 0x00008a0000047ab9 */ /* 0x000fc40000000800 */
[----:B-1----:R-:W3:Y:S04]  /*7f830*/  LDL.LU R238, [R1+0x268] ;  /* 0x0002680001ee7983 */ /* 0x002ee80000300800 */
[----:B------:R-:W3:Y:S01]  /*7f840*/  LDL.LU R248, [R1+0x168] ;  /* 0x0001680001f87983 */ /* 0x000ee20000300800 */
[----:B------:R-:W-:Y:S01]  /*7f850*/  ISETP.LT.AND P1, PT, R9, UR4, !P1 ;  /* 0x0000000409007c0c */ /* 0x000fe2000cf21270 */
[----:B------:R-:W-:Y:S02]  /*7f860*/  ULDC UR4, c[0x0][0x228] ;  /* 0x00008a0000047ab9 */ /* 0x000fe40000000800 */
[----:B----4-:R-:W-:Y:S04]  /*7f870*/  @P0 STG.E desc[UR8][R242.64], R0 ;  /* 0x00000000f2000986 */ /* 0x010fe8000c101908 */
[----:B------:R1:W-:Y:S04]  /*7f880*/  @P5 STG.E desc[UR8][R244.64], R250 ;  /* 0x000000faf4005986 */ /* 0x0003e8000c101908 */
[----:B-1----:R-:W4:Y:S04]  /*7f890*/  LDL.LU R250, [R1+0x68] ;  /* 0x0000680001fa7983 */ /* 0x002f280000300800 */
[----:B------:R1:W-:Y:S04]  /*7f8a0*/  @P6 STG.E desc[UR8][R246.64], R249 ;  /* 0x000000f9f6006986 */ /* 0x0003e8000c101908 */
[----:B-1----:R-:W4:Y:S01]  /*7f8b0*/  LDL.LU R249, [R1+0x62c] ;  /* 0x00062c0001f97983 */ /* 0x002f220000300800 */
[----:B------:R-:W-:Y:S01]  /*7f8c0*/  ISETP.LT.AND P0, PT, R8, UR4, !P4 ;  /* 0x0000000408007c0c */ /* 0x000fe2000e701270 */
[----:B------:R-:W-:Y:S01]  /*7f8d0*/  ULDC UR4, c[0x0][0x228] ;  /* 0x00008a0000047ab9 */ /* 0x000fe20000000800 */
[----:B------:R-:W-:-:S02]  /*7f8e0*/  IADD3 R0, R2, UR28, RZ ;  /* 0x0000001c02007c10 */ /* 0x000fc4000fffe0ff */
[----:B------:R-:W-:Y:S01]  /*7f8f0*/  ISETP.LT.AND P6, PT, R11, UR6, !P4 ;  /* 0x000000060b007c0c */ /* 0x000fe2000e7c1270 */
[----:B------:R-:W-:Y:S01]  /*7f900*/  IMAD.WIDE R240, R2, 0x4, R148 ;  /* 0x0000000402f07825 */ /* 0x000fe200078e0294 */
[----:B------:R-:W-:Y:S01]  /*7f910*/  ISETP.LT.AND P5, PT, R10, UR4, !P4 ;  /* 0x000000040a007c0c */ /* 0x000fe2000e7a1270 */
[----:B------:R-:W-:Y:S01]  /*7f920*/  ULDC UR4, c[0x0][0x22c] ;  /* 0x00008b0000047ab9 */ /* 0x000fe20000000800 */
[----:B------:R-:W-:Y:S01]  /*7f930*/  ISETP.LT.AND P4, PT, R9, UR10, !P4 ;  /* 0x0000000a09007c0c */ /* 0x000fe2000e781270 */
[----:B------:R-:W-:Y:S01]  /*7f940*/  IMAD.WIDE R242, R0, 0x4, R210 ;  /* 0x0000000400f27825 */ /* 0x000fe200078e02d2 */
[----:B--2---:R1:W-:Y:S01]  /*7f950*/  @P1 STG.E desc[UR8][R240.64], R251 ;  /* 0x000000fbf0001986 */ /* 0x0043e2000c101908 */
[----:B------:R-:W-:Y:S01]  /*7f960*/  ULDC UR6, c[0x0][0x228] ;  /* 0x00008a0000067ab9 */ /* 0x000fe20000000800 */
[----:B------:R-:W-:Y:S01]  /*7f970*/  ULDC UR10, c[0x0][0x228] ;  /* 0x00008a00000a7ab9 */ /* 0x000fe20000000800 */
[----:B------:R-:W-:Y:S01]  /*7f980*/  VIADD R244, R3, 0x38 ;  /* 0x0000003803f47836 */ /* 0x000fe20000000000 */
[----:B------:R2:W-:Y:S04]  /*7f990*/  @P0 STG.E desc[UR8][R242.64], R239 ;  /* 0x000000eff2000986 */ /* 0x0005e8000c101908 */
[----:B------:R-:W-:Y:S01]  /*7f9a0*/  ISETP.GE.AND P1, PT, R244, UR4, PT ;  /* 0x00000004f4007c0c */ /* 0x000fe2000bf26270 */
[C---:B------:R-:W-:Y:S01]  /*7f9b0*/  IMAD.WIDE R244, R0.reuse, 0x4, R148 ;  /* 0x0000000400f47825 */ /* 0x040fe200078e0294 */
[----:B------:R-:W-:Y:S01]  /*7f9c0*/  ULDC UR4, c[0x0][0x228] ;  /* 0x00008a0000047ab9 */ /* 0x000fe20000000800 */
[----:B-1----:R-:W4:Y:S02]  /*7f9d0*/  LDL.LU R251, [R1+0x64c] ;  /* 0x00064c0001fb7983 */ /* 0x002f240000300800 */
[----:B------:R-:W-:-:S04]  /*7f9e0*/  IMAD.WIDE R240, R0, 0x4, R208 ;  /* 0x0000000400f07825 */ /* 0x000fc800078e02d0 */
[----:B--2---:R-:W-:Y:S01]  /*7f9f0*/  IMAD.WIDE R242, R0, 0x4, R150 ;  /* 0x0000000400f27825 */ /* 0x004fe200078e0296 */
[----:B---3--:R1:W-:Y:S01]  /*7fa00*/  @P6 STG.E desc[UR8][R240.64], R238 ;  /* 0x000000eef0006986 */ /* 0x0083e2000c101908 */
[----:B------:R-:W-:Y:S01]  /*7fa10*/  ISETP.LT.AND P0, PT, R8, UR4, !P2 ;  /* 0x0000000408007c0c */ /* 0x000fe2000d701270 */
[----:B------:R-:W-:Y:S02]  /*7fa20*/  ULDC UR4, c[0x0][0x228] ;  /* 0x00008a0000047ab9 */ /* 0x000fe40000000800 */
[----:B------:R-:W-:Y:S01]  /*7fa30*/  @P5 STG.E desc[UR8][R242.64], R248 ;  /* 0x000000f8f2005986 */ /* 0x000fe2000c101908 */
[----:B------:R-:W-:-:S03]  /*7fa40*/  VIADD R2, R3, 0x39 ;  /* 0x0000003903027836 */ /* 0x000fc60000000000 */
[----:B------:R-:W2:Y:S04]  /*7fa50*/  LDL.LU R239, [R1+0x63c] ;  /* 0x00063c0001ef7983 */ /* 0x000ea80000300800 */
[----:B-1----:R-:W3:Y:S04]  /*7fa60*/  LDL.LU R238, [R1+0x36c] ;  /* 0x00036c0001ee7983 */ /* 0x002ee80000300800 */
[----:B----4-:R1:W-:Y:S01]  /*7fa70*/  @P4 STG.E desc[UR8][R244.64], R250 ;  /* 0x000000faf4004986 */ /* 0x0103e2000c101908 */
[----:B------:R-:W-:Y:S01]  /*7fa80*/  ISETP.LT.AND P4, PT, R11, UR4, !P2 ;  /* 0x000000040b007c0c */ /* 0x000fe2000d781270 */
[----:B------:R-:W-:Y:S01]  /*7fa90*/  ULDC UR4, c[0x0][0x22c] ;  /* 0x00008b0000047ab9 */ /* 0x000fe20000000800 */
[----:B-1----:R-:W-:Y:S01]  /*7faa0*/  IADD3 R244, R0, UR28, RZ ;  /* 0x0000001c00f47c10 */ /* 0x002fe2000fffe0ff */
[----:B------:R-:W4:Y:S04]  /*7fab0*/  LDL.LU R250, [R1+0x26c] ;  /* 0x00026c0001fa7983 */ /* 0x000f280000300800 */
[----:B------:R-:W-:-:S05]  /*7fac0*/  IMAD.WIDE R240, R244, 0x4, R210 ;  /* 0x00000004f4f07825 */ /* 0x000fca00078e02d2 */
[----:B------:R1:W-:Y:S01]  /*7fad0*/  @P0 STG.E desc[UR8][R240.64], R249 ;  /* 0x000000f9f0000986 */ /* 0x0003e2000c101908 */
[----:B------:R-:W-:Y:S02]  /*7fae0*/  ISETP.GE.AND P0, PT, R2, UR4, PT ;  /* 0x0000000402007c0c */ /* 0x000fe4000bf06270 */
[----:B------:R-:W-:Y:S02]  /*7faf0*/  ISETP.LT.AND P5, PT, R10, UR6, !P2 ;  /* 0x000000060a007c0c */ /* 0x000fe4000d7a1270 */
[----:B------:R-:W-:Y:S01]  /*7fb00*/  ISETP.LT.AND P6, PT, R8, UR12, !P3 ;  /* 0x0000000c08007c0c */ /* 0x000fe2000dfc1270 */
[C---:B------:R-:W-:Y:S01]  /*7fb10*/  IMAD.WIDE R242, R244.reuse, 0x4, R150 ;  /* 0x00000004f4f27825 */ /* 0x040fe200078e0296 */
[----:B-1----:R-:W4:Y:S01]  /*7fb20*/  LDL.LU R249, [R1+0x16c] ;  /* 0x00016c0001f97983 */ /* 0x002f220000300800 */
[----:B------:R-:W-:Y:S02]  /*7fb30*/  ISETP.LT.AND P2, PT, R9, UR10, !P2 ;  /* 0x0000000a09007c0c */ /* 0x000fe4000d741270 */
[C---:B------:R-:W-:Y:S01]  /*7fb40*/  IADD3 R0, R244.reuse, UR28, RZ ;  /* 0x0000001cf4007c10 */ /* 0x040fe2000fffe0ff */
[----:B------:R-:W3:Y:S01]  /*7fb50*/  LDL.LU R2, [R1+0x45c] ;  /* 0x00045c0001027983 */ /* 0x000ee20000300800 */
[C---:B------:R-:W-:Y:S01]  /*7fb60*/  IMAD.WIDE R240, R244.reuse, 0x4, R208 ;  /* 0x00000004f4f07825 */ /* 0x040fe200078e02d0 */
[----:B------:R-:W-:Y:S01]  /*7fb70*/  ULDC UR4, c[0x0][0x228] ;  /* 0x00008a0000047ab9 */ /* 0x000fe20000000800 */
[----:B------:R-:W-:Y:S01]  /*7fb80*/  ULDC UR6, c[0x0][0x228] ;  /* 0x00008a0000067ab9 */ /* 0x000fe20000000800 */
[----:B------:R-:W4:Y:S01]  /*7fb90*/  LDL.LU R248, [R1+0x6c] ;  /* 0x00006c0001f87983 */ /* 0x000f220000300800 */
[----:B------:R-:W-:Y:S01]  /*7fba0*/  IMAD.WIDE R244, R244, 0x4, R148 ;  /* 0x00000004f4f47825 */ /* 0x000fe200078e0294 */
[----:B------:R-:W-:Y:S01]  /*7fbb0*/  ULDC UR10, c[0x0][0x228] ;  /* 0x00008a00000a7ab9 */ /* 0x000fe20000000800 */
[----:B------:R-:W-:-:S02]  /*7fbc0*/  ULDC UR12, c[0x0][0x228] ;  /* 0x00008a00000c7ab9 */ /* 0x000fc40000000800 */
[----:B------:R-:W-:Y:S01]  /*7fbd0*/  IMAD.WIDE R246, R0, 0x4, R210 ;  /* 0x0000000400f67825 */ /* 0x000fe200078e02d2 */
[----:B------:R1:W-:Y:S04]  /*7fbe0*/  @P4 STG.E desc[UR8][R240.64], R251 ;  /* 0x000000fbf0004986 */ /* 0x0003e8000c101908 */
[----:B--2---:R2:W-:Y:S04]  /*7fbf0*/  @P5 STG.E desc[UR8][R242.64], R239 ;  /* 0x000000eff2005986 */ /* 0x0045e8000c101908 */
[----:B-1----:R-:W4:Y:S04]  /*7fc00*/  LDL.LU R251, [R1+0x670] ;  /* 0x0006700001fb7983 */ /* 0x002f280000300800 */
[----:B--2---:R-:W2:Y:S04]  /*7fc10*/  LDL.LU R239, [R1+0x650] ;  /* 0x0006500001ef7983 */ /* 0x004ea80000300800 */
[----:B---3--:R-:W-:Y:S04]  /*7fc20*/  @P2 STG.E desc[UR8][R244.64], R2 ;  /* 0x00000002f4002986 */ /* 0x008fe8000c101908 */
        /* <DEDUP_REMOVED lines=14> */
[----:B----4-:R1:W-:Y:S01]  /*7fd10*/  @P2 STG.E desc[UR8][R240.64], R250 ;  /* 0x000000faf0002986 */ /* 0x0103e2000c101908 */
[----:B------:R-:W-:Y:S01]  /*7fd20*/  ISETP.GE.AND P2, PT, R244, UR4, PT ;  /* 0x00000004f4007c0c */ /* 0x000fe2000bf46270 */
[----:B------:R-:W-:Y:S01]  /*7fd30*/  ULDC UR4, c[0x0][0x228] ;  /* 0x00008a0000047ab9 */ /* 0x000fe20000000800 */
[----:B------:R-:W-:Y:S01]  /*7fd40*/  ULDC UR10, c[0x0][0x228] ;  /* 0x00008a00000a7ab9 */ /* 0x000fe20000000800 */
[----:B------:R4:W-:Y:S01]  /*7fd50*/  @P4 STG.E desc[UR8][R242.64], R249 ;  /* 0x000000f9f2004986 */ /* 0x0009e2000c101908 */
        /* <DEDUP_REMOVED lines=10> */
[----:B------:R4:W-:Y:S04]  /*7fe00*/  @P5 STG.E desc[UR8][R242.64], R251 ;  /* 0x000000fbf2005986 */ /* 0x0009e8000c101908 */
[----:B--2---:R-:W-:Y:S01]  /*7fe10*/  @P6 STG.E desc[UR8][R244.64], R239 ;  /* 0x000000eff4006986 */ /* 0x004fe2000c101908 */
[----:B-1----:R-:W-:Y:S01]  /*7fe20*/  IMAD.WIDE R240, R2, 0x4, R150 ;  /* 0x0000000402f07825 */ /* 0x002fe200078e0296 */
[----:B------:R-:W-:-:S02]  /*7fe30*/  IADD3 R248, R3, 0x3b, RZ ;  /* 0x0000003b03f87810 */ /* 0x000fc40007ffe0ff */
[----:B------:R-:W2:Y:S01]  /*7fe40*/  LDL.LU R249, [R1+0x170] ;  /* 0x0001700001f97983 */ /* 0x000ea20000300800 */
[----:B------:R-:W-:-:S03]  /*7fe50*/  IADD3 R0, R2, UR28, RZ ;  /* 0x0000001c02007c10 */ /* 0x000fc6000fffe0ff */
[----:B---3--:R1:W-:Y:S01]  /*7fe60*/  @P4 STG.E desc[UR8][R240.64], R238 ;  /* 0x000000eef0004986 */ /* 0x0083e2000c101908 */
[----:B------:R-:W-:Y:S02]  /*7fe70*/  ISETP.GE.AND P4, PT, R248, UR4, PT ;  /* 0x00000004f8007c0c */ /* 0x000fe4000bf86270 */
[----:B------:R-:W-:Y:S02]  /*7fe80*/  ISETP.LT.AND P3, PT, R8, UR6, !P0 ;  /* 0x0000000608007c0c */ /* 0x000fe4000c761270 */
[----:B------:R-:W-:Y:S02]  /*7fe90*/  ISETP.LT.AND P5, PT, R11, UR10, !P0 ;  /* 0x0000000a0b007c0c */ /* 0x000fe4000c7a1270 */
[----:B------:R-:W-:Y:S01]  /*7fea0*/  ISETP.LT.AND P6, PT, R10, UR12, !P0 ;  /* 0x0000000c0a007c0c */ /* 0x000fe2000c7c1270 */
[----:B----4-:R-:W-:Y:S01]  /*7feb0*/  IMAD.WIDE R242, R0, 0x4, R210 ;  /* 0x0000000400f27825 */ /* 0x010fe200078e02d2 */
[----:B------:R-:W-:Y:S01]  /*7fec0*/  ULDC UR4, c[0x0][0x228] ;  /* 0x00008a0000047ab9 */ /* 0x000fe20000000800 */
[----:B------:R-:W-:Y:S01]  /*7fed0*/  ULDC UR6, c[0x0][0x228] ;  /* 0x00008a0000067ab9 */ /* 0x000fe20000000800 */
[----:B------:R-:W-:Y:S01]  /*7fee0*/  ULDC UR10, c[0x0][0x228] ;  /* 0x00008a00000a7ab9 */ /* 0x000fe20000000800 */
[----:B-1----:R-:W3:Y:S01]  /*7fef0*/  LDL.LU R238, [R1+0x370] ;  /* 0x0003700001ee7983 */ /* 0x002ee20000300800 */
[----:B------:R-:W-:Y:S01]  /*7ff00*/  IMAD.WIDE R240, R2, 0x4, R148 ;  /* 0x0000000402f07825 */ /* 0x000fe200078e0294 */
[----:B------:R-:W-:-:S02]  /*7ff10*/  ULDC UR12, c[0x0][0x228] ;  /* 0x00008a00000c7ab9 */ /* 0x000fc40000000800 */
[----:B------:R-:W4:Y:S04]  /*7ff20*/  LDL.LU R251, [R1+0x654] ;  /* 0x0006540001fb7983 */ /* 0x000f280000300800 */
[----:B------:R-:W4:Y:S04]  /*7ff30*/  LDL.LU R239, [R1+0x664] ;  /* 0x0006640001ef7983 */ /* 0x000f280000300800 */
        /* <DEDUP_REMOVED lines=20> */
[C---:B------:R-:W-:Y:S01]  /*80080*/  IMAD.WIDE R242, R2.reuse, 0x4, R210 ;  /* 0x0000000402f27825 */ /* 0x040fe200078e02d2 */
[----:B------:R-:W-:Y:S01]  /*80090*/  IADD3 R248, R3, 0x3d, RZ ;  /* 0x0000003d03f87810 */ /* 0x000fe20007ffe0ff */
[----:B------:R-:W-:Y:S01]  /*800a0*/  ULDC UR6, c[0x0][0x228] ;  /* 0x00008a0000067ab9 */ /* 0x000fe20000000800 */
[----:B------:R-:W4:Y:S01]  /*800b0*/  LDL.LU R0, [R1+0x674] ;  /* 0x0006740001007983 */ /* 0x000f220000300800 */
[----:B------:R-:W-:Y:S01]  /*800c0*/  IMAD.WIDE R244, R2, 0x4, R208 ;  /* 0x0000000402f47825 */ /* 0x000fe200078e02d0 */
[----:B------:R-:W-:Y:S01]  /*800d0*/  ULDC UR10, c[0x0][0x228] ;  /* 0x00008a00000a7ab9 */ /* 0x000fe20000000800 */
[----:B------:R-:W-:-:S02]  /*800e0*/  ULDC UR12, c[0x0][0x228] ;  /* 0x00008a00000c7ab9 */ /* 0x000fc40000000800 */
[----:B------:R-:W-:Y:S01]  /*800f0*/  IMAD.WIDE R246, R2, 0x4, R150 ;  /* 0x0000000402f67825 */ /* 0x000fe200078e0296 */
[----:B------:R1:W-:Y:S04]  /*80100*/  @P3 STG.E desc[UR8][R240.64], R238 ;  /* 0x000000eef0003986 */ /* 0x0003e8000c101908 */
[----:B-1----:R-:W3:Y:S01]  /*80110*/  LDL.LU R238, [R1+0x1cf8] ;  /* 0x001cf80001ee7983 */ /* 0x002ee20000300800 */
[----:B------:R-:W-:Y:S01]  /*80120*/  ISETP.GE.AND P3, PT, R248, UR4, PT ;  /* 0x00000004f8007c0c */ /* 0x000fe2000bf66270 */
[----:B------:R-:W-:Y:S02]  /*80130*/  ULDC UR4, c[0x0][0x228] ;  /* 0x00008a0000047ab9 */ /* 0x000fe40000000800 */
[----:B----4-:R-:W-:Y:S04]  /*80140*/  @P0 STG.E desc[UR8][R242.64], R0 ;  /* 0x00000000f2000986 */ /* 0x010fe8000c101908 */
[----:B------:R1:W-:Y:S04]  /*80150*/  @P5 STG.E desc[UR8][R244.64], R251 ;  /* 0x000000fbf4005986 */ /* 0x0003e8000c101908 */
[----:B------:R4:W-:Y:S04]  /*80160*/  @P6 STG.E desc[UR8][R246.64], R239 ;  /* 0x000000eff6006986 */ /* 0x0009e8000c101908 */
[----:B-1----:R-:W3:Y:S04]  /*80170*/  LDL.LU R251, [R1+0x374] ;  /* 0x0003740001fb7983 */ /* 0x002ee80000300800 */
[----:B----4-:R-:W4:Y:S04]  /*80180*/  LDL.LU R246, [R1+0x274] ;  /* 0x0002740001f67983 */ /* 0x010f280000300800 */
[----:B------:R-:W4:Y:S04]  /*80190*/  LDL.LU R247, [R1+0x174] ;  /* 0x0001740001f77983 */ /* 0x000f280000300800 */
[----:B------:R-:W4:Y:S01]  /*801a0*/  LDL.LU R239, [R1+0x678] ;  /* 0x0006780001ef7983 */ /* 0x000f220000300800 */
[----:B------:R-:W-:Y:S01]  /*801b0*/  ISETP.LT.AND P2, PT, R9, UR4, !P2 ;  /* 0x0000000409007c0c */ /* 0x000fe2000d741270 */
[----:B------:R-:W-:-:S02]  /*801c0*/  ULDC UR4, c[0x0][0x228] ;  /* 0x00008a0000047ab9 */ /* 0x000fc40000000800 */
[----:B------:R-:W-:Y:S01]  /*801d0*/  ISETP.LT.AND P0, PT, R8, UR4, !P4 ;  /* 0x0000000408007c0c */ /* 0x000fe2000e701270 */
[----:B------:R-:W-:Y:S01]  /*801e0*/  ULDC UR4, c[0x0][0x228] ;  /* 0x00008a0000047ab9 */ /* 0x000fe20000000800 */
[C---:B------:R-:W-:Y:S01]  /*801f0*/  IADD3 R0, R2.reuse, UR28, RZ ;  /* 0x0000001c02007c10 */ /* 0x040fe2000fffe0ff */
[----:B------:R-:W-:Y:S01]  /*80200*/  IMAD.WIDE R240, R2, 0x4, R148 ;  /* 0x0000000402f07825 */ /* 0x000fe200078e0294 */
[----:B------:R-:W-:Y:S01]  /*80210*/  ISETP.LT.AND P6, PT, R11, UR6, !P4 ;  /* 0x000000060b007c0c */ /* 0x000fe2000e7c1270 */
[----:B------:R-:W4:Y:S01]  /*80220*/  LDL.LU R248, [R1+0x658] ;  /* 0x0006580001f87983 */ /* 0x000f220000300800 */
[----:B------:R-:W-:Y:S01]  /*80230*/  ISETP.LT.AND P5, PT, R10, UR4, !P4 ;  /* 0x000000040a007c0c */ /* 0x000fe2000e7a1270 */
[----:B------:R-:W-:Y:S01]  /*80240*/  IMAD.WIDE R242, R0, 0x4, R210 ;  /* 0x0000000400f27825 */ /* 0x000fe200078e02d2 */
[----:B------:R-:W-:Y:S01]  /*80250*/  ISETP.LT.AND P4, PT, R9, UR10, !P4 ;  /* 0x0000000a09007c0c */ /* 0x000fe2000e781270 */
[----:B------:R-:W-:Y:S02]  /*80260*/  ULDC UR4, c[0x0][0x22c] ;  /* 0x00008b0000047ab9 */ /* 0x000fe40000000800 */
[C---:B------:R-:W-:Y:S01]  /*80270*/  VIADD R244, R3.reuse, 0x3e ;  /* 0x0000003e03f47836 */ /* 0x040fe20000000000 */
[----:B--2---:R1:W-:Y:S01]  /*80280*/  @P2 STG.E desc[UR8][R240.64], R250 ;  /* 0x000000faf0002986 */ /* 0x0043e2000c101908 */
[----:B------:R-:W-:Y:S01]  /*80290*/  VIADD R2, R3, 0x3f ;  /* 0x0000003f03027836 */ /* 0x000fe20000000000 */
[----:B------:R-:W-:Y:S01]  /*802a0*/  ULDC UR6, c[0x0][0x228] ;  /* 0x00008a0000067ab9 */ /* 0x000fe20000000800 */
[----:B------:R-:W-:Y:S01]  /*802b0*/  ULDC UR10, c[0x0][0x228] ;  /* 0x00008a00000a7ab9 */ /* 0x000fe20000000800 */
[----:B---3--:R2:W-:Y:S01]  /*802c0*/  @P0 STG.E desc[UR8][R242.64], R249 ;  /* 0x000000f9f2000986 */ /* 0x0085e2000c101908 */
[----:B------:R-:W-:Y:S01]  /*802d0*/  ISETP.GE.AND P2, PT, R244, UR4, PT ;  /* 0x00000004f4007c0c */ /* 0x000fe2000bf46270 */
[----:B------:R-:W-:Y:S01]  /*802e0*/  IMAD.WIDE R244, R0, 0x4, R148 ;  /* 0x0000000400f47825 */ /* 0x000fe200078e0294 */
[----:B------:R-:W-:-:S03]  /*802f0*/  ULDC UR4, c[0x0][0x228] ;  /* 0x00008a0000047ab9 */ /* 0x000fc60000000800 */
[C---:B-1----:R-:W-:Y:S01]  /*80300*/  IMAD.WIDE R240, R0.reuse, 0x4, R208 ;  /* 0x0000000400f07825 */ /* 0x042fe200078e02d0 */
[----:B------:R-:W3:Y:S03]  /*80310*/  LDL.LU R250, [R1+0x668] ;  /* 0x0006680001fa7983 */ /* 0x000ee60000300800 */
[----:B--2---:R-:W-:Y:S01]  /*80320*/  IMAD.WIDE R242, R0, 0x4, R150 ;  /* 0x0000000400f27825 */ /* 0x004fe200078e0296 */
[----:B------:R-:W-:Y:S01]  /*80330*/  ISETP.LT.AND P0, PT, R8, UR4, !P1 ;  /* 0x0000000408007c0c */ /* 0x000fe2000cf01270 */
[----:B------:R-:W-:Y:S01]  /*80340*/  ULDC UR4, c[0x0][0x228] ;  /* 0x00008a0000047ab9 */ /* 0x000fe20000000800 */
[----:B------:R-:W2:Y:S04]  /*80350*/  LDL.LU R249, [R1+0x468] ;  /* 0x0004680001f97983 */ /* 0x000ea80000300800 */
[----:B----4-:R-:W-:Y:S04]  /*80360*/  @P6 STG.E desc[UR8][R240.64], R246 ;  /* 0x000000f6f0006986 */ /* 0x010fe8000c101908 */
[----:B------:R-:W-:Y:S04]  /*80370*/  @P5 STG.E desc[UR8][R242.64], R247 ;  /* 0x000000f7f2005986 */ /* 0x000fe8000c101908 */
[----:B------:R1:W-:Y:S01]  /*80380*/  @P4 STG.E desc[UR8][R244.64], R251 ;  /* 0x000000fbf4004986 */ /* 0x0003e2000c101908 */
        /* <DEDUP_REMOVED lines=13> */
[----:B------:R-:W2:Y:S01]  /*80460*/  LDL.LU R2, [R1+0x478] ;  /* 0x0004780001027983 */ /* 0x000ea20000300800 */
[C---:B------:R-:W-:Y:S01]  /*80470*/  IMAD.WIDE R240, R244.reuse, 0x4, R208 ;  /* 0x00000004f4f07825 */ /* 0x040fe200078e02d0 */
[----:B------:R-:W-:Y:S01]  /*80480*/  ULDC UR4, c[0x0][0x228] ;  /* 0x00008a0000047ab9 */ /* 0x000fe20000000800 */
[----:B------:R-:W-:Y:S01]  /*80490*/  ULDC UR6, c[0x0][0x228] ;  /* 0x00008a0000067ab9 */ /* 0x000fe20000000800 */
[----:B------:R-:W-:Y:S01]  /*804a0*/  ULDC UR10, c[0x0][0x228] ;  /* 0x00008a00000a7ab9 */ /* 0x000fe20000000800 */
[----:B------:R-:W-:Y:S01]  /*804b0*/  IMAD.WIDE R244, R244, 0x4, R148 ;  /* 0x00000004f4f47825 */ /* 0x000fe200078e0294 */
[----:B------:R1:W-:Y:S01]  /*804c0*/  @P4 STG.E desc[UR8][R240.64], R248 ;  /* 0x000000f8f0004986 */ /* 0x0003e2000c101908 */
[----:B------:R-:W-:-:S02]  /*804d0*/  ULDC UR12, c[0x0][0x228] ;  /* 0x00008a00000c7ab9 */ /* 0x000fc40000000800 */
[----:B------:R-:W-:Y:S01]  /*804e0*/  IMAD.WIDE R246, R0, 0x4, R210 ;  /* 0x0000000400f67825 */ /* 0x000fe200078e02d2 */
[----:B---3--:R3:W-:Y:S04]  /*804f0*/  @P5 STG.E desc[UR8][R242.64], R250 ;  /* 0x000000faf2005986 */ /* 0x0087e8000c101908 */
[----:B-1----:R-:W4:Y:S04]  /*80500*/  LDL.LU R248, [R1+0x67c] ;  /* 0x00067c0001f87983 */ /* 0x002f280000300800 */
[----:B---3--:R-:W3:Y:S04]  /*80510*/  LDL.LU R250, [R1+0x65c] ;  /* 0x00065c0001fa7983 */ /* 0x008ee80000300800 */
[----:B--2---:R-:W-:Y:S04]  /*80520*/  @P1 STG.E desc[UR8][R244.64], R2 ;  /* 0x00000002f4001986 */ /* 0x004fe8000c101908 */
[----:B------:R1:W-:Y:S04]  /*80530*/  @P6 STG.E desc[UR8][R246.64], R249 ;  /* 0x000000f9f6006986 */ /* 0x0003e8000c101908 */
[----:B-1----:R-:W2:Y:S04]  /*80540*/  LDL.LU R247, [R1+0x378] ;  /* 0x0003780001f77983 */ /* 0x002ea80000300800 */
        /* <DEDUP_REMOVED lines=22> */
[----:B-1----:R-:W-:-:S04]  /*806b0*/  IMAD.WIDE R242, R0, 0x4, R148 ;  /* 0x0000000400f27825 */ /* 0x002fc800078e0294 */
[C---:B----4-:R-:W-:Y:S01]  /*806c0*/  IMAD.WIDE R240, R2.reuse, 0x4, R210 ;  /* 0x0000000402f07825 */ /* 0x050fe200078e02d2 */
[----:B------:R-:W4:Y:S01]  /*806d0*/  LDL.LU R239, [R1+0x47c] ;  /* 0x00047c0001ef7983 */ /* 0x000f220000300800 */
[----:B------:R-:W-:Y:S01]  /*806e0*/  ISETP.LT.AND P2, PT, R9, UR4, !P2 ;  /* 0x0000000409007c0c */ /* 0x000fe2000d741270 */
[----:B------:R-:W-:Y:S02]  /*806f0*/  ULDC UR4, c[0x0][0x22c] ;  /* 0x00008b0000047ab9 */ /* 0x000fe40000000800 */
[----:B------:R-:W4:Y:S01]  /*80700*/  LDL.LU R251, [R1+0x17c] ;  /* 0x00017c0001fb7983 */ /* 0x000f220000300800 */
[----:B------:R-:W-:-:S03]  /*80710*/  IADD3 R0, R2, UR28, RZ ;  /* 0x0000001c02007c10 */ /* 0x000fc6000fffe0ff */
[----:B--2---:R-:W-:Y:S04]  /*80720*/  @P3 STG.E desc[UR8][R242.64], R247 ;  /* 0x000000f7f2003986 */ /* 0x004fe8000c101908 */
[----:B------:R1:W-:Y:S04]  /*80730*/  @P5 STG.E desc[UR8][R240.64], R248 ;  /* 0x000000f8f0005986 */ /* 0x0003e8000c101908 */
[----:B---3--:R-:W-:Y:S01]  /*80740*/  @P6 STG.E desc[UR8][R244.64], R250 ;  /* 0x000000faf4006986 */ /* 0x008fe2000c101908 */
[----:B-1----:R-:W-:Y:S01]  /*80750*/  IMAD.WIDE R240, R2, 0x4, R150 ;  /* 0x0000000402f07825 */ /* 0x002fe200078e0296 */
[----:B------:R-:W-:-:S04]  /*80760*/  IADD3 R248, R3, 0x41, RZ ;  /* 0x0000004103f87810 */ /* 0x000fc80007ffe0ff */
[----:B------:R1:W-:Y:S01]  /*80770*/  @P4 STG.E desc[UR8][R240.64], R249 ;  /* 0x000000f9f0004986 */ /* 0x0003e2000c101908 */
[----:B------:R-:W-:Y:S01]  /*80780*/  ISETP.GE.AND P4, PT, R248, UR4, PT ;  /* 0x00000004f8007c0c */ /* 0x000fe2000bf86270 */
[----:B------:R-:W-:Y:S02]  /*80790*/  ULDC UR4, c[0x0][0x228] ;  /* 0x00008a0000047ab9 */ /* 0x000fe40000000800 */
[----:B-1----:R-:W2:Y:S01]  /*807a0*/  LDL.LU R249, [R1+0x37c] ;  /* 0x00037c0001f97983 */ /* 0x002ea20000300800 */
[----:B------:R-:W-:-:S03]  /*807b0*/  IMAD.WIDE R240, R2, 0x4, R148 ;  /* 0x0000000402f07825 */ /* 0x000fc600078e0294 */
[----:B------:R-:W3:Y:S04]  /*807c0*/  LDL.LU R250, [R1+0x680] ;  /* 0x0006800001fa7983 */ /* 0x000ee80000300800 */
[----:B------:R-:W2:Y:S04]  /*807d0*/  LDL.LU R2, [R1+0x27c] ;  /* 0x00027c0001027983 */ /* 0x000ea80000300800 */
[----:B------:R-:W3:Y:S01]  /*807e0*/  LDL.LU R248, [R1+0x46c] ;  /* 0x00046c0001f87983 */ /* 0x000ee20000300800 */
[----:B------:R-:W-:Y:S02]  /*807f0*/  ISETP.LT.AND P3, PT, R8, UR6, !P0 ;  /* 0x0000000608007c0c */ /* 0x000fe4000c761270 */
[----:B------:R-:W-:Y:S01]  /*80800*/  ISETP.LT.AND P5, PT, R11, UR10, !P0 ;  /* 0x0000000a0b007c0c */ /* 0x000fe2000c7a1270 */
[----:B----4-:R1:W-:Y:S01]  /*80810*/  @P2 STG.E desc[UR8][R240.64], R239 ;  /* 0x000000eff0002986 */ /* 0x0103e2000c101908 */
[----:B------:R-:W-:Y:S01]  /*80820*/  ISETP.LT.AND P6, PT, R10, UR12, !P0 ;  /* 0x0000000c0a007c0c */ /* 0x000fe2000c7c1270 */
[C---:B------:R-:W-:Y:S01]  /*80830*/  IMAD.WIDE R242, R0.reuse, 0x4, R210 ;  /* 0x0000000400f27825 */ /* 0x040fe200078e02d2 */
[----:B------:R-:W-:Y:S01]  /*80840*/  ISETP.LT.AND P2, PT, R9, UR4, !P0 ;  /* 0x0000000409007c0c */ /* 0x000fe2000c741270 */
[----:B------:R-:W-:Y:S01]  /*80850*/  ULDC UR4, c[0x0][0x22c] ;  /* 0x00008b0000047ab9 */ /* 0x000fe20000000800 */
[----:B------:R-:W-:Y:S01]  /*80860*/  ULDC UR6, c[0x0][0x228] ;  /* 0x00008a0000067ab9 */ /* 0x000fe20000000800 */
[----:B------:R-:W-:Y:S01]  /*80870*/  IMAD.WIDE R244, R0, 0x4, R208 ;  /* 0x0000000400f47825 */ /* 0x000fe200078e02d0 */
[----:B------:R-:W-:Y:S01]  /*80880*/  ULDC UR10, c[0x0][0x228] ;  /* 0x00008a00000a7ab9 */ /* 0x000fe20000000800 */
[----:B------:R-:W-:-:S02]  /*80890*/  ULDC UR12, c[0x0][0x228] ;  /* 0x00008a00000c7ab9 */ /* 0x000fc40000000800 */
[----:B-1----:R-:W-:Y:S01]  /*808a0*/  VIADD R240, R3, 0x42 ;  /* 0x0000004203f07836 */ /* 0x002fe20000000000 */
[----:B------:R-:W4:Y:S01]  /*808b0*/  LDL.LU R239, [R1+0x1cf4] ;  /* 0x001cf40001ef7983 */ /* 0x000f220000300800 */
[----:B------:R-:W-:-:S03]  /*808c0*/  IMAD.WIDE R246, R0, 0x4, R150 ;  /* 0x0000000400f67825 */ /* 0x000fc600078e0296 */
[----:B---3--:R-:W-:Y:S01]  /*808d0*/  @P3 STG.E desc[UR8][R242.64], R248 ;  /* 0x000000f8f2003986 */ /* 0x008fe2000c101908 */
[----:B------:R-:W-:Y:S01]  /*808e0*/  ISETP.GE.AND P3, PT, R240, UR4, PT ;  /* 0x00000004f0007c0c */ /* 0x000fe2000bf66270 */
[----:B------:R-:W-:Y:S01]  /*808f0*/  IMAD.WIDE R240, R0, 0x4, R148 ;  /* 0x0000000400f07825 */ /* 0x000fe200078e0294 */
[----:B------:R-:W-:Y:S01]  /*80900*/  ISETP.LT.AND P0, PT, R8, UR6, !P1 ;  /* 0x0000000608007c0c */ /* 0x000fe2000cf01270 */
[----:B--2---:R1:W-:Y:S01]  /*80910*/  @P5 STG.E desc[UR8][R244.64], R2 ;  /* 0x00000002f4005986 */ /* 0x0043e2000c101908 */
[----:B------:R-:W-:Y:S01]  /*80920*/  ULDC UR4, c[0x0][0x22c] ;  /* 0x00008b0000047ab9 */ /* 0x000fe20000000800 */
[----:B------:R-:W-:Y:S02]  /*80930*/  ULDC UR6, c[0x0][0x228] ;  /* 0x00008a0000067ab9 */ /* 0x000fe40000000800 */
[----:B------:R2:W-:Y:S04]  /*80940*/  @P6 STG.E desc[UR8][R246.64], R251 ;  /* 0x000000fbf6006986 */ /* 0x0005e8000c101908 */
[----:B------:R3:W-:Y:S01]  /*80950*/  @P2 STG.E desc[UR8][R240.64], R249 ;  /* 0x000000f9f0002986 */ /* 0x0007e2000c101908 */
[----:B-1----:R-:W-:-:S03]  /*80960*/  IADD3 R2, R0, UR28, RZ ;  /* 0x0000001c00027c10 */ /* 0x002fc6000fffe0ff */
[----:B--2---:R-:W2:Y:S04]  /*80970*/  LDL.LU R251, [R1+0x180] ;  /* 0x0001800001fb7983 */ /* 0x004ea80000300800 */
[----:B------:R-:W4:Y:S04]  /*80980*/  LDL.LU R0, [R1+0x690] ;  /* 0x0006900001007983 */ /* 0x000f280000300800 */
[----:B---3--:R-:W3:Y:S01]  /*80990*/  LDL.LU R241, [R1+0x6a0] ;  /* 0x0006a00001f17983 */ /* 0x008ee20000300800 */
[----:B------:R-:W-:Y:S02]  /*809a0*/  ISETP.LT.AND P5, PT, R11, UR10, !P1 ;  /* 0x0000000a0b007c0c */ /* 0x000fe4000cfa1270 */
[----:B------:R-:W-:-:S02]  /*809b0*/  ISETP.LT.AND P6, PT, R10, UR12, !P1 ;  /* 0x0000000c0a007c0c */ /* 0x000fc4000cfc1270 */
[----:B------:R-:W-:Y:S01]  /*809c0*/  IADD3 R248, R3, 0x43, RZ ;  /* 0x0000004303f87810 */ /* 0x000fe20007ffe0ff */
[----:B------:R-:W-:Y:S01]  /*809d0*/  IMAD.WIDE R242, R2, 0x4, R210 ;  /* 0x0000000402f27825 */ /* 0x000fe200078e02d2 */
[----:B------:R-:W2:Y:S01]  /*809e0*/  LDL.LU R249, [R1+0x78] ;  /* 0x0000780001f97983 */ /* 0x000ea20000300800 */
[----:B------:R-:W-:Y:S01]  /*809f0*/  ULDC UR10, c[0x0][0x228] ;  /* 0x00008a00000a7ab9 */ /* 0x000fe20000000800 */
[----:B------:R-:W-:Y:S01]  /*80a00*/  ISETP.GE.AND P2, PT, R248, UR4, PT ;  /* 0x00000004f8007c0c */ /* 0x000fe2000bf46270 */
[C---:B------:R-:W-:Y:S01]  /*80a10*/  IMAD.WIDE R244, R2.reuse, 0x4, R208 ;  /* 0x0000000402f47825 */ /* 0x040fe200078e02d0 */
[----:B------:R-:W2:Y:S01]  /*80a20*/  LDL.LU R248, [R1+0x280] ;  /* 0x0002800001f87983 */ /* 0x000ea20000300800 */
[----:B------:R-:W-:Y:S01]  /*80a30*/  ULDC UR4, c[0x0][0x228] ;  /* 0x00008a0000047ab9 */ /* 0x000fe20000000800 */
[----:B------:R-:W-:Y:S01]  /*80a40*/  ULDC UR12, c[0x0][0x228] ;  /* 0x00008a00000c7ab9 */ /* 0x000fe20000000800 */
[----:B------:R-:W-:Y:S01]  /*80a50*/  IMAD.WIDE R246, R2, 0x4, R150 ;  /* 0x0000000402f67825 */ /* 0x000fe200078e0296 */
[----:B------:R-:W-:Y:S01]  /*80a60*/  ISETP.LT.AND P1, PT, R9, UR4, !P1 ;  /* 0x0000000409007c0c */ /* 0x000fe2000cf21270 */
[----:B------:R-:W-:Y:S01]  /*80a70*/  ULDC UR4, c[0x0][0x228] ;  /* 0x00008a0000047ab9 */ /* 0x000fe20000000800 */
[----:B---3--:R-:W-:Y:S04]  /*80a80*/  @P0 STG.E desc[UR8][R242.64], R241 ;  /* 0x000000f1f2000986 */ /* 0x008fe8000c101908 */
[----:B----4-:R-:W-:Y:S04]  /*80a90*/  @P5 STG.E desc[UR8][R244.64], R0 ;  /* 0x00000000f4005986 */ /* 0x010fe8000c101908 */
[----:B------:R1:W-:Y:S04]  /*80aa0*/  @P6 STG.E desc[UR8][R246.64], R250 ;  /* 0x000000faf6006986 */ /* 0x0003e8000c101908 */
[----:B-1----:R-:W3:Y:S04]  /*80ab0*/  LDL.LU R246, [R1+0x80] ;  /* 0x0000800001f67983 */ /* 0x002ee80000300800 */
[----:B------:R-:W4:Y:S04]  /*80ac0*/  LDL.LU R247, [R1+0x70] ;  /* 0x0000700001f77983 */ /* 0x000f280000300800 */
[----:B------:R-:W4:Y:S01]  /*80ad0*/  LDL.LU R250, [R1+0x6a4] ;  /* 0x0006a40001fa7983 */ /* 0x000f220000300800 */
        /* <DEDUP_REMOVED lines=20> */
[----:B------:R-:W-:Y:S01]  /*80c20*/  ISETP.LT.AND P0, PT, R8, UR4, !P3 ;  /* 0x0000000408007c0c */ /* 0x000fe2000df01270 */
[----:B------:R-:W-:Y:S01]  /*80c30*/  ULDC UR4, c[0x0][0x228] ;  /* 0x00008a0000047ab9 */ /* 0x000fe20000000800 */
[----:B------:R-:W2:Y:S01]  /*80c40*/  LDL.LU R251, [R1+0x184] ;  /* 0x0001840001fb7983 */ /* 0x000ea20000300800 */
[----:B------:R-:W-:-:S03]  /*80c50*/  VIADD R2, R3, 0x45 ;  /* 0x0000004503027836 */ /* 0x000fc60000000000 */
[----:B---3--:R-:W-:Y:S04]  /*80c60*/  @P6 STG.E desc[UR8][R240.64], R246 ;  /* 0x000000f6f0006986 */ /* 0x008fe8000c101908 */
[----:B----4-:R-:W-:Y:S04]  /*80c70*/  @P5 STG.E desc[UR8][R242.64], R247 ;  /* 0x000000f7f2005986 */ /* 0x010fe8000c101908 */
[----:B------:R1:W-:Y:S01]  /*80c80*/  @P4 STG.E desc[UR8][R244.64], R236 ;  /* 0x000000ecf4004986 */ /* 0x0003e2000c101908 */
[----:B------:R-:W-:Y:S01]  /*80c90*/  ISETP.LT.AND P4, PT, R11, UR4, !P3 ;  /* 0x000000040b007c0c */ /* 0x000fe2000df81270 */
[----:B------:R-:W-:Y:S01]  /*80ca0*/  ULDC UR4, c[0x0][0x22c] ;  /* 0x00008b0000047ab9 */ /* 0x000fe20000000800 */
[----:B-1----:R-:W-:Y:S01]  /*80cb0*/  IADD3 R244, R0, UR28, RZ ;  /* 0x0000001c00f47c10 */ /* 0x002fe2000fffe0ff */
[----:B------:R-:W3:Y:S04]  /*80cc0*/  LDL.LU R236, [R1+0x684] ;  /* 0x0006840001ec7983 */ /* 0x000ee80000300800 */
[----:B------:R-:W-:-:S05]  /*80cd0*/  IMAD.WIDE R240, R244, 0x4, R210 ;  /* 0x00000004f4f07825 */ /* 0x000fca00078e02d2 */
[----:B------:R1:W-:Y:S01]  /*80ce0*/  @P0 STG.E desc[UR8][R240.64], R250 ;  /* 0x000000faf0000986 */ /* 0x0003e2000c101908 */
[----:B------:R-:W-:Y:S02]  /*80cf0*/  ISETP.GE.AND P0, PT, R2, UR4, PT ;  /* 0x0000000402007c0c */ /* 0x000fe4000bf06270 */
[----:B------:R-:W-:Y:S01]  /*80d00*/  ISETP.LT.AND P5, PT, R10, UR6, !P3 ;  /* 0x000000060a007c0c */ /* 0x000fe2000dfa1270 */
[C---:B------:R-:W-:Y:S01]  /*80d10*/  IMAD.WIDE R242, R244.reuse, 0x4, R150 ;  /* 0x00000004f4f27825 */ /* 0x040fe200078e0296 */
[----:B-1----:R-:W4:Y:S03]  /*80d20*/  LDL.LU R250, [R1+0x84] ;  /* 0x0000840001fa7983 */ /* 0x002f260000300800 */
[C---:B------:R-:W-:Y:S01]  /*80d30*/  IMAD.WIDE R240, R244.reuse, 0x4, R208 ;  /* 0x00000004f4f07825 */ /* 0x040fe200078e02d0 */
[C---:B------:R-:W-:Y:S01]  /*80d40*/  IADD3 R0, R244.reuse, UR28, RZ ;  /* 0x0000001cf4007c10 */ /* 0x040fe2000fffe0ff */
[----:B------:R-:W-:Y:S01]  /*80d50*/  ULDC UR4, c[0x0][0x228] ;  /* 0x00008a0000047ab9 */ /* 0x000fe20000000800 */
[----:B------:R-:W2:Y:S01]  /*80d60*/  LDL.LU R2, [R1+0x694] ;  /* 0x0006940001027983 */ /* 0x000ea20000300800 */
[----:B------:R-:W-:Y:S01]  /*80d70*/  ISETP.LT.AND P3, PT, R9, UR10, !P3 ;  /* 0x0000000a09007c0c */ /* 0x000fe2000df61270 */
[----:B------:R-:W-:Y:S01]  /*80d80*/  IMAD.WIDE R244, R244, 0x4, R148 ;  /* 0x00000004f4f47825 */ /* 0x000fe200078e0294 */
[----:B------:R-:W-:Y:S01]  /*80d90*/  ISETP.LT.AND P6, PT, R8, UR12, !P2 ;  /* 0x0000000c08007c0c */ /* 0x000fe2000d7c1270 */
[----:B------:R-:W-:Y:S01]  /*80da0*/  ULDC UR6, c[0x0][0x228] ;  /* 0x00008a0000067ab9 */ /* 0x000fe20000000800 */
[----:B------:R-:W-:Y:S01]  /*80db0*/  ULDC UR10, c[0x0][0x228] ;  /* 0x00008a00000a7ab9 */ /* 0x000fe20000000800 */
[C---:B------:R-:W-:Y:S01]  /*80dc0*/  IMAD.WIDE R246, R0.reuse, 0x4, R210 ;  /* 0x0000000400f67825 */ /* 0x040fe200078e02d2 */
[----:B------:R-:W-:Y:S01]  /*80dd0*/  ULDC UR12, c[0x0][0x228] ;  /* 0x00008a00000c7ab9 */ /* 0x000fe20000000800 */
[----:B--2---:R1:W-:Y:S04]  /*80de0*/  @P4 STG.E desc[UR8][R240.64], R2 ;  /* 0x00000002f0004986 */ /* 0x0043e8000c101908 */
[----:B---3--:R2:W-:Y:S04]  /*80df0*/  @P5 STG.E desc[UR8][R242.64], R236 ;  /* 0x000000ecf2005986 */ /* 0x0085e8000c101908 */
[----:B------:R3:W-:Y:S01]  /*80e00*/  @P3 STG.E desc[UR8][R244.64], R248 ;  /* 0x000000f8f4003986 */ /* 0x0007e2000c101908 */
[----:B------:R-:W-:Y:S01]  /*80e10*/  ISETP.LT.AND P3, PT, R11, UR4, !P2 ;  /* 0x000000040b007c0c */ /* 0x000fe2000d761270 */
[----:B------:R-:W-:Y:S01]  /*80e20*/  ULDC UR4, c[0x0][0x228] ;  /* 0x00008a0000047ab9 */ /* 0x000fe20000000800 */
[----:B-1----:R-:W-:Y:S01]  /*80e30*/  IMAD.WIDE R240, R0, 0x4, R208 ;  /* 0x0000000400f07825 */ /* 0x002fe200078e02d0 */
[----:B------:R1:W-:Y:S01]  /*80e40*/  @P6 STG.E desc[UR8][R246.64], R251 ;  /* 0x000000fbf6006986 */ /* 0x0003e2000c101908 */
[----:B------:R-:W-:Y:S01]  /*80e50*/  ISETP.LT.AND P4, PT, R10, UR4, !P2 ;  /* 0x000000040a007c0c */ /* 0x000fe2000d781270 */
[----:B------:R-:W-:Y:S01]  /*80e60*/  ULDC UR4, c[0x0][0x22c] ;  /* 0x00008b0000047ab9 */ /* 0x000fe20000000800 */
[----:B--2---:R-:W-:Y:S01]  /*80e70*/  IADD3 R236, R3, 0x46, RZ ;  /* 0x0000004603ec7810 */ /* 0x004fe20007ffe0ff */
[----:B---3--:R-:W2:Y:S04]  /*80e80*/  LDL.LU R245, [R1+0x74] ;  /* 0x0000740001f57983 */ /* 0x008ea80000300800 */
[----:B-1----:R-:W3:Y:S04]  /*80e90*/  LDL.LU R246, [R1+0x698] ;  /* 0x0006980001f67983 */ /* 0x002ee80000300800 */
[----:B------:R-:W3:Y:S04]  /*80ea0*/  LDL.LU R247, [R1+0x688] ;  /* 0x0006880001f77983 */ /* 0x000ee80000300800 */
[----:B------:R-:W3:Y:S04]  /*80eb0*/  LDL.LU R248, [R1+0x288] ;  /* 0x0002880001f87983 */ /* 0x000ee80000300800 */
[----:B----4-:R1:W-:Y:S01]  /*80ec0*/  @P3 STG.E desc[UR8][R240.64], R250 ;  /* 0x000000faf0003986 */ /* 0x0103e2000c101908 */
[----:B------:R-:W-:Y:S01]  /*80ed0*/  ISETP.GE.AND P3, PT, R236, UR4, PT ;  /* 0x00000004ec007c0c */ /* 0x000fe2000bf66270 */
[----:B------:R-:W-:Y:S01]  /*80ee0*/  IMAD.WIDE R242, R0, 0x4, R150 ;  /* 0x0000000400f27825 */ /* 0x000fe200078e0296 */
[----:B------:R-:W-:Y:S01]  /*80ef0*/  ISETP.LT.AND P2, PT, R9, UR6, !P2 ;  /* 0x0000000609007c0c */ /* 0x000fe2000d741270 */
[----:B------:R-:W4:Y:S01]  /*80f00*/  LDL.LU R251, [R1+0x188] ;  /* 0x0001880001fb7983 */ /* 0x000f220000300800 */
[----:B------:R-:W-:Y:S01]  /*80f10*/  ISETP.LT.AND P5, PT, R8, UR10, !P1 ;  /* 0x0000000a08007c0c */ /* 0x000fe2000cfa1270 */
[C---:B------:R-:W-:Y:S01]  /*80f20*/  VIADD R2, R0.reuse, UR28 ;  /* 0x0000001c00027c36 */ /* 0x040fe20008000000 */
[----:B------:R-:W-:Y:S01]  /*80f30*/  ISETP.LT.AND P6, PT, R11, UR12, !P1 ;  /* 0x0000000c0b007c0c */ /* 0x000fe2000cfc1270 */
[----:B------:R-:W-:Y:S01]  /*80f40*/  ULDC UR4, c[0x0][0x228] ;  /* 0x00008a0000047ab9 */ /* 0x000fe20000000800 */
[----:B------:R-:W-:Y:S01]  /*80f50*/  ULDC UR6, c[0x0][0x228] ;  /* 0x00008a0000067ab9 */ /* 0x000fe20000000800 */
[----:B------:R-:W-:Y:S01]  /*80f60*/  ULDC UR10, c[0x0][0x228] ;  /* 0x00008a00000a7ab9 */ /* 0x000fe20000000800 */
[----:B------:R-:W-:Y:S01]  /*80f70*/  ULDC UR12, c[0x0][0x228] ;  /* 0x00008a00000c7ab9 */ /* 0x000fe20000000800 */
[----:B-1----:R-:W4:Y:S04]  /*80f80*/  LDL.LU R250, [R1+0x88] ;  /* 0x0000880001fa7983 */ /* 0x002f280000300800 */
[----:B------:R-:W3:Y:S01]  /*80f90*/  LDL.LU R236, [R1+0x6a8] ;  /* 0x0006a80001ec7983 */ /* 0x000ee20000300800 */
[----:B------:R-:W-:Y:S01]  /*80fa0*/  IMAD.WIDE R240, R0, 0x4, R148 ;  /* 0x0000000400f07825 */ /* 0x000fe200078e0294 */
[----:B------:R-:W-:-:S02]  /*80fb0*/  IADD3 R0, R2, UR28, RZ ;  /* 0x0000001c02007c10 */ /* 0x000fc4000fffe0ff */
[----:B--2---:R1:W-:Y:S04]  /*80fc0*/  @P4 STG.E desc[UR8][R242.64], R245 ;  /* 0x000000f5f2004986 */ /* 0x0043e8000c101908 */
[----:B------:R2:W-:Y:S01]  /*80fd0*/  @P2 STG.E desc[UR8][R240.64], R237 ;  /* 0x000000edf0002986 */ /* 0x0005e2000c101908 */
[----:B------:R-:W-:Y:S01]  /*80fe0*/  ISETP.LT.AND P2, PT, R10, UR4, !P1 ;  /* 0x000000040a007c0c */ /* 0x000fe2000cf41270 */
[----:B------:R-:W-:Y:S01]  /*80ff0*/  ULDC UR4, c[0x0][0x228] ;  /* 0x00008a0000047ab9 */ /* 0x000fe20000000800 */
[----:B-1----:R-:W-:-:S04]  /*81000*/  IMAD.WIDE R242, R2, 0x4, R210 ;  /* 0x0000000402f27825 */ /* 0x002fc800078e02d2 */
[----:B------:R-:W-:Y:S01]  /*81010*/  IMAD.WIDE R244, R2, 0x4, R208 ;  /* 0x0000000402f47825 */ /* 0x000fe200078e02d0 */
[----:B------:R-:W-:Y:S01]  /*81020*/  ISETP.LT.AND P1, PT, R9, UR4, !P1 ;  /* 0x0000000409007c0c */ /* 0x000fe2000cf21270 */
[----:B------:R-:W-:Y:S01]  /*81030*/  ULDC UR4, c[0x0][0x22c] ;  /* 0x00008b0000047ab9 */ /* 0x000fe20000000800 */
[----:B------:R-:W-:Y:S01]  /*81040*/  ISETP.LT.AND P4, PT, R10, UR12, !P0 ;  /* 0x0000000c0a007c0c */ /* 0x000fe2000c781270 */
[----:B--2---:R-:W-:Y:S01]  /*81050*/  IMAD.WIDE R240, R0, 0x4, R210 ;  /* 0x0000000400f07825 */ /* 0x004fe200078e02d2 */
[----:B------:R-:W-:Y:S01]  /*81060*/  ULDC UR12, c[0x0][0x228] ;  /* 0x00008a00000c7ab9 */ /* 0x000fe20000000800 */
[----:B---3--:R1:W-:Y:S04]  /*81070*/  @P5 STG.E desc[UR8][R242.64], R236 ;  /* 0x000000ecf2005986 */ /* 0x0083e8000c101908 */
[----:B------:R2:W-:Y:S01]  /*81080*/  @P6 STG.E desc[UR8][R244.64], R246 ;  /* 0x000000f6f4006986 */ /* 0x0005e2000c101908 */
[----:B------:R-:W-:Y:S01]  /*81090*/  ISETP.LT.AND P6, PT, R8, UR6, !P0 ;  /* 0x0000000608007c0c */ /* 0x000fe2000c7c1270 */
[----:B------:R-:W-:Y:S01]  /*810a0*/  ULDC UR6, c[0x0][0x228] ;  /* 0x00008a0000067ab9 */ /* 0x000fe20000000800 */
[----:B-1----:R-:W-:Y:S01]  /*810b0*/  IMAD.WIDE R236, R2, 0x4, R150 ;  /* 0x0000000402ec7825 */ /* 0x002fe200078e0296 */
[----:B--2---:R-:W-:-:S04]  /*810c0*/  IADD3 R246, R3, 0x47, RZ ;  /* 0x0000004703f67810 */ /* 0x004fc80007ffe0ff */
[----:B------:R1:W-:Y:S01]  /*810d0*/  @P2 STG.E desc[UR8][R236.64], R247 ;  /* 0x000000f7ec002986 */ /* 0x0003e2000c101908 */
[----:B------:R-:W-:Y:S01]  /*810e0*/  ISETP.LT.AND P5, PT, R11, UR10, !P0 ;  /* 0x0000000a0b007c0c */ /* 0x000fe2000c7a1270 */
[----:B------:R-:W-:Y:S01]  /*810f0*/  IMAD.WIDE R242, R0, 0x4, R208 ;  /* 0x0000000400f27825 */ /* 0x000fe200078e02d0 */
[----:B------:R-:W-:Y:S01]  /*81100*/  ISETP.GE.AND P2, PT, R246, UR4, PT ;  /* 0x00000004f6007c0c */ /* 0x000fe2000bf46270 */
[----:B------:R-:W-:Y:S01]  /*81110*/  ULDC UR4, c[0x0][0x228] ;  /* 0x00008a0000047ab9 */ /* 0x000fe20000000800 */
[----:B------:R-:W-:Y:S01]  /*81120*/  ULDC UR10, c[0x0][0x228] ;  /* 0x00008a00000a7ab9 */ /* 0x000fe20000000800 */
[----:B------:R-:W-:Y:S01]  /*81130*/  ISETP.LT.AND P0, PT, R9, UR4, !P0 ;  /* 0x0000000409007c0c */ /* 0x000fe2000c701270 */
[----:B------:R-:W-:Y:S01]  /*81140*/  IMAD.WIDE R244, R0, 0x4, R150 ;  /* 0x0000000400f47825 */ /* 0x000fe200078e0296 */
[----:B------:R-:W-:-:S03]  /*81150*/  ULDC UR4, c[0x0][0x22c] ;  /* 0x00008b0000047ab9 */ /* 0x000fc60000000800 */
[----:B-1----:R-:W-:Y:S01]  /*81160*/  IMAD.WIDE R236, R2, 0x4, R148 ;  /* 0x0000000402ec7825 */ /* 0x002fe200078e0294 */
[----:B------:R-:W2:Y:S04]  /*81170*/  LDL.LU R247, [R1+0x68c] ;  /* 0x00068c0001f77983 */ /* 0x000ea80000300800 */
[----:B------:R1:W-:Y:S01]  /*81180*/  @P1 STG.E desc[UR8][R236.64], R248 ;  /* 0x000000f8ec001986 */ /* 0x0003e2000c101908 */
[----:B------:R-:W-:-:S03]  /*81190*/  IADD3 R2, R0, UR28, RZ ;  /* 0x0000001c00027c10 */ /* 0x000fc6000fffe0ff */
[----:B----4-:R3:W-:Y:S04]  /*811a0*/  @P6 STG.E desc[UR8][R240.64], R251 ;  /* 0x000000fbf0006986 */ /* 0x0107e8000c101908 */
[----:B------:R4:W-:Y:S01]  /*811b0*/  @P5 STG.E desc[UR8][R242.64], R250 ;  /* 0x000000faf2005986 */ /* 0x0009e2000c101908 */
[----:B-1----:R-:W-:-:S03]  /*811c0*/  IMAD.WIDE R236, R0, 0x4, R148 ;  /* 0x0000000400ec7825 */ /* 0x002fc600078e0294 */
[----:B------:R-:W2:Y:S04]  /*811d0*/  LDL.LU R248, [R1+0x28c] ;  /* 0x00028c0001f87983 */ /* 0x000ea80000300800 */
[----:B---3--:R-:W3:Y:S04]  /*811e0*/  LDL.LU R251, [R1+0x18c] ;  /* 0x00018c0001fb7983 */ /* 0x008ee80000300800 */
[----:B------:R1:W-:Y:S04]  /*811f0*/  @P4 STG.E desc[UR8][R244.64], R249 ;  /* 0x000000f9f4004986 */ /* 0x0003e8000c101908 */
[----:B----4-:R-:W4:Y:S04]  /*81200*/  LDL.LU R250, [R1+0x8c] ;  /* 0x00008c0001fa7983 */ /* 0x010f280000300800 */
[----:B------:R1:W-:Y:S04]  /*81210*/  @P0 STG.E desc[UR8][R236.64], R238 ;  /* 0x000000eeec000986 */ /* 0x0003e8000c101908 */
[----:B-1----:R-:W4:Y:S04]  /*81220*/  LDL.LU R249, [R1+0x7c] ;  /* 0x00007c0001f97983 */ /* 0x002f280000300800 */
[----:B------:R-:W2:Y:S04]  /*81230*/  LDL.LU R0, [R1+0x69c] ;  /* 0x00069c0001007983 */ /* 0x000ea80000300800 */
[----:B------:R-:W3:Y:S01]  /*81240*/  LDL.LU R237, [R1+0x6ac] ;  /* 0x0006ac0001ed7983 */ /* 0x000ee20000300800 */
[----:B------:R-:W-:Y:S01]  /*81250*/  VIADD R246, R3, 0x48 ;  /* 0x0000004803f67836 */ /* 0x000fe20000000000 */
[----:B------:R-:W-:-:S02]  /*81260*/  ISETP.LT.AND P4, PT, R8, UR6, !P3 ;  /* 0x0000000608007c0c */ /* 0x000fc4000df81270 */
[----:B------:R-:W-:Y:S02]  /*81270*/  ISETP.LT.AND P5, PT, R11, UR10, !P3 ;  /* 0x0000000a0b007c0c */ /* 0x000fe4000dfa1270 */
[----:B------:R-:W-:Y:S01]  /*81280*/  ISETP.LT.AND P6, PT, R10, UR12, !P3 ;  /* 0x0000000c0a007c0c */ /* 0x000fe2000dfc1270 */
[----:B------:R-:W-:Y:S01]  /*81290*/  IMAD.WIDE R240, R2, 0x4, R210 ;  /* 0x0000000402f07825 */ /* 0x000fe200078e02d2 */
[----:B------:R-:W-:Y:S01]  /*812a0*/  ISETP.GE.AND P1, PT, R246, UR4, PT ;  /* 0x00000004f6007c0c */ /* 0x000fe2000bf26270 */
[----:B------:R-:W-:Y:S01]  /*812b0*/  ULDC UR4, c[0x0][0x22c] ;  /* 0x00008b0000047ab9 */ /* 0x000fe20000000800 */
[----:B------:R-:W-:Y:S01]  /*812c0*/  IADD3 R246, R3, 0x49, RZ ;  /* 0x0000004903f67810 */ /* 0x000fe20007ffe0ff */
[----:B------:R-:W-:Y:S01]  /*812d0*/  IMAD.WIDE R242, R2, 0x4, R208 ;  /* 0x0000000402f27825 */ /* 0x000fe200078e02d0 */
[----:B------:R-:W-:Y:S01]  /*812e0*/  ULDC UR6, c[0x0][0x228] ;  /* 0x00008a0000067ab9 */ /* 0x000fe20000000800 */
[----:B------:R-:W-:Y:S01]  /*812f0*/  ULDC UR10, c[0x0][0x228] ;  /* 0x00008a00000a7ab9 */ /* 0x000fe20000000800 */
[----:B------:R-:W-:Y:S01]  /*81300*/  ISETP.GE.AND P0, PT, R246, UR4, PT ;  /* 0x00000004f6007c0c */ /* 0x000fe2000bf06270 */
[----:B------:R-:W-:Y:S01]  /*81310*/  ULDC UR4, c[0x0][0x228] ;  /* 0x00008a0000047ab9 */ /* 0x000fe20000000800 */
[----:B------:R-:W-:Y:S01]  /*81320*/  IMAD.WIDE R244, R2, 0x4, R150 ;  /* 0x0000000402f47825 */ /* 0x000fe200078e0296 */
[----:B------:R-:W-:Y:S01]  /*81330*/  ISETP.LT.AND P3, PT, R9, UR4, !P3 ;  /* 0x0000000409007c0c */ /* 0x000fe2000df61270 */
[----:B------:R-:W-:Y:S01]  /*81340*/  ULDC UR4, c[0x0][0x228] ;  /* 0x00008a0000047ab9 */ /* 0x000fe20000000800 */
[----:B------:R-:W-:Y:S01]  /*81350*/  ULDC UR12, c[0x0][0x228] ;  /* 0x00008a00000c7ab9 */ /* 0x000fe20000000800 */
[----:B---3--:R1:W-:Y:S01]  /*81360*/  @P4 STG.E desc[UR8][R240.64], R237 ;  /* 0x000000edf0004986 */ /* 0x0083e2000c101908 */
[----:B------:R-:W-:Y:S01]  /*81370*/  ISETP.LT.AND P4, PT, R8, UR4, !P2 ;  /* 0x0000000408007c0c */ /* 0x000fe2000d781270 */
[----:B------:R-:W-:-:S02]  /*81380*/  ULDC UR4, c[0x0][0x228] ;  /* 0x00008a0000047ab9 */ /* 0x000fc40000000800 */
[----:B--2---:R-:W-:Y:S04]  /*81390*/  @P5 STG.E desc[UR8][R242.64], R0 ;  /* 0x00000000f2005986 */ /* 0x004fe8000c101908 */
[----:B------:R2:W-:Y:S01]  /*813a0*/  @P6 STG.E desc[UR8][R244.64], R247 ;  /* 0x000000f7f4006986 */ /* 0x0005e2000c101908 */
[----:B------:R-:W-:Y:S01]  /*813b0*/  ISETP.LT.AND P6, PT, R11, UR6, !P2 ;  /* 0x000000060b007c0c */ /* 0x000fe2000d7c1270 */
[----:B------:R-:W-:Y:S01]  /*813c0*/  ULDC UR6, c[0x0][0x228] ;  /* 0x00008a0000067ab9 */ /* 0x000fe20000000800 */
[----:B------:R-:W-:Y:S01]  /*813d0*/  ISETP.LT.AND P5, PT, R10, UR4, !P2 ;  /* 0x000000040a007c0c */ /* 0x000fe2000d7a1270 */
[C---:B-1----:R-:W-:Y:S01]  /*813e0*/  IMAD.WIDE R236, R2.reuse, 0x4, R148 ;  /* 0x0000000402ec7825 */ /* 0x042fe200078e0294 */
[----:B------:R-:W-:Y:S01]  /*813f0*/  ISETP.LT.AND P2, PT, R9, UR10, !P2 ;  /* 0x0000000a09007c0c */ /* 0x000fe2000d741270 */
[----:B------:R-:W-:Y:S01]  /*81400*/  ULDC UR4, c[0x0][0x22c] ;  /* 0x00008b0000047ab9 */ /* 0x000fe20000000800 */
[----:B------:R-:W-:Y:S01]  /*81410*/  ULDC UR10, c[0x0][0x228] ;  /* 0x00008a00000a7ab9 */ /* 0x000fe20000000800 */
[----:B--2---:R-:W-:Y:S01]  /*81420*/  IADD3 R247, R2, UR28, RZ ;  /* 0x0000001c02f77c10 */ /* 0x004fe2000fffe0ff */
[----:B------:R-:W-:-:S04]  /*81430*/  VIADD R0, R3, 0x4a ;  /* 0x0000004a03007836 */ /* 0x000fc80000000000 */
[C---:B------:R-:W-:Y:S01]  /*81440*/  IMAD.WIDE R240, R247.reuse, 0x4, R210 ;  /* 0x00000004f7f07825 */ /* 0x040fe200078e02d2 */
[----:B------:R1:W-:Y:S01]  /*81450*/  @P3 STG.E desc[UR8][R236.64], R248 ;  /* 0x000000f8ec003986 */ /* 0x0003e2000c101908 */
[----:B------:R-:W-:Y:S01]  /*81460*/  ISETP.GE.AND P3, PT, R0, UR4, PT ;  /* 0x0000000400007c0c */ /* 0x000fe2000bf66270 */
[----:B------:R-:W-:Y:S02]  /*81470*/  ULDC UR4, c[0x0][0x228] ;  /* 0x00008a0000047ab9 */ /* 0x000fe40000000800 */
[----:B------:R2:W-:Y:S01]  /*81480*/  @P4 STG.E desc[UR8][R240.64], R251 ;  /* 0x000000fbf0004986 */ /* 0x0005e2000c101908 */
[C---:B------:R-:W-:Y:S01]  /*81490*/  IMAD.WIDE R242, R247.reuse, 0x4, R148 ;  /* 0x00000004f7f27825 */ /* 0x040fe200078e0294 */
[----:B------:R-:W-:Y:S01]  /*814a0*/  ISETP.LT.AND P4, PT, R8, UR4, !P1 ;  /* 0x0000000408007c0c */ /* 0x000fe2000cf81270 */
[----:B------:R-:W-:Y:S02]  /*814b0*/  ULDC UR4, c[0x0][0x228] ;  /* 0x00008a0000047ab9 */ /* 0x000fe40000000800 */
[----:B-1----:R-:W-:-:S04]  /*814c0*/  IMAD.WIDE R236, R247, 0x4, R208 ;  /* 0x00000004f7ec7825 */ /* 0x002fc800078e02d0 */
[C---:B--2---:R-:W-:Y:S01]  /*814d0*/  IMAD.WIDE R240, R247.reuse, 0x4, R150 ;  /* 0x00000004f7f07825 */ /* 0x044fe200078e0296 */
[----:B----4-:R1:W-:Y:S01]  /*814e0*/  @P6 STG.E desc[UR8][R236.64], R250 ;  /* 0x000000faec006986 */ /* 0x0103e2000c101908 */
[----:B------:R-:W-:-:S03]  /*814f0*/  IADD3 R247, R247, UR28, RZ ;  /* 0x0000001cf7f77c10 */ /* 0x000fc6000fffe0ff */
[----:B------:R2:W-:Y:S01]  /*81500*/  @P5 STG.E desc[UR8][R240.64], R249 ;  /* 0x000000f9f0005986 */ /* 0x0005e2000c101908 */
[----:B------:R-:W-:Y:S01]  /*81510*/  ISETP.LT.AND P5, PT, R10, UR6, !P1 ;  /* 0x000000060a007c0c */ /* 0x000fe2000cfa1270 */
[----:B------:R-:W-:Y:S01]  /*81520*/  IMAD.WIDE R244, R247, 0x4, R210 ;  /* 0x00000004f7f47825 */ /* 0x000fe200078e02d2 */
[----:B------:R-:W-:Y:S01]  /*81530*/  ISETP.LT.AND P6, PT, R8, UR12, !P0 ;  /* 0x0000000c08007c0c */ /* 0x000fe2000c7c1270 */
[----:B------:R3:W-:Y:S01]  /*81540*/  @P2 STG.E desc[UR8][R242.64], R239 ;  /* 0x000000eff2002986 */ /* 0x0007e2000c101908 */
[----:B------:R-:W-:Y:S01]  /*81550*/  ISETP.LT.AND P2, PT, R11, UR4, !P1 ;  /* 0x000000040b007c0c */ /* 0x000fe2000cf41270 */
[----:B------:R-:W-:Y:S01]  /*81560*/  VIADD R0, R3, 0x4b ;  /* 0x0000004b03007836 */ /* 0x000fe20000000000 */
[----:B------:R-:W-:Y:S01]  /*81570*/  ISETP.LT.AND P1, PT, R9, UR10, !P1 ;  /* 0x0000000a09007c0c */ /* 0x000fe2000cf21270 */
[C---:B-1----:R-:W-:Y:S01]  /*81580*/  IMAD.WIDE R236, R247.reuse, 0x4, R208 ;  /* 0x00000004f7ec7825 */ /* 0x042fe200078e02d0 */
[----:B------:R-:W-:Y:S01]  /*81590*/  ULDC UR4, c[0x0][0x22c] ;  /* 0x00008b0000047ab9 */ /* 0x000fe20000000800 */
[----:B------:R-:W-:Y:S01]  /*815a0*/  @P4 STG.E desc[UR8][R244.64], R232 ;  /* 0x000000e8f4004986 */ /* 0x000fe2000c101908 */
[----:B------:R-:W-:Y:S01]  /*815b0*/  ISETP.GE.AND P4, PT, R0, UR4, PT ;  /* 0x0000000400007c0c */ /* 0x000fe2000bf86270 */
[C---:B--2---:R-:W-:Y:S01]  /*815c0*/  IMAD.WIDE R240, R247.reuse, 0x4, R148 ;  /* 0x00000004f7f07825 */ /* 0x044fe200078e0294 */
[C---:B------:R-:W-:Y:S01]  /*815d0*/  IADD3 R249, R247.reuse, UR28, RZ ;  /* 0x0000001cf7f97c10 */ /* 0x040fe2000fffe0ff */
[----:B------:R-:W-:Y:S01]  /*815e0*/  ULDC UR4, c[0x0][0x228] ;  /* 0x00008a0000047ab9 */ /* 0x000fe20000000800 */
[----:B------:R-:W-:Y:S01]  /*815f0*/  ULDC UR6, c[0x0][0x228] ;  /* 0x00008a0000067ab9 */ /* 0x000fe20000000800 */
[----:B---3--:R-:W-:Y:S01]  /*81600*/  IMAD.WIDE R238, R247, 0x4, R150 ;  /* 0x00000004f7ee7825 */ /* 0x008fe200078e0296 */
[----:B------:R-:W-:Y:S01]  /*81610*/  ULDC UR10, c[0x0][0x228] ;  /* 0x00008a00000a7ab9 */ /* 0x000fe20000000800 */
[----:B------:R1:W-:Y:S01]  /*81620*/  @P2 STG.E desc[UR8][R236.64], R228 ;  /* 0x000000e4ec002986 */ /* 0x0003e2000c101908 */
[----:B------:R-:W-:Y:S01]  /*81630*/  ISETP.LT.AND P2, PT, R11, UR4, !P0 ;  /* 0x000000040b007c0c */ /* 0x000fe2000c741270 */
[----:B------:R-:W-:Y:S01]  /*81640*/  ULDC UR4, c[0x0][0x228] ;  /* 0x00008a0000047ab9 */ /* 0x000fe20000000800 */
[----:B------:R-:W-:Y:S01]  /*81650*/  IMAD.WIDE R242, R249, 0x4, R210 ;  /* 0x00000004f9f27825 */ /* 0x000fe200078e02d2 */
[----:B------:R2:W-:Y:S01]  /*81660*/  @P5 STG.E desc[UR8][R238.64], R220 ;  /* 0x000000dcee005986 */ /* 0x0005e2000c101908 */
[----:B------:R-:W-:-:S03]  /*81670*/  ULDC UR12, c[0x0][0x228] ;  /* 0x00008a00000c7ab9 */ /* 0x000fc60000000800 */
[----:B------:R3:W-:Y:S01]  /*81680*/  @P1 STG.E desc[UR8][R240.64], R184 ;  /* 0x000000b8f0001986 */ /* 0x0007e2000c101908 */
[----:B------:R-:W-:Y:S01]  /*81690*/  ISETP.LT.AND P1, PT, R10, UR4, !P0 ;  /* 0x000000040a007c0c */ /* 0x000fe2000c721270 */
[----:B------:R-:W-:Y:S01]  /*816a0*/  VIADD R247, R249, UR28 ;  /* 0x0000001cf9f77c36 */ /* 0x000fe20008000000 */
[----:B------:R-:W-:Y:S01]  /*816b0*/  ISETP.LT.AND P0, PT, R9, UR6, !P0 ;  /* 0x0000000609007c0c */ /* 0x000fe2000c701270 */
[----:B------:R4:W-:Y:S01]  /*816c0*/  @P6 STG.E desc[UR8][R242.64], R4 ;  /* 0x00000004f2006986 */ /* 0x0009e2000c101908 */
[----:B------:R-:W-:Y:S01]  /*816d0*/  ISETP.LT.AND P5, PT, R8, UR10, !P3 ;  /* 0x0000000a08007c0c */ /* 0x000fe2000dfa1270 */
[----:B-1----:R-:W-:Y:S01]  /*816e0*/  IMAD.WIDE R236, R249, 0x4, R150 ;  /* 0x00000004f9ec7825 */ /* 0x002fe200078e0296 */
[----:B------:R-:W-:Y:S01]  /*816f0*/  ISETP.LT.AND P6, PT, R11, UR12, !P3 ;  /* 0x0000000c0b007c0c */ /* 0x000fe2000dfc1270 */
[----:B------:R-:W-:Y:S01]  /*81700*/  ULDC UR4, c[0x0][0x22c] ;  /* 0x00008b0000047ab9 */ /* 0x000fe20000000800 */
[----:B------:R-:W-:Y:S01]  /*81710*/  IADD3 R0, R3, 0x4c, RZ ;  /* 0x0000004c03007810 */ /* 0x000fe20007ffe0ff */
[C---:B--2---:R-:W-:Y:S01]  /*81720*/  IMAD.WIDE R238, R249.reuse, 0x4, R208 ;  /* 0x00000004f9ee7825 */ /* 0x044fe200078e02d0 */
[----:B------:R-:W-:Y:S01]  /*81730*/  ULDC UR6, c[0x0][0x228] ;  /* 0x00008a0000067ab9 */ /* 0x000fe20000000800 */
[----:B------:R-:W-:Y:S01]  /*81740*/  ULDC UR10, c[0x0][0x228] ;  /* 0x00008a00000a7ab9 */ /* 0x000fe20000000800 */
[----:B------:R-:W-:Y:S01]  /*81750*/  ULDC UR12, c[0x0][0x228] ;  /* 0x00008a00000c7ab9 */ /* 0x000fe20000000800 */
[----:B---3--:R-:W-:Y:S01]  /*81760*/  IMAD.WIDE R240, R249, 0x4, R148 ;  /* 0x00000004f9f07825 */ /* 0x008fe200078e0294 */
[----:B------:R-:W-:Y:S01]  /*81770*/  @P2 STG.E desc[UR8][R238.64], R24 ;  /* 0x00000018ee002986 */ /* 0x000fe2000c101908 */
[----:B------:R-:W-:Y:S01]  /*81780*/  ISETP.GE.AND P2, PT, R0, UR4, PT ;  /* 0x0000000400007c0c */ /* 0x000fe2000bf46270 */
[----:B------:R-:W-:Y:S01]  /*81790*/  ULDC UR4, c[0x0][0x228] ;  /* 0x00008a0000047ab9 */ /* 0x000fe20000000800 */
[C---:B----4-:R-:W-:Y:S01]  /*817a0*/  IMAD.WIDE R242, R247.reuse, 0x4, R210 ;  /* 0x00000004f7f27825 */ /* 0x050fe200078e02d2 */
[----:B------:R1:W-:Y:S03]  /*817b0*/  @P1 STG.E desc[UR8][R236.64], R32 ;  /* 0x00000020ec001986 */ /* 0x0003e6000c101908 */
[----:B------:R-:W-:Y:S01]  /*817c0*/  IMAD.WIDE R244, R247, 0x4, R208 ;  /* 0x00000004f7f47825 */ /* 0x000fe200078e02d0 */
[----:B------:R-:W-:Y:S01]  /*817d0*/  @P0 STG.E desc[UR8][R240.64], R28 ;  /* 0x0000001cf0000986 */ /* 0x000fe2000c101908 */
[----:B------:R-:W-:Y:S01]  /*817e0*/  ISETP.LT.AND P0, PT, R10, UR4, !P3 ;  /* 0x000000040a007c0c */ /* 0x000fe2000df01270 */
[----:B------:R-:W-:-:S02]  /*817f0*/  ULDC UR4, c[0x0][0x228] ;  /* 0x00008a0000047ab9 */ /* 0x000fc40000000800 */
[----:B------:R2:W-:Y:S01]  /*81800*/  @P5 STG.E desc[UR8][R242.64], R233 ;  /* 0x000000e9f2005986 */ /* 0x0005e2000c101908 */
[----:B------:R-:W-:Y:S01]  /*81810*/  ISETP.LT.AND P3, PT, R9, UR4, !P3 ;  /* 0x0000000409007c0c */ /* 0x000fe2000df61270 */
[----:B------:R-:W-:Y:S02]  /*81820*/  ULDC UR4, c[0x0][0x22c] ;  /* 0x00008b0000047ab9 */ /* 0x000fe40000000800 */
[----:B------:R3:W-:Y:S01]  /*81830*/  @P6 STG.E desc[UR8][R244.64], R229 ;  /* 0x000000e5f4006986 */ /* 0x0007e2000c101908 */
[----:B------:R-:W-:Y:S01]  /*81840*/  ISETP.LT.AND P6, PT, R8, UR6, !P4 ;  /* 0x0000000608007c0c */ /* 0x000fe2000e7c1270 */
[----:B-1----:R-:W-:Y:S01]  /*81850*/  IMAD.WIDE R236, R247, 0x4, R150 ;  /* 0x00000004f7ec7825 */ /* 0x002fe200078e0296 */
[----:B------:R-:W-:Y:S01]  /*81860*/  ISETP.LT.AND P5, PT, R11, UR10, !P4 ;  /* 0x0000000a0b007c0c */ /* 0x000fe2000e7a1270 */
[----:B------:R-:W-:Y:S01]  /*81870*/  ULDC UR6, c[0x0][0x228] ;  /* 0x00008a0000067ab9 */ /* 0x000fe20000000800 */
[----:B------:R-:W-:Y:S01]  /*81880*/  ISETP.LT.AND P1, PT, R10, UR12, !P4 ;  /* 0x0000000c0a007c0c */ /* 0x000fe2000e721270 */
[----:B------:R-:W-:Y:S01]  /*81890*/  ULDC UR10, c[0x0][0x228] ;  /* 0x00008a00000a7ab9 */ /* 0x000fe20000000800 */
[----:B--2---:R-:W-:-:S02]  /*818a0*/  IADD3 R243, R247, UR28, RZ ;  /* 0x0000001cf7f37c10 */ /* 0x004fc4000fffe0ff */
[----:B------:R-:W-:Y:S01]  /*818b0*/  IADD3 R0, R3, 0x4d, RZ ;  /* 0x0000004d03007810 */ /* 0x000fe20007ffe0ff */
[----:B---3--:R-:W-:Y:S01]  /*818c0*/  IMAD.WIDE R228, R247, 0x4, R148 ;  /* 0x00000004f7e47825 */ /* 0x008fe200078e0294 */
[----:B------:R-:W-:Y:S01]  /*818d0*/  @P0 STG.E desc[UR8][R236.64], R221 ;  /* 0x000000ddec000986 */ /* 0x000fe2000c101908 */
[----:B------:R-:W-:Y:S02]  /*818e0*/  ULDC UR12, c[0x0][0x228] ;  /* 0x00008a00000c7ab9 */ /* 0x000fe40000000800 */
[C---:B------:R-:W-:Y:S01]  /*818f0*/  IMAD.WIDE R232, R243.reuse, 0x4, R210 ;  /* 0x00000004f3e87825 */ /* 0x040fe200078e02d2 */
[----:B------:R-:W-:Y:S03]  /*81900*/  @P3 STG.E desc[UR8][R228.64], R185 ;  /* 0x000000b9e4003986 */ /* 0x000fe6000c101908 */
[----:B------:R-:W-:Y:S01]  /*81910*/  IMAD.WIDE R238, R243, 0x4, R208 ;  /* 0x00000004f3ee7825 */ /* 0x000fe200078e02d0 */
[----:B------:R-:W-:-:S03]  /*81920*/  ISETP.GE.AND P0, PT, R0, UR4, PT ;  /* 0x0000000400007c0c */ /* 0x000fc6000bf06270 */
[----:B------:R-:W-:Y:S01]  /*81930*/  IMAD.WIDE R240, R243, 0x4, R150 ;  /* 0x00000004f3f07825 */ /* 0x000fe200078e0296 */
[----:B------:R1:W-:Y:S01]  /*81940*/  @P6 STG.E desc[UR8][R232.64], R5 ;  /* 0x00000005e8006986 */ /* 0x0003e2000c101908 */
[----:B------:R-:W-:-:S03]  /*81950*/  ULDC UR4, c[0x0][0x228] ;  /* 0x00008a0000047ab9 */ /* 0x000fc60000000800 */
[----:B------:R2:W-:Y:S04]  /*81960*/  @P5 STG.E desc[UR8][R238.64], R25 ;  /* 0x00000019ee005986 */ /* 0x0005e8000c101908 */
[----:B------:R3:W-:Y:S01]  /*81970*/  @P1 STG.E desc[UR8][R240.64], R33 ;  /* 0x00000021f0001986 */ /* 0x0007e2000c101908 */
[----:B------:R-:W-:Y:S01]  /*81980*/  ISETP.LT.AND P1, PT, R9, UR4, !P4 ;  /* 0x0000000409007c0c */ /* 0x000fe2000e721270 */
[----:B------:R-:W-:Y:S01]  /*81990*/  VIADD R0, R3, 0x4e ;  /* 0x0000004e03007836 */ /* 0x000fe20000000000 */
[----:B------:R-:W-:Y:S01]  /*819a0*/  ISETP.LT.AND P4, PT, R8, UR6, !P2 ;  /* 0x0000000608007c0c */ /* 0x000fe2000d781270 */
[----:B------:R-:W-:Y:S01]  /*819b0*/  ULDC UR4, c[0x0][0x22c] ;  /* 0x00008b0000047ab9 */ /* 0x000fe20000000800 */
[----:B------:R-:W-:Y:S01]  /*819c0*/  ISETP.LT.AND P5, PT, R11, UR10, !P2 ;  /* 0x0000000a0b007c0c */ /* 0x000fe2000d7a1270 */
[C---:B-1----:R-:W-:Y:S01]  /*819d0*/  IMAD.WIDE R4, R243.reuse, 0x4, R148 ;  /* 0x00000004f3047825 */ /* 0x042fe200078e0294 */
[----:B------:R-:W-:Y:S01]  /*819e0*/  ISETP.LT.AND P6, PT, R10, UR12, !P2 ;  /* 0x0000000c0a007c0c */ /* 0x000fe2000d7c1270 */
[----:B------:R-:W-:Y:S01]  /*819f0*/  ULDC UR6, c[0x0][0x228] ;  /* 0x00008a0000067ab9 */ /* 0x000fe20000000800 */
[----:B------:R-:W-:Y:S01]  /*81a00*/  IADD3 R221, R243, UR28, RZ ;  /* 0x0000001cf3dd7c10 */ /* 0x000fe2000fffe0ff */
[----:B------:R-:W-:Y:S01]  /*81a10*/  ULDC UR10, c[0x0][0x228] ;  /* 0x00008a00000a7ab9 */ /* 0x000fe20000000800 */
[----:B------:R-:W-:Y:S01]  /*81a20*/  ISETP.GE.AND P3, PT, R0, UR4, PT ;  /* 0x0000000400007c0c */ /* 0x000fe2000bf66270 */
[----:B------:R-:W-:Y:S01]  /*81a30*/  ULDC UR4, c[0x0][0x22c] ;  /* 0x00008b0000047ab9 */ /* 0x000fe20000000800 */
[----:B------:R-:W-:Y:S01]  /*81a40*/  IADD3 R0, R3, 0x4f, RZ ;  /* 0x0000004f03007810 */ /* 0x000fe20007ffe0ff */
[----:B------:R1:W-:Y:S01]  /*81a50*/  @P1 STG.E desc[UR8][R4.64], R29 ;  /* 0x0000001d04001986 */ /* 0x0003e2000c101908 */
[C---:B--2---:R-:W-:Y:S01]  /*81a60*/  IMAD.WIDE R24, R221.reuse, 0x4, R210 ;  /* 0x00000004dd187825 */ /* 0x044fe200078e02d2 */
[----:B------:R-:W-:Y:S01]  /*81a70*/  ULDC UR12, c[0x0][0x228] ;  /* 0x00008a00000c7ab9 */ /* 0x000fe20000000800 */
[----:B------:R-:W-:Y:S01]  /*81a80*/  ISETP.GE.AND P1, PT, R0, UR4, PT ;  /* 0x0000000400007c0c */ /* 0x000fe2000bf26270 */
[----:B------:R-:W-:Y:S01]  /*81a90*/  ULDC UR4, c[0x0][0x228] ;  /* 0x00008a0000047ab9 */ /* 0x000fe20000000800 */
[----:B---3--:R-:W-:Y:S01]  /*81aa0*/  IMAD.WIDE R32, R221, 0x4, R208 ;  /* 0x00000004dd207825 */ /* 0x008fe200078e02d0 */
[----:B------:R-:W-:Y:S01]  /*81ab0*/  ISETP.LT.AND P2, PT, R9, UR4, !P2 ;  /* 0x0000000409007c0c */ /* 0x000fe2000d741270 */
[----:B------:R-:W-:-:S02]  /*81ac0*/  ULDC UR4, c[0x0][0x228] ;  /* 0x00008a0000047ab9 */ /* 0x000fc40000000800 */
[C---:B------:R-:W-:Y:S01]  /*81ad0*/  IMAD.WIDE R184, R221.reuse, 0x4, R150 ;  /* 0x00000004ddb87825 */ /* 0x040fe200078e0296 */
[----:B------:R2:W-:Y:S01]  /*81ae0*/  @P4 STG.E desc[UR8][R24.64], R234 ;  /* 0x000000ea18004986 */ /* 0x0005e2000c101908 */
[----:B------:R-:W-:Y:S01]  /*81af0*/  ISETP.LT.AND P4, PT, R8, UR4, !P0 ;  /* 0x0000000408007c0c */ /* 0x000fe2000c781270 */
[----:B------:R-:W-:Y:S02]  /*81b00*/  ULDC UR4, c[0x0][0x228] ;  /* 0x00008a0000047ab9 */ /* 0x000fe40000000800 */
[----:B------:R3:W-:Y:S01]  /*81b10*/  @P5 STG.E desc[UR8][R32.64], R230 ;  /* 0x000000e620005986 */ /* 0x0007e2000c101908 */
[----:B------:R-:W-:Y:S02]  /*81b20*/  ISETP.LT.AND P5, PT, R10, UR4, !P0 ;  /* 0x000000040a007c0c */ /* 0x000fe4000c7a1270 */
[----:B------:R-:W-:Y:S01]  /*81b30*/  IADD3 R229, R221, UR28, RZ ;  /* 0x0000001cdde57c10 */ /* 0x000fe2000fffe0ff */
[----:B------:R4:W-:Y:S01]  /*81b40*/  @P6 STG.E desc[UR8][R184.64], R222 ;  /* 0x000000deb8006986 */ /* 0x0009e2000c101908 */
[----:B------:R-:W-:Y:S01]  /*81b50*/  ISETP.LT.AND P6, PT, R11, UR6, !P0 ;  /* 0x000000060b007c0c */ /* 0x000fe2000c7c1270 */
[----:B-1----:R-:W-:Y:S01]  /*81b60*/  IMAD.WIDE R4, R221, 0x4, R148 ;  /* 0x00000004dd047825 */ /* 0x002fe200078e0294 */
[----:B------:R-:W-:Y:S01]  /*81b70*/  ISETP.LT.AND P0, PT, R9, UR10, !P0 ;  /* 0x0000000a09007c0c */ /* 0x000fe2000c701270 */
[----:B------:R-:W-:Y:S01]  /*81b80*/  ULDC UR4, c[0x0][0x22c] ;  /* 0x00008b0000047ab9 */ /* 0x000fe20000000800 */
[----:B------:R-:W-:Y:S01]  /*81b90*/  ULDC UR6, c[0x0][0x228] ;  /* 0x00008a0000067ab9 */ /* 0x000fe20000000800 */
[----:B------:R-:W-:-:S02]  /*81ba0*/  VIADD R0, R3, 0x50 ;  /* 0x0000005003007836 */ /* 0x000fc40000000000 */
[C---:B--2---:R-:W-:Y:S01]  /*81bb0*/  IMAD.WIDE R24, R229.reuse, 0x4, R210 ;  /* 0x00000004e5187825 */ /* 0x044fe200078e02d2 */
[----:B------:R1:W-:Y:S01]  /*81bc0*/  @P2 STG.E desc[UR8][R4.64], R186 ;  /* 0x000000ba04002986 */ /* 0x0003e2000c101908 */
[----:B------:R-:W-:Y:S02]  /*81bd0*/  ULDC UR10, c[0x0][0x228] ;  /* 0x00008a00000a7ab9 */ /* 0x000fe40000000800 */
[C---:B------:R-:W-:Y:S01]  /*81be0*/  IMAD.WIDE R28, R229.reuse, 0x4, R208 ;  /* 0x00000004e51c7825 */ /* 0x040fe200078e02d0 */
[----:B------:R-:W-:Y:S01]  /*81bf0*/  ISETP.GE.AND P2, PT, R0, UR4, PT ;  /* 0x0000000400007c0c */ /* 0x000fe2000bf46270 */
[----:B------:R-:W-:Y:S02]  /*81c00*/  ULDC UR4, c[0x0][0x228] ;  /* 0x00008a0000047ab9 */ /* 0x000fe40000000800 */
[C---:B---3--:R-:W-:Y:S01]  /*81c10*/  IMAD.WIDE R32, R229.reuse, 0x4, R150 ;  /* 0x00000004e5207825 */ /* 0x048fe200078e0296 */
[----:B------:R2:W-:Y:S03]  /*81c20*/  @P4 STG.E desc[UR8][R24.64], R6 ;  /* 0x0000000618004986 */ /* 0x0005e6000c101908 */
[----:B----4-:R-:W-:Y:S01]  /*81c30*/  IMAD.WIDE R184, R229, 0x4, R148 ;  /* 0x00000004e5b87825 */ /* 0x010fe200078e0294 */
[----:B------:R3:W-:Y:S01]  /*81c40*/  @P6 STG.E desc[UR8][R28.64], R26 ;  /* 0x0000001a1c006986 */ /* 0x0007e2000c101908 */
[----:B------:R-:W-:Y:S01]  /*81c50*/  ISETP.LT.AND P4, PT, R8, UR4, !P3 ;  /* 0x0000000408007c0c */ /* 0x000fe2000df81270 */
[----:B------:R-:W-:-:S02]  /*81c60*/  ULDC UR4, c[0x0][0x228] ;  /* 0x00008a0000047ab9 */ /* 0x000fc40000000800 */
[----:B------:R4:W-:Y:S01]  /*81c70*/  @P5 STG.E desc[UR8][R32.64], R34 ;  /* 0x0000002220005986 */ /* 0x0009e2000c101908 */
[----:B------:R-:W-:Y:S01]  /*81c80*/  ISETP.LT.AND P5, PT, R10, UR6, !P3 ;  /* 0x000000060a007c0c */ /* 0x000fe2000dfa1270 */
[----:B------:R-:W-:Y:S01]  /*81c90*/  VIADD R0, R3, 0x51 ;  /* 0x0000005103007836 */ /* 0x000fe20000000000 */
[----:B------:R-:W-:Y:S01]  /*81ca0*/  IADD3 R229, R229, UR28, RZ ;  /* 0x0000001ce5e57c10 */ /* 0x000fe2000fffe0ff */
[----:B------:R4:W-:Y:S01]  /*81cb0*/  @P0 STG.E desc[UR8][R184.64], R30 ;  /* 0x0000001eb8000986 */ /* 0x0009e2000c101908 */
[----:B------:R-:W-:Y:S01]  /*81cc0*/  ISETP.LT.AND P0, PT, R11, UR4, !P3 ;  /* 0x000000040b007c0c */ /* 0x000fe2000df01270 */
[----:B------:R-:W-:Y:S01]  /*81cd0*/  ULDC UR4, c[0x0][0x22c] ;  /* 0x00008b0000047ab9 */ /* 0x000fe20000000800 */
[----:B------:R-:W-:Y:S01]  /*81ce0*/  ISETP.LT.AND P3, PT, R9, UR10, !P3 ;  /* 0x0000000a09007c0c */ /* 0x000fe2000df61270 */
[----:B-1----:R-:W-:Y:S01]  /*81cf0*/  IMAD.WIDE R4, R229, 0x4, R210 ;  /* 0x00000004e5047825 */ /* 0x002fe200078e02d2 */
[----:B------:R-:W-:Y:S01]  /*81d00*/  ISETP.LT.AND P6, PT, R8, UR12, !P1 ;  /* 0x0000000c08007c0c */ /* 0x000fe2000cfc1270 */
[----:B------:R-:W-:-:S02]  /*81d10*/  ULDC UR6, c[0x0][0x228] ;  /* 0x00008a0000067ab9 */ /* 0x000fc40000000800 */
[C---:B--2---:R-:W-:Y:S01]  /*81d20*/  IMAD.WIDE R24, R229.reuse, 0x4, R208 ;  /* 0x00000004e5187825 */ /* 0x044fe200078e02d0 */
[----:B------:R1:W-:Y:S03]  /*81d30*/  @P4 STG.E desc[UR8][R4.64], R235 ;  /* 0x000000eb04004986 */ /* 0x0003e6000c101908 */
[C---:B---3--:R-:W-:Y:S01]  /*81d40*/  IMAD.WIDE R28, R229.reuse, 0x4, R150 ;  /* 0x00000004e51c7825 */ /* 0x048fe200078e0296 */
[----:B------:R-:W-:-:S03]  /*81d50*/  IADD3 R221, R229, UR28, RZ ;  /* 0x0000001ce5dd7c10 */ /* 0x000fc6000fffe0ff */
[----:B----4-:R-:W-:Y:S01]  /*81d60*/  IMAD.WIDE R32, R229, 0x4, R148 ;  /* 0x00000004e5207825 */ /* 0x010fe200078e0294 */
[----:B------:R-:W-:Y:S01]  /*81d70*/  ISETP.GE.AND P4, PT, R0, UR4, PT ;  /* 0x0000000400007c0c */ /* 0x000fe2000bf86270 */
[----:B------:R2:W-:Y:S01]  /*81d80*/  @P0 STG.E desc[UR8][R24.64], R231 ;  /* 0x000000e718000986 */ /* 0x0005e2000c101908 */
[----:B------:R-:W-:Y:S01]  /*81d90*/  ULDC UR4, c[0x0][0x228] ;  /* 0x00008a0000047ab9 */ /* 0x000fe20000000800 */
[----:B------:R-:W-:Y:S01]  /*81da0*/  ULDC UR10, c[0x0][0x228] ;  /* 0x00008a00000a7ab9 */ /* 0x000fe20000000800 */
[----:B------:R-:W-:Y:S01]  /*81db0*/  ULDC UR12, c[0x0][0x228] ;  /* 0x00008a00000c7ab9 */ /* 0x000fe20000000800 */
[----:B------:R-:W-:Y:S01]  /*81dc0*/  @P5 STG.E desc[UR8][R28.64], R223 ;  /* 0x000000df1c005986 */ /* 0x000fe2000c101908 */
[----:B------:R-:W-:-:S03]  /*81dd0*/  IMAD.WIDE R184, R221, 0x4, R210 ;  /* 0x00000004ddb87825 */ /* 0x000fc600078e02d2 */
[----:B------:R-:W-:Y:S01]  /*81de0*/  @P3 STG.E desc[UR8][R32.64], R187 ;  /* 0x000000bb20003986 */ /* 0x000fe2000c101908 */
[----:B------:R-:W-:Y:S01]  /*81df0*/  ISETP.LT.AND P3, PT, R11, UR4, !P1 ;  /* 0x000000040b007c0c */ /* 0x000fe2000cf61270 */
[----:B------:R-:W-:Y:S02]  /*81e00*/  ULDC UR4, c[0x0][0x228] ;  /* 0x00008a0000047ab9 */ /* 0x000fe40000000800 */
[----:B------:R-:W-:Y:S01]  /*81e10*/  ISETP.LT.AND P0, PT, R10, UR4, !P1 ;  /* 0x000000040a007c0c */ /* 0x000fe2000cf01270 */
[----:B------:R3:W-:Y:S01]  /*81e20*/  @P6 STG.E desc[UR8][R184.64], R7 ;  /* 0x00000007b8006986 */ /* 0x0007e2000c101908 */
[----:B------:R-:W-:Y:S01]  /*81e30*/  ISETP.LT.AND P1, PT, R9, UR6, !P1 ;  /* 0x0000000609007c0c */ /* 0x000fe2000cf21270 */
[----:B-1----:R-:W-:Y:S01]  /*81e40*/  IMAD.WIDE R4, R221, 0x4, R208 ;  /* 0x00000004dd047825 */ /* 0x002fe200078e02d0 */
[----:B------:R-:W-:Y:S01]  /*81e50*/  ISETP.LT.AND P5, PT, R8, UR10, !P2 ;  /* 0x0000000a08007c0c */ /* 0x000fe2000d7a1270 */
[----:B------:R-:W-:Y:S01]  /*81e60*/  ULDC UR4, c[0x0][0x22c] ;  /* 0x00008b0000047ab9 */ /* 0x000fe20000000800 */
[----:B------:R-:W-:-:S02]  /*81e70*/  ISETP.LT.AND P6, PT, R11, UR12, !P2 ;  /* 0x0000000c0b007c0c */ /* 0x000fc4000d7c1270 */
[----:B------:R-:W-:Y:S01]  /*81e80*/  IADD3 R0, R3, 0x52, RZ ;  /* 0x0000005203007810 */ /* 0x000fe20007ffe0ff */
[C---:B--2---:R-:W-:Y:S01]  /*81e90*/  IMAD.WIDE R24, R221.reuse, 0x4, R148 ;  /* 0x00000004dd187825 */ /* 0x044fe200078e0294 */
[----:B------:R1:W-:Y:S01]  /*81ea0*/  @P3 STG.E desc[UR8][R4.64], R27 ;  /* 0x0000001b04003986 */ /* 0x0003e2000c101908 */
[----:B------:R-:W-:Y:S02]  /*81eb0*/  ULDC UR6, c[0x0][0x228] ;  /* 0x00008a0000067ab9 */ /* 0x000fe40000000800 */
[C---:B---3--:R-:W-:Y:S02]  /*81ec0*/  VIADD R185, R221.reuse, UR28 ;  /* 0x0000001cddb97c36 */ /* 0x048fe40008000000 */
[----:B------:R-:W-:Y:S01]  /*81ed0*/  IMAD.WIDE R6, R221, 0x4, R150 ;  /* 0x00000004dd067825 */ /* 0x000fe200078e0296 */
[----:B------:R-:W-:Y:S01]  /*81ee0*/  ISETP.GE.AND P3, PT, R0, UR4, PT ;  /* 0x0000000400007c0c */ /* 0x000fe2000bf66270 */
[----:B------:R-:W-:Y:S01]  /*81ef0*/  ULDC UR4, c[0x0][0x228] ;  /* 0x00008a0000047ab9 */ /* 0x000fe20000000800 */
[----:B------:R-:W-:Y:S01]  /*81f00*/  ULDC UR10, c[0x0][0x228] ;  /* 0x00008a00000a7ab9 */ /* 0x000fe20000000800 */
[C---:B------:R-:W-:Y:S01]  /*81f10*/  IMAD.WIDE R28, R185.reuse, 0x4, R210 ;  /* 0x00000004b91c7825 */ /* 0x040fe200078e02d2 */
[----:B------:R2:W-:Y:S01]  /*81f20*/  @P0 STG.E desc[UR8][R6.64], R35 ;  /* 0x0000002306000986 */ /* 0x0005e2000c101908 */
[C---:B------:R-:W-:Y:S01]  /*81f30*/  ISETP.LT.AND P0, PT, R10.reuse, UR4, !P2 ;  /* 0x000000040a007c0c */ /* 0x040fe2000d701270 */
[----:B------:R-:W-:Y:S01]  /*81f40*/  ULDC UR4, c[0x0][0x228] ;  /* 0x00008a0000047ab9 */ /* 0x000fe20000000800 */
[----:B------:R-:W-:Y:S01]  /*81f50*/  IMAD.WIDE R32, R185, 0x4, R208 ;  /* 0x00000004b9207825 */ /* 0x000fe200078e02d0 */
[----:B------:R3:W-:Y:S01]  /*81f60*/  @P1 STG.E desc[UR8][R24.64], R31 ;  /* 0x0000001f18001986 */ /* 0x0007e2000c101908 */
[----:B------:R-:W-:Y:S01]  /*81f70*/  ISETP.LT.AND P2, PT, R9, UR4, !P2 ;  /* 0x0000000409007c0c */ /* 0x000fe2000d741270 */
[----:B------:R-:W-:Y:S01]  /*81f80*/  ULDC UR12, c[0x0][0x228] ;  /* 0x00008a00000c7ab9 */ /* 0x000fe20000000800 */
[----:B-1----:R-:W-:Y:S01]  /*81f90*/  IMAD.WIDE R4, R185, 0x4, R150 ;  /* 0x00000004b9047825 */ /* 0x002fe200078e0296 */
[----:B------:R1:W-:Y:S01]  /*81fa0*/  @P5 STG.E desc[UR8][R28.64], R20 ;  /* 0x000000141c005986 */ /* 0x0003e2000c101908 */
[----:B------:R-:W-:Y:S01]  /*81fb0*/  ISETP.LT.AND P5, PT, R11, UR10, !P4 ;  /* 0x0000000a0b007c0c */ /* 0x000fe2000e7a1270 */
[----:B------:R-:W-:Y:S01]  /*81fc0*/  ULDC UR4, c[0x0][0x22c] ;  /* 0x00008b0000047ab9 */ /* 0x000fe20000000800 */
[----:B------:R-:W-:Y:S01]  /*81fd0*/  ISETP.LT.AND P1, PT, R10, UR12, !P4 ;  /* 0x0000000c0a007c0c */ /* 0x000fe2000e721270 */
[----:B------:R-:W-:Y:S01]  /*81fe0*/  @P6 STG.E desc[UR8][R32.64], R16 ;  /* 0x0000001020006986 */ /* 0x000fe2000c101908 */
[----:B------:R-:W-:Y:S01]  /*81ff0*/  ISETP.LT.AND P6, PT, R8, UR6, !P4 ;  /* 0x0000000608007c0c */ /* 0x000fe2000e7c1270 */
[----:B--2---:R-:W-:Y:S01]  /*82000*/  IMAD.WIDE R6, R185, 0x4, R148 ;  /* 0x00000004b9067825 */ /* 0x004fe200078e0294 */
[----:B------:R-:W-:-:S02]  /*82010*/  IADD3 R0, R3, 0x53, RZ ;  /* 0x0000005303007810 */ /* 0x000fc40007ffe0ff */
[----:B---3--:R-:W-:Y:S01]  /*82020*/  IADD3 R31, R185, UR28, RZ ;  /* 0x0000001cb91f7c10 */ /* 0x008fe2000fffe0ff */
[----:B------:R2:W-:Y:S01]  /*82030*/  @P0 STG.E desc[UR8][R4.64], R12 ;  /* 0x0000000c04000986 */ /* 0x0005e2000c101908 */
[----:B------:R-:W-:Y:S01]  /*82040*/  ULDC UR6, c[0x0][0x228] ;  /* 0x00008a0000067ab9 */ /* 0x000fe20000000800 */
[----:B------:R-:W-:Y:S01]  /*82050*/  ULDC UR10, c[0x0][0x228] ;  /* 0x00008a00000a7ab9 */ /* 0x000fe20000000800 */
[----:B------:R-:W-:Y:S01]  /*82060*/  ULDC UR12, c[0x0][0x228] ;  /* 0x00008a00000c7ab9 */ /* 0x000fe20000000800 */
[C---:B------:R-:W-:Y:S01]  /*82070*/  IMAD.WIDE R24, R31.reuse, 0x4, R210 ;  /* 0x000000041f187825 */ /* 0x040fe200078e02d2 */
[----:B------:R-:W-:Y:S03]  /*82080*/  @P2 STG.E desc[UR8][R6.64], R40 ;  /* 0x0000002806002986 */ /* 0x000fe6000c101908 */
[----:B------:R-:W-:Y:S01]  /*82090*/  IMAD.WIDE R26, R31, 0x4, R208 ;  /* 0x000000041f1a7825 */ /* 0x000fe200078e02d0 */
[----:B------:R-:W-:-:S03]  /*820a0*/  ISETP.GE.AND P0, PT, R0, UR4, PT ;  /* 0x0000000400007c0c */ /* 0x000fc6000bf06270 */
[----:B-1----:R-:W-:Y:S01]  /*820b0*/  IMAD.WIDE R28, R31, 0x4, R150 ;  /* 0x000000041f1c7825 */ /* 0x002fe200078e0296 */
[----:B------:R-:W-:Y:S01]  /*820c0*/  @P6 STG.E desc[UR8][R24.64], R36 ;  /* 0x0000002418006986 */ /* 0x000fe2000c101908 */
[----:B------:R-:W-:-:S03]  /*820d0*/  ULDC UR4, c[0x0][0x228] ;  /* 0x00008a0000047ab9 */ /* 0x000fc60000000800 */
[----:B------:R-:W-:Y:S04]  /*820e0*/  @P5 STG.E desc[UR8][R26.64], R64 ;  /* 0x000000401a005986 */ /* 0x000fe8000c101908 */
[----:B------:R1:W-:Y:S01]  /*820f0*/  @P1 STG.E desc[UR8][R28.64], R60 ;  /* 0x0000003c1c001986 */ /* 0x0003e2000c101908 */
[----:B------:R-:W-:Y:S01]  /*82100*/  ISETP.LT.AND P1, PT, R9, UR4, !P4 ;  /* 0x0000000409007c0c */ /* 0x000fe2000e721270 */
[----:B------:R-:W-:Y:S01]  /*82110*/  VIADD R0, R3, 0x54 ;  /* 0x0000005403007836 */ /* 0x000fe20000000000 */
[----:B------:R-:W-:Y:S01]  /*82120*/  ISETP.LT.AND P4, PT, R8, UR6, !P3 ;  /* 0x0000000608007c0c */ /* 0x000fe2000df81270 */
[----:B------:R-:W-:Y:S01]  /*82130*/  ULDC UR4, c[0x0][0x22c] ;  /* 0x00008b0000047ab9 */ /* 0x000fe20000000800 */
[----:B------:R-:W-:Y:S01]  /*82140*/  ISETP.LT.AND P5, PT, R11, UR10, !P3 ;  /* 0x0000000a0b007c0c */ /* 0x000fe2000dfa1270 */
[----:B--2---:R-:W-:Y:S01]  /*82150*/  IMAD.WIDE R4, R31, 0x4, R148 ;  /* 0x000000041f047825 */ /* 0x004fe200078e0294 */
[----:B------:R-:W-:Y:S01]  /*82160*/  ISETP.LT.AND P6, PT, R10, UR12, !P3 ;  /* 0x0000000c0a007c0c */ /* 0x000fe2000dfc1270 */
[----:B------:R-:W-:Y:S01]  /*82170*/  ULDC UR6, c[0x0][0x228] ;  /* 0x00008a0000067ab9 */ /* 0x000fe20000000800 */
[----:B------:R-:W-:Y:S01]  /*82180*/  ISETP.GE.AND P2, PT, R0, UR4, PT ;  /* 0x0000000400007c0c */ /* 0x000fe2000bf46270 */
[----:B------:R-:W-:Y:S01]  /*82190*/  ULDC UR4, c[0x0][0x22c] ;  /* 0x00008b0000047ab9 */ /* 0x000fe20000000800 */
[----:B------:R-:W-:Y:S01]  /*821a0*/  IADD3 R0, R3, 0x55, RZ ;  /* 0x0000005503007810 */ /* 0x000fe20007ffe0ff */
[----:B------:R-:W-:Y:S01]  /*821b0*/  ULDC UR10, c[0x0][0x228] ;  /* 0x00008a00000a7ab9 */ /* 0x000fe20000000800 */
[----:B-1----:R-:W-:Y:S01]  /*821c0*/  IADD3 R29, R31, UR28, RZ ;  /* 0x0000001c1f1d7c10 */ /* 0x002fe2000fffe0ff */
[----:B------:R1:W-:Y:S01]  /*821d0*/  @P1 STG.E desc[UR8][R4.64], R56 ;  /* 0x0000003804001986 */ /* 0x0003e2000c101908 */
[----:B------:R-:W-:Y:S01]  /*821e0*/  ISETP.GE.AND P1, PT, R0, UR4, PT ;  /* 0x0000000400007c0c */ /* 0x000fe2000bf26270 */
[----:B------:R-:W-:Y:S01]  /*821f0*/  ULDC UR4, c[0x0][0x228] ;  /* 0x00008a0000047ab9 */ /* 0x000fe20000000800 */
[----:B------:R-:W-:Y:S01]  /*82200*/  ULDC UR12, c[0x0][0x228] ;  /* 0x00008a00000c7ab9 */ /* 0x000fe20000000800 */
[----:B------:R-:W-:Y:S01]  /*82210*/  IMAD.WIDE R6, R29, 0x4, R210 ;  /* 0x000000041d067825 */ /* 0x000fe200078e02d2 */
[----:B------:R-:W-:Y:S01]  /*82220*/  ISETP.LT.AND P3, PT, R9, UR4, !P3 ;  /* 0x0000000409007c0c */ /* 0x000fe2000df61270 */
[----:B------:R-:W-:-:S02]  /*82230*/  ULDC UR4, c[0x0][0x228] ;  /* 0x00008a0000047ab9 */ /* 0x000fc40000000800 */
[C---:B------:R-:W-:Y:S01]  /*82240*/  IMAD.WIDE R24, R29.reuse, 0x4, R208 ;  /* 0x000000041d187825 */ /* 0x040fe200078e02d0 */
[----:B------:R2:W-:Y:S03]  /*82250*/  @P4 STG.E desc[UR8][R6.64], R21 ;  /* 0x0000001506004986 */ /* 0x0005e6000c101908 */
[----:B------:R-:W-:Y:S01]  /*82260*/  IMAD.WIDE R26, R29, 0x4, R150 ;  /* 0x000000041d1a7825 */ /* 0x000fe200078e0296 */
[----:B------:R-:W-:Y:S01]  /*82270*/  @P5 STG.E desc[UR8][R24.64], R17 ;  /* 0x0000001118005986 */ /* 0x000fe2000c101908 */
[----:B------:R-:W-:Y:S01]  /*82280*/  ISETP.LT.AND P4, PT, R8, UR4, !P0 ;  /* 0x0000000408007c0c */ /* 0x000fe2000c781270 */
[----:B------:R-:W-:Y:S02]  /*82290*/  ULDC UR4, c[0x0][0x228] ;  /* 0x00008a0000047ab9 */ /* 0x000fe40000000800 */
[----:B------:R3:W-:Y:S01]  /*822a0*/  @P6 STG.E desc[UR8][R26.64], R13 ;  /* 0x0000000d1a006986 */ /* 0x0007e2000c101908 */
[----:B------:R-:W-:-:S02]  /*822b0*/  ISETP.LT.AND P6, PT, R11, UR6, !P0 ;  /* 0x000000060b007c0c */ /* 0x000fc4000c7c1270 */
[C---:B------:R-:W-:Y:S01]  /*822c0*/  IADD3 R31, R29.reuse, UR28, RZ ;  /* 0x0000001c1d1f7c10 */ /* 0x040fe2000fffe0ff */
[----:B-1----:R-:W-:Y:S01]  /*822d0*/  IMAD.WIDE R4, R29, 0x4, R148 ;  /* 0x000000041d047825 */ /* 0x002fe200078e0294 */
[----:B------:R-:W-:Y:S01]  /*822e0*/  ISETP.LT.AND P5, PT, R10, UR4, !P0 ;  /* 0x000000040a007c0c */ /* 0x000fe2000c7a1270 */
[----:B------:R-:W-:Y:S01]  /*822f0*/  ULDC UR4, c[0x0][0x22c] ;  /* 0x00008b0000047ab9 */ /* 0x000fe20000000800 */
[----:B------:R-:W-:Y:S01]  /*82300*/  ISETP.LT.AND P0, PT, R9, UR10, !P0 ;  /* 0x0000000a09007c0c */ /* 0x000fe2000c701270 */
[----:B------:R-:W-:Y:S01]  /*82310*/  VIADD R0, R3, 0x56 ;  /* 0x0000005603007836 */ /* 0x000fe20000000000 */
[----:B------:R-:W-:Y:S01]  /*82320*/  ULDC UR6, c[0x0][0x228] ;  /* 0x00008a0000067ab9 */ /* 0x000fe20000000800 */
[C---:B--2---:R-:W-:Y:S01]  /*82330*/  IMAD.WIDE R6, R31.reuse, 0x4, R210 ;  /* 0x000000041f067825 */ /* 0x044fe200078e02d2 */
[----:B------:R1:W-:Y:S01]  /*82340*/  @P3 STG.E desc[UR8][R4.64], R41 ;  /* 0x0000002904003986 */ /* 0x0003e2000c101908 */
[----:B------:R-:W-:Y:S02]  /*82350*/  ULDC UR10, c[0x0][0x228] ;  /* 0x00008a00000a7ab9 */ /* 0x000fe40000000800 */
[----:B---3--:R-:W-:Y:S01]  /*82360*/  IMAD.WIDE R12, R31, 0x4, R208 ;  /* 0x000000041f0c7825 */ /* 0x008fe200078e02d0 */
[----:B------:R-:W-:Y:S01]  /*82370*/  ISETP.GE.AND P3, PT, R0, UR4, PT ;  /* 0x0000000400007c0c */ /* 0x000fe2000bf66270 */
[----:B------:R-:W-:-:S02]  /*82380*/  ULDC UR4, c[0x0][0x228] ;  /* 0x00008a0000047ab9 */ /* 0x000fc40000000800 */
[C---:B------:R-:W-:Y:S01]  /*82390*/  IMAD.WIDE R16, R31.reuse, 0x4, R150 ;  /* 0x000000041f107825 */ /* 0x040fe200078e0296 */
[----:B------:R2:W-:Y:S03]  /*823a0*/  @P4 STG.E desc[UR8][R6.64], R37 ;  /* 0x0000002506004986 */ /* 0x0005e6000c101908 */
[----:B------:R-:W-:Y:S01]  /*823b0*/  IMAD.WIDE R20, R31, 0x4, R148 ;  /* 0x000000041f147825 */ /* 0x000fe200078e0294 */
[----:B------:R3:W-:Y:S01]  /*823c0*/  @P6 STG.E desc[UR8][R12.64], R65 ;  /* 0x000000410c006986 */ /* 0x0007e2000c101908 */
[----:B------:R-:W-:Y:S01]  /*823d0*/  ISETP.LT.AND P4, PT, R8, UR4, !P2 ;  /* 0x0000000408007c0c */ /* 0x000fe2000d781270 */
[----:B------:R-:W-:Y:S02]  /*823e0*/  ULDC UR4, c[0x0][0x228] ;  /* 0x00008a0000047ab9 */ /* 0x000fe40000000800 */
        /* <DEDUP_REMOVED lines=21> */
[----:B------:R3:W-:Y:S01]  /*82540*/  @P5 STG.E desc[UR8][R12.64], R14 ;  /* 0x0000000e0c005986 */ /* 0x0007e2000c101908 */
[----:B------:R-:W-:-:S03]  /*82550*/  IMAD.WIDE R20, R25, 0x4, R210 ;  /* 0x0000000419147825 */ /* 0x000fc600078e02d2 */
[----:B------:R4:W-:Y:S01]  /*82560*/  @P2 STG.E desc[UR8][R16.64], R42 ;  /* 0x0000002a10002986 */ /* 0x0009e2000c101908 */
        /* <DEDUP_REMOVED lines=8> */
[----:B------:R-:W-:Y:S01]  /*825f0*/  ISETP.LT.AND P6, PT, R11, UR12, !P3 ;  /* 0x0000000c0b007c0c */ /* 0x000fe2000dfc1270 */
[----:B------:R-:W-:Y:S01]  /*82600*/  VIADD R27, R25, UR28 ;  /* 0x0000001c191b7c36 */ /* 0x000fe20008000000 */
[----:B------:R-:W-:Y:S01]  /*82610*/  IADD3 R0, R3, 0x58, RZ ;  /* 0x0000005803007810 */ /* 0x000fe20007ffe0ff */
[C---:B--2---:R-:W-:Y:S01]  /*82620*/  IMAD.WIDE R6, R25.reuse, 0x4, R150 ;  /* 0x0000000419067825 */ /* 0x044fe200078e0296 */
[----:B------:R1:W-:Y:S01]  /*82630*/  @P2 STG.E desc[UR8][R4.64], R66 ;  /* 0x0000004204002986 */ /* 0x0003e2000c101908 */
[----:B------:R-:W-:Y:S01]  /*82640*/  ULDC UR6, c[0x0][0x228] ;  /* 0x00008a0000067ab9 */ /* 0x000fe20000000800 */
[----:B------:R-:W-:Y:S01]  /*82650*/  ISETP.GE.AND P2, PT, R0, UR4, PT ;  /* 0x0000000400007c0c */ /* 0x000fe2000bf46270 */
[----:B---3--:R-:W-:Y:S01]  /*82660*/  IMAD.WIDE R12, R25, 0x4, R148 ;  /* 0x00000004190c7825 */ /* 0x008fe200078e0294 */
[----:B------:R-:W-:Y:S01]  /*82670*/  ULDC UR4, c[0x0][0x228] ;  /* 0x00008a0000047ab9 */ /* 0x000fe20000000800 */
[----:B------:R2:W-:Y:S01]  /*82680*/  @P0 STG.E desc[UR8][R6.64], R62 ;  /* 0x0000003e06000986 */ /* 0x0005e2000c101908 */
[----:B------:R-:W-:Y:S01]  /*82690*/  ULDC UR10, c[0x0][0x228] ;  /* 0x00008a00000a7ab9 */ /* 0x000fe20000000800 */
[----:B----4-:R-:W-:Y:S01]  /*826a0*/  IMAD.WIDE R16, R27, 0x4, R210 ;  /* 0x000000041b107825 */ /* 0x010fe200078e02d2 */
[----:B------:R-:W-:Y:S01]  /*826b0*/  ISETP.LT.AND P0, PT, R10, UR4, !P3 ;  /* 0x000000040a007c0c */ /* 0x000fe2000df01270 */
[----:B------:R-:W-:-:S02]  /*826c0*/  ULDC UR12, c[0x0][0x228] ;  /* 0x00008a00000c7ab9 */ /* 0x000fc40000000800 */
[----:B------:R-:W-:Y:S01]  /*826d0*/  IMAD.WIDE R20, R27, 0x4, R208 ;  /* 0x000000041b147825 */ /* 0x000fe200078e02d0 */
[----:B------:R-:W-:Y:S01]  /*826e0*/  @P1 STG.E desc[UR8][R12.64], R58 ;  /* 0x0000003a0c001986 */ /* 0x000fe2000c101908 */
[----:B------:R-:W-:Y:S02]  /*826f0*/  ULDC UR4, c[0x0][0x228] ;  /* 0x00008a0000047ab9 */ /* 0x000fe40000000800 */
[----:B------:R-:W-:Y:S01]  /*82700*/  ISETP.LT.AND P3, PT, R9, UR4, !P3 ;  /* 0x0000000409007c0c */ /* 0x000fe2000df61270 */
[----:B------:R3:W-:Y:S01]  /*82710*/  @P5 STG.E desc[UR8][R16.64], R23 ;  /* 0x0000001710005986 */ /* 0x0007e2000c101908 */
[----:B------:R-:W-:Y:S01]  /*82720*/  ISETP.LT.AND P5, PT, R11, UR10, !P4 ;  /* 0x0000000a0b007c0c */ /* 0x000fe2000e7a1270 */
[C---:B-1----:R-:W-:Y:S01]  /*82730*/  IMAD.WIDE R4, R27.reuse, 0x4, R150 ;  /* 0x000000041b047825 */ /* 0x042fe200078e0296 */
[----:B------:R-:W-:Y:S01]  /*82740*/  ISETP.LT.AND P1, PT, R10, UR12, !P4 ;  /* 0x0000000c0a007c0c */ /* 0x000fe2000e721270 */
[----:B------:R1:W-:Y:S01]  /*82750*/  @P6 STG.E desc[UR8][R20.64], R19 ;  /* 0x0000001314006986 */ /* 0x0003e2000c101908 */
[----:B------:R-:W-:Y:S01]  /*82760*/  ISETP.LT.AND P6, PT, R8, UR6, !P4 ;  /* 0x0000000608007c0c */ /* 0x000fe2000e7c1270 */
[----:B--2---:R-:W-:Y:S01]  /*82770*/  IMAD.WIDE R6, R27, 0x4, R148 ;  /* 0x000000041b067825 */ /* 0x004fe200078e0294 */
[----:B------:R-:W-:Y:S01]  /*82780*/  IADD3 R0, R3, 0x59, RZ ;  /* 0x0000005903007810 */ /* 0x000fe20007ffe0ff */
[----:B------:R-:W-:Y:S01]  /*82790*/  ULDC UR4, c[0x0][0x22c] ;  /* 0x00008b0000047ab9 */ /* 0x000fe20000000800 */
        /* <DEDUP_REMOVED lines=19> */
[C---:B--2---:R-:W-:Y:S01]  /*828d0*/  IMAD.WIDE R4, R23.reuse, 0x4, R148 ;  /* 0x0000000417047825 */ /* 0x044fe200078e0294 */
[----:B------:R-:W-:Y:S01]  /*828e0*/  ISETP.LT.AND P6, PT, R10, UR12, !P2 ;  /* 0x0000000c0a007c0c */ /* 0x000fe2000d7c1270 */
[----:B------:R-:W-:Y:S01]  /*828f0*/  ULDC UR6, c[0x0][0x228] ;  /* 0x00008a0000067ab9 */ /* 0x000fe20000000800 */
[----:B-1----:R-:W-:Y:S01]  /*82900*/  IADD3 R17, R23, UR28, RZ ;  /* 0x0000001c17117c10 */ /* 0x002fe2000fffe0ff */
[----:B------:R-:W-:Y:S01]  /*82910*/  ULDC UR10, c[0x0][0x228] ;  /* 0x00008a00000a7ab9 */ /* 0x000fe20000000800 */
[----:B------:R-:W-:Y:S01]  /*82920*/  ISETP.GE.AND P3, PT, R0, UR4, PT ;  /* 0x0000000400007c0c */ /* 0x000fe2000bf66270 */
[----:B------:R-:W-:Y:S01]  /*82930*/  ULDC UR4, c[0x0][0x22c] ;  /* 0x00008b0000047ab9 */ /* 0x000fe20000000800 */
[----:B------:R-:W-:Y:S01]  /*82940*/  IADD3 R0, R3, 0x5b, RZ ;  /* 0x0000005b03007810 */ /* 0x000fe20007ffe0ff */
[----:B------:R1:W-:Y:S01]  /*82950*/  @P1 STG.E desc[UR8][R4.64], R59 ;  /* 0x0000003b04001986 */ /* 0x0003e2000c101908 */
[C---:B------:R-:W-:Y:S01]  /*82960*/  IMAD.WIDE R6, R17.reuse, 0x4, R210 ;  /* 0x0000000411067825 */ /* 0x040fe200078e02d2 */
[----:B------:R-:W-:Y:S01]  /*82970*/  ULDC UR12, c[0x0][0x228] ;  /* 0x00008a00000c7ab9 */ /* 0x000fe20000000800 */
[----:B------:R-:W-:Y:S01]  /*82980*/  ISETP.GE.AND P1, PT, R0, UR4, PT ;  /* 0x0000000400007c0c */ /* 0x000fe2000bf26270 */
[----:B------:R-:W-:Y:S01]  /*82990*/  ULDC UR4, c[0x0][0x228] ;  /* 0x00008a0000047ab9 */ /* 0x000fe20000000800 */
[----:B------:R-:W-:Y:S01]  /*829a0*/  IMAD.WIDE R12, R17, 0x4, R208 ;  /* 0x00000004110c7825 */ /* 0x000fe200078e02d0 */
        /* <DEDUP_REMOVED lines=8> */
[----:B---3--:R-:W-:Y:S01]  /*82a30*/  IADD3 R19, R17, UR28, RZ ;  /* 0x0000001c11137c10 */ /* 0x008fe2000fffe0ff */
        /* <DEDUP_REMOVED lines=10> */
[C---:B----4-:R-:W-:Y:S01]  /*82ae0*/  IMAD.WIDE R12, R19.reuse, 0x4, R208 ;  /* 0x00000004130c7825 */ /* 0x050fe200078e02d0 */
[----:B------:R-:W-:Y:S01]  /*82af0*/  ISETP.GE.AND P2, PT, R0, UR4, PT ;  /* 0x0000000400007c0c */ /* 0x000fe2000bf46270 */
[----:B------:R-:W-:Y:S02]  /*82b00*/  ULDC UR4, c[0x0][0x228] ;  /* 0x00008a0000047ab9 */ /* 0x000fe40000000800 */
[C---:B---3--:R-:W-:Y:S01]  /*82b10*/  IMAD.WIDE R14, R19.reuse, 0x4, R150 ;  /* 0x00000004130e7825 */ /* 0x048fe200078e0296 */
[----:B------:R2:W-:Y:S03]  /*82b20*/  @P4 STG.E desc[UR8][R6.64], R88 ;  /* 0x0000005806004986 */ /* 0x0005e6000c101908 */
[----:B------:R-:W-:Y:S01]  /*82b30*/  IMAD.WIDE R16, R19, 0x4, R148 ;  /* 0x0000000413107825 */ /* 0x000fe200078e0294 */
        /* <DEDUP_REMOVED lines=50> */
[----:B------:R3:W-:Y:S01]  /*82e60*/  @P1 STG.E desc[UR8][R12.64], R105 ;  /* 0x000000690c001986 */ /* 0x0007e2000c101908 */
[----:B------:R-:W-:Y:S02]  /*82e70*/  ULDC UR4, c[0x0][0x228] ;  /* 0x00008a0000047ab9 */ /* 0x000fe40000000800 */
[----:B------:R-:W-:Y:S01]  /*82e80*/  ISETP.LT.AND P2, PT, R9, UR4, !P2 ;  /* 0x0000000409007c0c */ /* 0x000fe2000d741270 */
[----:B------:R4:W-:Y:S01]  /*82e90*/  @P5 STG.E desc[UR8][R14.64], R46 ;  /* 0x0000002e0e005986 */ /* 0x0009e2000c101908 */
[----:B------:R-:W-:Y:S02]  /*82ea0*/  ISETP.LT.AND P5, PT, R11, UR10, !P4 ;  /* 0x0000000a0b007c0c */ /* 0x000fe4000e7a1270 */
[C---:B------:R-:W-:Y:S01]  /*82eb0*/  IADD3 R21, R19.reuse, UR28, RZ ;  /* 0x0000001c13157c10 */ /* 0x040fe2000fffe0ff */
[----:B------:R4:W-:Y:S01]  /*82ec0*/  @P6 STG.E desc[UR8][R16.64], R54 ;  /* 0x0000003610006986 */ /* 0x0009e2000c101908 */
[----:B------:R-:W-:Y:S01]  /*82ed0*/  ISETP.LT.AND P6, PT, R8, UR6, !P4 ;  /* 0x0000000608007c0c */ /* 0x000fe2000e7c1270 */
[----:B-1----:R-:W-:Y:S01]  /*82ee0*/  IMAD.WIDE R4, R19, 0x4, R150 ;  /* 0x0000000413047825 */ /* 0x002fe200078e0296 */
[----:B------:R-:W-:Y:S01]  /*82ef0*/  ISETP.LT.AND P1, PT, R10, UR12, !P4 ;  /* 0x0000000c0a007c0c */ /* 0x000fe2000e721270 */
[----:B------:R-:W-:Y:S01]  /*82f00*/  ULDC UR4, c[0x0][0x22c] ;  /* 0x00008b0000047ab9 */ /* 0x000fe20000000800 */
[----:B------:R-:W-:Y:S01]  /*82f10*/  IADD3 R0, R3, 0x5f, RZ ;  /* 0x0000005f03007810 */ /* 0x000fe20007ffe0ff */
[----:B--2---:R-:W-:Y:S01]  /*82f20*/  IMAD.WIDE R6, R19, 0x4, R148 ;  /* 0x0000000413067825 */ /* 0x004fe200078e0294 */
[----:B------:R1:W-:Y:S01]  /*82f30*/  @P0 STG.E desc[UR8][R4.64], R50 ;  /* 0x0000003204000986 */ /* 0x0003e2000c101908 */
[----:B------:R-:W-:Y:S01]  /*82f40*/  ULDC UR6, c[0x0][0x228] ;  /* 0x00008a0000067ab9 */ /* 0x000fe20000000800 */
[----:B------:R-:W-:Y:S01]  /*82f50*/  ULDC UR10, c[0x0][0x228] ;  /* 0x00008a00000a7ab9 */ /* 0x000fe20000000800 */
[C---:B---3--:R-:W-:Y:S01]  /*82f60*/  IMAD.WIDE R12, R21.reuse, 0x4, R210 ;  /* 0x00000004150c7825 */ /* 0x048fe200078e02d2 */
[----:B------:R-:W-:Y:S03]  /*82f70*/  @P2 STG.E desc[UR8][R6.64], R94 ;  /* 0x0000005e06002986 */ /* 0x000fe6000c101908 */
[----:B----4-:R-:W-:Y:S01]  /*82f80*/  IMAD.WIDE R14, R21, 0x4, R208 ;  /* 0x00000004150e7825 */ /* 0x010fe200078e02d0 */
[----:B------:R-:W-:-:S03]  /*82f90*/  ISETP.GE.AND P0, PT, R0, UR4, PT ;  /* 0x0000000400007c0c */ /* 0x000fc6000bf06270 */
[----:B------:R-:W-:Y:S01]  /*82fa0*/  IMAD.WIDE R16, R21, 0x4, R150 ;  /* 0x0000000415107825 */ /* 0x000fe200078e0296 */
[----:B------:R-:W-:Y:S01]  /*82fb0*/  @P6 STG.E desc[UR8][R12.64], R90 ;  /* 0x0000005a0c006986 */ /* 0x000fe2000c101908 */
[----:B------:R-:W-:Y:S01]  /*82fc0*/  ULDC UR4, c[0x0][0x228] ;  /* 0x00008a0000047ab9 */ /* 0x000fe20000000800 */
[----:B------:R-:W-:Y:S02]  /*82fd0*/  ULDC UR12, c[0x0][0x228] ;  /* 0x00008a00000c7ab9 */ /* 0x000fe40000000800 */
[----:B------:R-:W-:Y:S04]  /*82fe0*/  @P5 STG.E desc[UR8][R14.64], R114 ;  /* 0x000000720e005986 */ /* 0x000fe8000c101908 */
[----:B------:R2:W-:Y:S01]  /*82ff0*/  @P1 STG.E desc[UR8][R16.64], R110 ;  /* 0x0000006e10001986 */ /* 0x0005e2000c101908 */
[----:B------:R-:W-:Y:S01]  /*83000*/  ISETP.LT.AND P1, PT, R9, UR4, !P4 ;  /* 0x0000000409007c0c */ /* 0x000fe2000e721270 */
[----:B------:R-:W-:Y:S01]  /*83010*/  VIADD R0, R3, 0x60 ;  /* 0x0000006003007836 */ /* 0x000fe20000000000 */
[----:B------:R-:W-:Y:S01]  /*83020*/  ISETP.LT.AND P4, PT, R8, UR6, !P3 ;  /* 0x0000000608007c0c */ /* 0x000fe2000df81270 */
[----:B------:R-:W-:Y:S01]  /*83030*/  ULDC UR4, c[0x0][0x22c] ;  /* 0x00008b0000047ab9 */ /* 0x000fe20000000800 */
[----:B------:R-:W-:Y:S01]  /*83040*/  ISETP.LT.AND P5, PT, R11, UR10, !P3 ;  /* 0x0000000a0b007c0c */ /* 0x000fe2000dfa1270 */
[----:B-1----:R-:W-:Y:S01]  /*83050*/  IMAD.WIDE R4, R21, 0x4, R148 ;  /* 0x0000000415047825 */ /* 0x002fe200078e0294 */
[----:B------:R-:W-:Y:S01]  /*83060*/  ISETP.LT.AND P6, PT, R10, UR12, !P3 ;  /* 0x0000000c0a007c0c */ /* 0x000fe2000dfc1270 */
[----:B------:R-:W-:Y:S01]  /*83070*/  ULDC UR6, c[0x0][0x228] ;  /* 0x00008a0000067ab9 */ /* 0x000fe20000000800 */
[----:B------:R-:W-:Y:S01]  /*83080*/  ISETP.GE.AND P2, PT, R0, UR4, PT ;  /* 0x0000000400007c0c */ /* 0x000fe2000bf46270 */
[----:B------:R-:W-:Y:S01]  /*83090*/  ULDC UR4, c[0x0][0x22c] ;  /* 0x00008b0000047ab9 */ /* 0x000fe20000000800 */
[----:B------:R-:W-:Y:S01]  /*830a0*/  IADD3 R0, R3, 0x61, RZ ;  /* 0x0000006103007810 */ /* 0x000fe20007ffe0ff */
[----:B------:R-:W-:Y:S01]  /*830b0*/  ULDC UR10, c[0x0][0x228] ;  /* 0x00008a00000a7ab9 */ /* 0x000fe20000000800 */
[----:B--2---:R-:W-:Y:S01]  /*830c0*/  IADD3 R17, R21, UR28, RZ ;  /* 0x0000001c15117c10 */ /* 0x004fe2000fffe0ff */
        /* <DEDUP_REMOVED lines=28> */
[C---:B----4-:R-:W-:Y:S01]  /*83290*/  IMAD.WIDE R14, R19.reuse, 0x4, R150 ;  /* 0x00000004130e7825 */ /* 0x050fe200078e0296 */
        /* <DEDUP_REMOVED lines=189> */
[----:B------:R2:W-:Y:S03]  /*83e70*/  @P2 STG.E desc[UR8][R6.64], R164 ;  /* 0x000000a406002986 */ /* 0x0005e6000c101908 */
[----:B----4-:R-:W-:Y:S01]  /*83e80*/  IMAD.WIDE R14, R21, 0x4, R208 ;  /* 0x00000004150e7825 */ /* 0x010fe200078e02d0 */
[----:B------:R-:W-:-:S03]  /*83e90*/  ISETP.GE.AND P0, PT, R0, UR4, PT ;  /* 0x0000000400007c0c */ /* 0x000fc6000bf06270 */
[----:B------:R-:W-:Y:S01]  /*83ea0*/  IMAD.WIDE R16, R21, 0x4, R150 ;  /* 0x0000000415107825 */ /* 0x000fe200078e0296 */
[----:B------:R3:W-:Y:S01]  /*83eb0*/  @P6 STG.E desc[UR8][R12.64], R136 ;  /* 0x000000880c006986 */ /* 0x0007e2000c101908 */
[----:B------:R-:W-:Y:S01]  /*83ec0*/  ULDC UR4, c[0x0][0x228] ;  /* 0x00008a0000047ab9 */ /* 0x000fe20000000800 */
[----:B------:R-:W-:Y:S02]  /*83ed0*/  ULDC UR12, c[0x0][0x228] ;  /* 0x00008a00000c7ab9 */ /* 0x000fe40000000800 */
[----:B------:R4:W-:Y:S04]  /*83ee0*/  @P5 STG.E desc[UR8][R14.64], R172 ;  /* 0x000000ac0e005986 */ /* 0x0009e8000c101908 */
[----:B------:R-:W-:Y:S01]  /*83ef0*/  @P1 STG.E desc[UR8][R16.64], R168 ;  /* 0x000000a810001986 */ /* 0x000fe2000c101908 */
        /* <DEDUP_REMOVED lines=20> */
[----:B------:R2:W-:Y:S01]  /*84040*/  @P6 STG.E desc[UR8][R6.64], R73 ;  /* 0x0000004906006986 */ /* 0x0005e2000c101908 */
[----:B------:R-:W-:Y:S01]  /*84050*/  ULDC UR4, c[0x0][0x228] ;  /* 0x00008a0000047ab9 */ /* 0x000fe20000000800 */
[----:B----4-:R-:W-:-:S02]  /*84060*/  IMAD.WIDE R14, R21, 0x4, R150 ;  /* 0x00000004150e7825 */ /* 0x010fc400078e0296 */
[----:B------:R3:W-:Y:S01]  /*84070*/  @P4 STG.E desc[UR8][R12.64], R153 ;  /* 0x000000990c004986 */ /* 0x0007e2000c101908 */
[----:B------:R-:W-:Y:S01]  /*84080*/  ISETP.LT.AND P4, PT, R8, UR4, !P0 ;  /* 0x0000000408007c0c */ /* 0x000fe2000c781270 */
[----:B-1----:R-:W-:Y:S01]  /*84090*/  IMAD.WIDE R4, R21, 0x4, R148 ;  /* 0x0000000415047825 */ /* 0x002fe200078e0294 */
[----:B------:R-:W-:Y:S01]  /*840a0*/  ISETP.LT.AND P6, PT, R11, UR6, !P0 ;  /* 0x000000060b007c0c */ /* 0x000fe2000c7c1270 */
[----:B------:R1:W-:Y:S01]  /*840b0*/  @P5 STG.E desc[UR8][R14.64], R157 ;  /* 0x0000009d0e005986 */ /* 0x0003e2000c101908 */
[----:B------:R-:W-:Y:S01]  /*840c0*/  ISETP.LT.AND P5, PT, R10, UR10, !P0 ;  /* 0x0000000a0a007c0c */ /* 0x000fe2000c7a1270 */
[----:B------:R-:W-:Y:S01]  /*840d0*/  VIADD R21, R21, UR28 ;  /* 0x0000001c15157c36 */ /* 0x000fe20008000000 */
[----:B------:R-:W-:Y:S01]  /*840e0*/  ISETP.LT.AND P0, PT, R9, UR12, !P0 ;  /* 0x0000000c09007c0c */ /* 0x000fe2000c701270 */
[----:B------:R-:W-:Y:S01]  /*840f0*/  ULDC UR4, c[0x0][0x22c] ;  /* 0x00008b0000047ab9 */ /* 0x000fe20000000800 */
[----:B------:R-:W-:Y:S01]  /*84100*/  IADD3 R0, R3, 0x6e, RZ ;  /* 0x0000006e03007810 */ /* 0x000fe20007ffe0ff */
[C---:B--2---:R-:W-:Y:S01]  /*84110*/  IMAD.WIDE R6, R21.reuse, 0x4, R210 ;  /* 0x0000000415067825 */ /* 0x044fe200078e02d2 */
[----:B------:R2:W-:Y:S01]  /*84120*/  @P3 STG.E desc[UR8][R4.64], R165 ;  /* 0x000000a504003986 */ /* 0x0005e2000c101908 */
[----:B------:R-:W-:Y:S01]  /*84130*/  ULDC UR6, c[0x0][0x228] ;  /* 0x00008a0000067ab9 */ /* 0x000fe20000000800 */
[----:B------:R-:W-:Y:S01]  /*84140*/  ULDC UR10, c[0x0][0x228] ;  /* 0x00008a00000a7ab9 */ /* 0x000fe20000000800 */
[----:B---3--:R-:W-:Y:S01]  /*84150*/  IMAD.WIDE R12, R21, 0x4, R208 ;  /* 0x00000004150c7825 */ /* 0x008fe200078e02d0 */
[----:B------:R-:W-:-:S03]  /*84160*/  ISETP.GE.AND P3, PT, R0, UR4, PT ;  /* 0x0000000400007c0c */ /* 0x000fc6000bf66270 */
[C---:B-1----:R-:W-:Y:S01]  /*84170*/  IMAD.WIDE R14, R21.reuse, 0x4, R150 ;  /* 0x00000004150e7825 */ /* 0x042fe200078e0296 */
[----:B------:R1:W-:Y:S01]  /*84180*/  @P4 STG.E desc[UR8][R6.64], R137 ;  /* 0x0000008906004986 */ /* 0x0003e2000c101908 */
[----:B------:R-:W-:Y:S01]  /*84190*/  ULDC UR4, c[0x0][0x228] ;  /* 0x00008a0000047ab9 */ /* 0x000fe20000000800 */
[----:B------:R-:W-:Y:S01]  /*841a0*/  ULDC UR12, c[0x0][0x228] ;  /* 0x00008a00000c7ab9 */ /* 0x000fe20000000800 */
[----:B------:R-:W-:Y:S01]  /*841b0*/  IMAD.WIDE R16, R21, 0x4, R148 ;  /* 0x0000000415107825 */ /* 0x000fe200078e0294 */
[----:B------:R3:W-:Y:S04]  /*841c0*/  @P6 STG.E desc[UR8][R12.64], R173 ;  /* 0x000000ad0c006986 */ /* 0x0007e8000c101908 */
[----:B------:R4:W-:Y:S01]  /*841d0*/  @P5 STG.E desc[UR8][R14.64], R169 ;  /* 0x000000a90e005986 */ /* 0x0009e2000c101908 */
[----:B------:R-:W-:Y:S01]  /*841e0*/  ISETP.LT.AND P5, PT, R8, UR4, !P2 ;  /* 0x0000000408007c0c */ /* 0x000fe2000d7a1270 */
[----:B------:R-:W-:-:S02]  /*841f0*/  ULDC UR4, c[0x0][0x228] ;  /* 0x00008a0000047ab9 */ /* 0x000fc40000000800 */
[----:B------:R4:W-:Y:S01]  /*84200*/  @P0 STG.E desc[UR8][R16.64], R161 ;  /* 0x000000a110000986 */ /* 0x0009e2000c101908 */
[----:B------:R-:W-:Y:S01]  /*84210*/  ISETP.LT.AND P0, PT, R11, UR4, !P2 ;  /* 0x000000040b007c0c */ /* 0x000fe2000d701270 */
[----:B------:R-:W-:Y:S01]  /*84220*/  VIADD R21, R21, UR28 ;  /* 0x0000001c15157c36 */ /* 0x000fe20008000000 */
[----:B------:R-:W-:Y:S01]  /*84230*/  ISETP.LT.AND P4, PT, R10, UR6, !P2 ;  /* 0x000000060a007c0c */ /* 0x000fe2000d781270 */
[----:B------:R-:W-:Y:S01]  /*84240*/  ULDC UR4, c[0x0][0x22c] ;  /* 0x00008b0000047ab9 */ /* 0x000fe20000000800 */
[----:B------:R-:W-:Y:S01]  /*84250*/  ISETP.LT.AND P2, PT, R9, UR10, !P2 ;  /* 0x0000000a09007c0c */ /* 0x000fe2000d741270 */
[----:B--2---:R-:W-:Y:S01]  /*84260*/  IMAD.WIDE R4, R21, 0x4, R210 ;  /* 0x0000000415047825 */ /* 0x004fe200078e02d2 */
[----:B------:R-:W-:Y:S01]  /*84270*/  IADD3 R0, R3, 0x6f, RZ ;  /* 0x0000006f03007810 */ /* 0x000fe20007ffe0ff */
[----:B------:R-:W-:Y:S01]  /*84280*/  ULDC UR6, c[0x0][0x228] ;  /* 0x00008a0000067ab9 */ /* 0x000fe20000000800 */
[----:B------:R-:W-:Y:S01]  /*84290*/  ISETP.LT.AND P6, PT, R8, UR12, !P1 ;  /* 0x0000000c08007c0c */ /* 0x000fe2000cfc1270 */
[C---:B-1----:R-:W-:Y:S01]  /*842a0*/  IMAD.WIDE R6, R21.reuse, 0x4, R208 ;  /* 0x0000000415067825 */ /* 0x042fe200078e02d0 */
[----:B------:R1:W-:Y:S01]  /*842b0*/  @P5 STG.E desc[UR8][R4.64], R74 ;  /* 0x0000004a04005986 */ /* 0x0003e2000c101908 */
[C---:B------:R-:W-:Y:S01]  /*842c0*/  IADD3 R19, R21.reuse, UR28, RZ ;  /* 0x0000001c15137c10 */ /* 0x040fe2000fffe0ff */
[----:B------:R-:W-:Y:S01]  /*842d0*/  ULDC UR10, c[0x0][0x228] ;  /* 0x00008a00000a7ab9 */ /* 0x000fe20000000800 */
[----:B---3--:R-:W-:Y:S01]  /*842e0*/  IMAD.WIDE R12, R21, 0x4, R150 ;  /* 0x00000004150c7825 */ /* 0x008fe200078e0296 */
[----:B------:R-:W-:Y:S01]  /*842f0*/  ISETP.GE.AND P5, PT, R0, UR4, PT ;  /* 0x0000000400007c0c */ /* 0x000fe2000bfa6270 */
[----:B------:R-:W-:-:S02]  /*84300*/  ULDC UR4, c[0x0][0x228] ;  /* 0x00008a0000047ab9 */ /* 0x000fc40000000800 */
[----:B----4-:R-:W-:Y:S01]  /*84310*/  IMAD.WIDE R14, R21, 0x4, R148 ;  /* 0x00000004150e7825 */ /* 0x010fe200078e0294 */
        /* <DEDUP_REMOVED lines=8> */
[----:B-1----:R-:W-:Y:S01]  /*843a0*/  IMAD.WIDE R4, R19, 0x4, R208 ;  /* 0x0000000413047825 */ /* 0x002fe200078e02d0 */
[----:B------:R-:W-:Y:S01]  /*843b0*/  ISETP.LT.AND P1, PT, R9, UR6, !P1 ;  /* 0x0000000609007c0c */ /* 0x000fe2000cf21270 */
[----:B------:R1:W-:Y:S01]  /*843c0*/  @P6 STG.E desc[UR8][R16.64], R138 ;  /* 0x0000008a10006986 */ /* 0x0003e2000c101908 */
[----:B------:R-:W-:Y:S01]  /*843d0*/  ISETP.LT.AND P6, PT, R8, UR10, !P3 ;  /* 0x0000000a08007c0c */ /* 0x000fe2000dfc1270 */
[----:B------:R-:W-:Y:S01]  /*843e0*/  VIADD R0, R3, 0x70 ;  /* 0x0000007003007836 */ /* 0x000fe20000000000 */
[----:B------:R-:W-:Y:S01]  /*843f0*/  ISETP.LT.AND P4, PT, R11, UR12, !P3 ;  /* 0x0000000c0b007c0c */ /* 0x000fe2000df81270 */
[C---:B--2---:R-:W-:Y:S01]  /*84400*/  IMAD.WIDE R6, R19.reuse, 0x4, R150 ;  /* 0x0000000413067825 */ /* 0x044fe200078e0296 */
[----:B------:R-:W-:Y:S01]  /*84410*/  IADD3 R21, R19, UR28, RZ ;  /* 0x0000001c13157c10 */ /* 0x000fe2000fffe0ff */
[----:B------:R-:W-:-:S02]  /*84420*/  ULDC UR4, c[0x0][0x22c] ;  /* 0x00008b0000047ab9 */ /* 0x000fc40000000800 */
[----:B---3--:R-:W-:Y:S01]  /*84430*/  IMAD.WIDE R12, R19, 0x4, R148 ;  /* 0x00000004130c7825 */ /* 0x008fe200078e0294 */
[----:B------:R2:W-:Y:S01]  /*84440*/  @P0 STG.E desc[UR8][R4.64], R174 ;  /* 0x000000ae04000986 */ /* 0x0005e2000c101908 */
[----:B------:R-:W-:Y:S01]  /*84450*/  ISETP.GE.AND P0, PT, R0, UR4, PT ;  /* 0x0000000400007c0c */ /* 0x000fe2000bf06270 */
[----:B------:R-:W-:Y:S01]  /*84460*/  ULDC UR4, c[0x0][0x228] ;  /* 0x00008a0000047ab9 */ /* 0x000fe20000000800 */
[C---:B----4-:R-:W-:Y:S01]  /*84470*/  IMAD.WIDE R14, R21.reuse, 0x4, R210 ;  /* 0x00000004150e7825 */ /* 0x050fe200078e02d2 */
[----:B------:R3:W-:Y:S01]  /*84480*/  @P2 STG.E desc[UR8][R6.64], R170 ;  /* 0x000000aa06002986 */ /* 0x0007e2000c101908 */
[----:B------:R-:W-:Y:S01]  /*84490*/  ULDC UR6, c[0x0][0x228] ;  /* 0x00008a0000067ab9 */ /* 0x000fe20000000800 */
[----:B------:R-:W-:Y:S01]  /*844a0*/  ULDC UR10, c[0x0][0x228] ;  /* 0x00008a00000a7ab9 */ /* 0x000fe20000000800 */
[----:B-1----:R-:W-:Y:S01]  /*844b0*/  IMAD.WIDE R16, R21, 0x4, R208 ;  /* 0x0000000415107825 */ /* 0x002fe200078e02d0 */
[----:B------:R1:W-:Y:S01]  /*844c0*/  @P1 STG.E desc[UR8][R12.64], R162 ;  /* 0x000000a20c001986 */ /* 0x0003e2000c101908 */
[----:B------:R-:W-:Y:S01]  /*844d0*/  ISETP.LT.AND P1, PT, R10, UR4, !P3 ;  /* 0x000000040a007c0c */ /* 0x000fe2000df21270 */
[----:B------:R-:W-:Y:S01]  /*844e0*/  ULDC UR4, c[0x0][0x228] ;  /* 0x00008a0000047ab9 */ /* 0x000fe20000000800 */
[----:B------:R-:W-:Y:S01]  /*844f0*/  ISETP.LT.AND P3, PT, R9, UR6, !P3 ;  /* 0x0000000609007c0c */ /* 0x000fe2000df61270 */
[----:B------:R4:W-:Y:S01]  /*84500*/  @P6 STG.E desc[UR8][R14.64], R75 ;  /* 0x0000004b0e006986 */ /* 0x0009e2000c101908 */
[----:B------:R-:W-:Y:S01]  /*84510*/  ULDC UR12, c[0x0][0x228] ;  /* 0x00008a00000c7ab9 */ /* 0x000fe20000000800 */
[----:B------:R-:W-:-:S02]  /*84520*/  ISETP.LT.AND P6, PT, R8, UR4, !P5 ;  /* 0x0000000408007c0c */ /* 0x000fc4000efc1270 */
[----:B------:R-:W-:Y:S01]  /*84530*/  IADD3 R23, R21, UR28, RZ ;  /* 0x0000001c15177c10 */ /* 0x000fe2000fffe0ff */
[----:B------:R4:W-:Y:S01]  /*84540*/  @P4 STG.E desc[UR8][R16.64], R155 ;  /* 0x0000009b10004986 */ /* 0x0009e2000c101908 */
[----:B------:R-:W-:Y:S01]  /*84550*/  ISETP.LT.AND P4, PT, R11, UR10, !P5 ;  /* 0x0000000a0b007c0c */ /* 0x000fe2000ef81270 */
[----:B--2---:R-:W-:Y:S01]  /*84560*/  IMAD.WIDE R4, R21, 0x4, R150 ;  /* 0x0000000415047825 */ /* 0x004fe200078e0296 */
[----:B------:R-:W-:Y:S01]  /*84570*/  ISETP.LT.AND P2, PT, R10, UR12, !P5 ;  /* 0x0000000c0a007c0c */ /* 0x000fe2000ef41270 */
[----:B------:R-:W-:Y:S01]  /*84580*/  ULDC UR4, c[0x0][0x22c] ;  /* 0x00008b0000047ab9 */ /* 0x000fe20000000800 */
[----:B------:R-:W-:Y:S01]  /*84590*/  ISETP.LT.AND P5, PT, R9, UR14, !P5 ;  /* 0x0000000e09007c0c */ /* 0x000fe2000efa1270 */
[----:B---3--:R-:W-:Y:S01]  /*845a0*/  IMAD.WIDE R6, R21, 0x4, R148 ;  /* 0x0000000415067825 */ /* 0x008fe200078e0294 */
[----:B------:R-:W-:Y:S01]  /*845b0*/  IADD3 R0, R3, 0x71, RZ ;  /* 0x0000007103007810 */ /* 0x000fe20007ffe0ff */
[----:B------:R-:W-:Y:S02]  /*845c0*/  ULDC UR6, c[0x0][0x228] ;  /* 0x00008a0000067ab9 */ /* 0x000fe40000000800 */
[C---:B-1----:R-:W-:Y:S01]  /*845d0*/  IMAD.WIDE R12, R23.reuse, 0x4, R210 ;  /* 0x00000004170c7825 */ /* 0x042fe200078e02d2 */
[----:B------:R-:W-:Y:S03]  /*845e0*/  @P1 STG.E desc[UR8][R4.64], R159 ;  /* 0x0000009f04001986 */ /* 0x000fe6000c101908 */
[C---:B----4-:R-:W-:Y:S01]  /*845f0*/  IMAD.WIDE R14, R23.reuse, 0x4, R208 ;  /* 0x00000004170e7825 */ /* 0x050fe200078e02d0 */
[----:B------:R-:W-:Y:S03]  /*84600*/  @P3 STG.E desc[UR8][R6.64], R167 ;  /* 0x000000a706003986 */ /* 0x000fe6000c101908 */
[C---:B------:R-:W-:Y:S01]  /*84610*/  IMAD.WIDE R16, R23.reuse, 0x4, R150 ;  /* 0x0000000417107825 */ /* 0x040fe200078e0296 */
[----:B------:R-:W-:Y:S01]  /*84620*/  ISETP.GE.AND P1, PT, R0, UR4, PT ;  /* 0x0000000400007c0c */ /* 0x000fe2000bf26270 */
[----:B------:R-:W-:Y:S01]  /*84630*/  @P6 STG.E desc[UR8][R12.64], R139 ;  /* 0x0000008b0c006986 */ /* 0x000fe2000c101908 */
[----:B------:R-:W-:Y:S01]  /*84640*/  ULDC UR4, c[0x0][0x228] ;  /* 0x00008a0000047ab9 */ /* 0x000fe20000000800 */
[----:B------:R-:W-:Y:S01]  /*84650*/  IMAD.WIDE R18, R23, 0x4, R148 ;  /* 0x0000000417127825 */ /* 0x000fe200078e0294 */
[----:B------:R-:W-:Y:S01]  /*84660*/  ULDC UR10, c[0x0][0x228] ;  /* 0x00008a00000a7ab9 */ /* 0x000fe20000000800 */
[----:B------:R1:W-:Y:S01]  /*84670*/  @P4 STG.E desc[UR8][R14.64], R175 ;  /* 0x000000af0e004986 */ /* 0x0003e2000c101908 */
[----:B------:R-:W-:Y:S01]  /*84680*/  ISETP.LT.AND P3, PT, R8, UR4, !P0 ;  /* 0x0000000408007c0c */ /* 0x000fe2000c761270 */
[----:B------:R-:W-:Y:S01]  /*84690*/  ULDC UR12, c[0x0][0x228] ;  /* 0x00008a00000c7ab9 */ /* 0x000fe20000000800 */
[----:B------:R-:W-:Y:S01]  /*846a0*/  ISETP.LT.AND P4, PT, R10, UR10, !P0 ;  /* 0x0000000a0a007c0c */ /* 0x000fe2000c781270 */
[----:B------:R-:W-:Y:S01]  /*846b0*/  @P2 STG.E desc[UR8][R16.64], R171 ;  /* 0x000000ab10002986 */ /* 0x000fe2000c101908 */
[----:B------:R-:W-:Y:S01]  /*846c0*/  VIADD R0, R3, 0x72 ;  /* 0x0000007203007836 */ /* 0x000fe20000000000 */
[----:B------:R-:W-:Y:S01]  /*846d0*/  ULDC UR14, c[0x0][0x228] ;  /* 0x00008a00000e7ab9 */ /* 0x000fe20000000800 */
[----:B------:R-:W-:Y:S01]  /*846e0*/  ULDC UR4, c[0x0][0x22c] ;  /* 0x00008b0000047ab9 */ /* 0x000fe20000000800 */
[----:B------:R2:W-:Y:S01]  /*846f0*/  @P5 STG.E desc[UR8][R18.64], R163 ;  /* 0x000000a312005986 */ /* 0x0005e2000c101908 */
[----:B------:R-:W-:Y:S01]  /*84700*/  ISETP.LT.AND P5, PT, R11, UR6, !P0 ;  /* 0x000000060b007c0c */ /* 0x000fe2000c7a1270 */
[----:B------:R-:W-:Y:S01]  /*84710*/  ULDC UR6, c[0x0][0x228] ;  /* 0x00008a0000067ab9 */ /* 0x000fe20000000800 */
[----:B------:R-:W-:Y:S01]  /*84720*/  ISETP.LT.AND P0, PT, R9, UR12, !P0 ;  /* 0x0000000c09007c0c */ /* 0x000fe2000c701270 */
[----:B------:R-:W-:Y:S01]  /*84730*/  ULDC UR10, c[0x0][0x228] ;  /* 0x00008a00000a7ab9 */ /* 0x000fe20000000800 */
[----:B-1----:R-:W-:Y:S01]  /*84740*/  IADD3 R15, R23, UR28, RZ ;  /* 0x0000001c170f7c10 */ /* 0x002fe2000fffe0ff */
[----:B------:R-:W-:Y:S01]  /*84750*/  ULDC UR12, c[0x0][0x228] ;  /* 0x00008a00000c7ab9 */ /* 0x000fe20000000800 */
[----:B------:R-:W-:Y:S01]  /*84760*/  ISETP.LT.AND P6, PT, R8, UR14, !P1 ;  /* 0x0000000e08007c0c */ /* 0x000fe2000cfc1270 */
[----:B------:R-:W-:-:S02]  /*84770*/  ULDC UR14, c[0x0][0x228] ;  /* 0x00008a00000e7ab9 */ /* 0x000fc40000000800 */
[C---:B------:R-:W-:Y:S01]  /*84780*/  IMAD.WIDE R4, R15.reuse, 0x4, R210 ;  /* 0x000000040f047825 */ /* 0x040fe200078e02d2 */
[----:B--2---:R-:W-:-:S03]  /*84790*/  IADD3 R19, R15, UR28, RZ ;  /* 0x0000001c0f137c10 */ /* 0x004fc6000fffe0ff */
[----:B------:R-:W-:Y:S01]  /*847a0*/  IMAD.WIDE R6, R15, 0x4, R208 ;  /* 0x000000040f067825 */ /* 0x000fe200078e02d0 */
[----:B------:R-:W-:-:S03]  /*847b0*/  ISETP.GE.AND P2, PT, R0, UR4, PT ;  /* 0x0000000400007c0c */ /* 0x000fc6000bf46270 */
[C---:B------:R-:W-:Y:S01]  /*847c0*/  IMAD.WIDE R12, R15.reuse, 0x4, R150 ;  /* 0x000000040f0c7825 */ /* 0x040fe200078e0296 */
[----:B------:R1:W-:Y:S01]  /*847d0*/  @P3 STG.E desc[UR8][R4.64], R140 ;  /* 0x0000008c04003986 */ /* 0x0003e2000c101908 */
[----:B------:R-:W-:Y:S02]  /*847e0*/  ULDC UR4, c[0x0][0x228] ;  /* 0x00008a0000047ab9 */ /* 0x000fe40000000800 */
[----:B------:R-:W-:Y:S01]  /*847f0*/  IMAD.WIDE R14, R15, 0x4, R148 ;  /* 0x000000040f0e7825 */ /* 0x000fe200078e0294 */
[----:B------:R2:W-:Y:S01]  /*84800*/  @P5 STG.E desc[UR8][R6.64], R76 ;  /* 0x0000004c06005986 */ /* 0x0005e2000c101908 */
[----:B------:R-:W-:Y:S01]  /*84810*/  ISETP.LT.AND P3, PT, R11, UR4, !P1 ;  /* 0x000000040b007c0c */ /* 0x000fe2000cf61270 */
[----:B------:R-:W-:Y:S02]  /*84820*/  ULDC UR4, c[0x0][0x22c] ;  /* 0x00008b0000047ab9 */ /* 0x000fe40000000800 */
[----:B------:R3:W-:Y:S01]  /*84830*/  @P4 STG.E desc[UR8][R12.64], R180 ;  /* 0x000000b40c004986 */ /* 0x0007e2000c101908 */
[----:B------:R-:W-:Y:S01]  /*84840*/  ISETP.LT.AND P4, PT, R10, UR6, !P1 ;  /* 0x000000060a007c0c */ /* 0x000fe2000cf81270 */
[----:B------:R-:W-:Y:S01]  /*84850*/  IMAD.WIDE R16, R19, 0x4, R210 ;  /* 0x0000000413107825 */ /* 0x000fe200078e02d2 */
[----:B------:R-:W-:Y:S01]  /*84860*/  ISETP.LT.AND P5, PT, R8, UR12, !P2 ;  /* 0x0000000c08007c0c */ /* 0x000fe2000d7a1270 */
[----:B------:R4:W-:Y:S01]  /*84870*/  @P0 STG.E desc[UR8][R14.64], R192 ;  /* 0x000000c00e000986 */ /* 0x0009e2000c101908 */
[----:B------:R-:W-:Y:S01]  /*84880*/  ISETP.LT.AND P0, PT, R9, UR10, !P1 ;  /* 0x0000000a09007c0c */ /* 0x000fe2000cf01270 */
[----:B------:R-:W-:Y:S01]  /*84890*/  VIADD R0, R3, 0x73 ;  /* 0x0000007303007836 */ /* 0x000fe20000000000 */
[----:B------:R-:W-:Y:S01]  /*848a0*/  IADD3 R21, R19, UR28, RZ ;  /* 0x0000001c13157c10 */ /* 0x000fe2000fffe0ff */
[----:B------:R4:W-:Y:S01]  /*848b0*/  @P6 STG.E desc[UR8][R16.64], R176 ;  /* 0x000000b010006986 */ /* 0x0009e2000c101908 */
[----:B------:R-:W-:Y:S01]  /*848c0*/  ISETP.LT.AND P6, PT, R11, UR14, !P2 ;  /* 0x0000000e0b007c0c */ /* 0x000fe2000d7c1270 */
[----:B-1----:R-:W-:-:S04]  /*848d0*/  IMAD.WIDE R4, R19, 0x4, R208 ;  /* 0x0000000413047825 */ /* 0x002fc800078e02d0 */
[----:B--2---:R-:W-:Y:S01]  /*848e0*/  IMAD.WIDE R6, R19, 0x4, R150 ;  /* 0x0000000413067825 */ /* 0x004fe200078e0296 */
[----:B------:R-:W-:-:S03]  /*848f0*/  ISETP.GE.AND P1, PT, R0, UR4, PT ;  /* 0x0000000400007c0c */ /* 0x000fc6000bf26270 */
[----:B---3--:R-:W-:Y:S01]  /*84900*/  IMAD.WIDE R12, R19, 0x4, R148 ;  /* 0x00000004130c7825 */ /* 0x008fe200078e0294 */
[----:B------:R1:W-:Y:S01]  /*84910*/  @P3 STG.E desc[UR8][R4.64], R204 ;  /* 0x000000cc04003986 */ /* 0x0003e2000c101908 */
[----:B------:R-:W-:Y:S01]  /*84920*/  ULDC UR4, c[0x0][0x228] ;  /* 0x00008a0000047ab9 */ /* 0x000fe20000000800 */
[----:B------:R-:W-:Y:S01]  /*84930*/  ULDC UR6, c[0x0][0x228] ;  /* 0x00008a0000067ab9 */ /* 0x000fe20000000800 */
[C---:B----4-:R-:W-:Y:S01]  /*84940*/  IMAD.WIDE R14, R21.reuse, 0x4, R210 ;  /* 0x00000004150e7825 */ /* 0x050fe200078e02d2 */
[----:B------:R2:W-:Y:S01]  /*84950*/  @P4 STG.E desc[UR8][R6.64], R196 ;  /* 0x000000c406004986 */ /* 0x0005e2000c101908 */
[----:B------:R-:W-:Y:S01]  /*84960*/  ULDC UR10, c[0x0][0x228] ;  /* 0x00008a00000a7ab9 */ /* 0x000fe20000000800 */
[----:B------:R-:W-:Y:S01]  /*84970*/  ULDC UR12, c[0x0][0x228] ;  /* 0x00008a00000c7ab9 */ /* 0x000fe20000000800 */
[----:B------:R-:W-:Y:S01]  /*84980*/  IMAD.WIDE R16, R21, 0x4, R208 ;  /* 0x0000000415107825 */ /* 0x000fe200078e02d0 */
[----:B------:R3:W-:Y:S01]  /*84990*/  @P0 STG.E desc[UR8][R12.64], R200 ;  /* 0x000000c80c000986 */ /* 0x0007e2000c101908 */
[----:B------:R-:W-:Y:S01]  /*849a0*/  ISETP.LT.AND P0, PT, R10, UR4, !P2 ;  /* 0x000000040a007c0c */ /* 0x000fe2000d701270 */
[----:B------:R-:W-:Y:S01]  /*849b0*/  ULDC UR14, c[0x0][0x228] ;  /* 0x00008a00000e7ab9 */ /* 0x000fe20000000800 */
[----:B------:R-:W-:Y:S01]  /*849c0*/  ISETP.LT.AND P2, PT, R9, UR6, !P2 ;  /* 0x0000000609007c0c */ /* 0x000fe2000d741270 */
[----:B------:R4:W-:Y:S01]  /*849d0*/  @P5 STG.E desc[UR8][R14.64], R141 ;  /* 0x0000008d0e005986 */ /* 0x0009e2000c101908 */
[----:B------:R-:W-:Y:S01]  /*849e0*/  ISETP.LT.AND P4, PT, R8, UR10, !P1 ;  /* 0x0000000a08007c0c */ /* 0x000fe2000cf81270 */
[----:B------:R-:W-:Y:S01]  /*849f0*/  ULDC UR4, c[0x0][0x22c] ;  /* 0x00008b0000047ab9 */ /* 0x000fe20000000800 */
[----:B------:R-:W-:Y:S01]  /*84a00*/  ISETP.LT.AND P5, PT, R11, UR12, !P1 ;  /* 0x0000000c0b007c0c */ /* 0x000fe2000cfa1270 */
[----:B------:R4:W-:Y:S01]  /*84a10*/  @P6 STG.E desc[UR8][R16.64], R77 ;  /* 0x0000004d10006986 */ /* 0x0009e2000c101908 */
[----:B------:R-:W-:Y:S01]  /*84a20*/  IADD3 R0, R3, 0x74, RZ ;  /* 0x0000007403007810 */ /* 0x000fe20007ffe0ff */
[C---:B------:R-:W-:Y:S01]  /*84a30*/  VIADD R19, R21.reuse, UR28 ;  /* 0x0000001c15137c36 */ /* 0x040fe20008000000 */
[----:B------:R-:W-:Y:S01]  /*84a40*/  ISETP.LT.AND P6, PT, R10, UR14, !P1 ;  /* 0x0000000e0a007c0c */ /* 0x000fe2000cfc1270 */
[----:B-1----:R-:W-:Y:S01]  /*84a50*/  IMAD.WIDE R4, R21, 0x4, R150 ;  /* 0x0000000415047825 */ /* 0x002fe200078e0296 */
[----:B------:R-:W-:Y:S01]  /*84a60*/  ISETP.GE.AND P3, PT, R0, UR4, PT ;  /* 0x0000000400007c0c */ /* 0x000fe2000bf66270 */
[----:B------:R-:W-:Y:S01]  /*84a70*/  ULDC UR4, c[0x0][0x228] ;  /* 0x00008a0000047ab9 */ /* 0x000fe20000000800 */
[----:B------:R-:W-:Y:S01]  /*84a80*/  IADD3 R0, R3, 0x75, RZ ;  /* 0x0000007503007810 */ /* 0x000fe20007ffe0ff */
[----:B--2---:R-:W-:Y:S01]  /*84a90*/  IMAD.WIDE R6, R21, 0x4, R148 ;  /* 0x0000000415067825 */ /* 0x004fe200078e0294 */
[----:B------:R1:W-:Y:S01]  /*84aa0*/  @P0 STG.E desc[UR8][R4.64], R181 ;  /* 0x000000b504000986 */ /* 0x0003e2000c101908 */
[----:B------:R-:W-:Y:S01]  /*84ab0*/  ISETP.LT.AND P1, PT, R9, UR4, !P1 ;  /* 0x0000000409007c0c */ /* 0x000fe2000cf21270 */
[----:B------:R-:W-:Y:S01]  /*84ac0*/  ULDC UR4, c[0x0][0x228] ;  /* 0x00008a0000047ab9 */ /* 0x000fe20000000800 */
[C---:B---3--:R-:W-:Y:S01]  /*84ad0*/  IMAD.WIDE R12, R19.reuse, 0x4, R210 ;  /* 0x00000004130c7825 */ /* 0x048fe200078e02d2 */
[----:B------:R-:W-:Y:S01]  /*84ae0*/  ISETP.GE.AND P0, PT, R0, UR5, PT ;  /* 0x0000000500007c0c */ /* 0x000fe2000bf06270 */
[----:B------:R-:W-:Y:S01]  /*84af0*/  ULDC UR6, c[0x0][0x228] ;  /* 0x00008a0000067ab9 */ /* 0x000fe20000000800 */
[----:B------:R-:W-:Y:S01]  /*84b00*/  ULDC UR10, c[0x0][0x228] ;  /* 0x00008a00000a7ab9 */ /* 0x000fe20000000800 */
[C---:B----4-:R-:W-:Y:S01]  /*84b10*/  IMAD.WIDE R14, R19.reuse, 0x4, R208 ;  /* 0x00000004130e7825 */ /* 0x050fe200078e02d0 */
[----:B------:R-:W-:Y:S01]  /*84b20*/  @P2 STG.E desc[UR8][R6.64], R193 ;  /* 0x000000c106002986 */ /* 0x000fe2000c101908 */
[----:B------:R-:W-:Y:S01]  /*84b30*/  ULDC UR5, c[0x0][0x228] ;  /* 0x00008a0000057ab9 */ /* 0x000fe20000000800 */
[----:B------:R-:W-:Y:S01]  /*84b40*/  ULDC UR12, c[0x0][0x228] ;  /* 0x00008a00000c7ab9 */ /* 0x000fe20000000800 */
[----:B------:R-:W-:Y:S01]  /*84b50*/  IMAD.WIDE R16, R19, 0x4, R150 ;  /* 0x0000000413107825 */ /* 0x000fe200078e0296 */
[----:B------:R-:W-:Y:S01]  /*84b60*/  @P4 STG.E desc[UR8][R12.64], R177 ;  /* 0x000000b10c004986 */ /* 0x000fe2000c101908 */
[----:B------:R-:W-:Y:S01]  /*84b70*/  ISETP.LT.AND P2, PT, R8, UR4, !P3 ;  /* 0x0000000408007c0c */ /* 0x000fe2000df41270 */
[----:B------:R-:W-:Y:S01]  /*84b80*/  ULDC UR4, c[0x0][0x228] ;  /* 0x00008a0000047ab9 */ /* 0x000fe20000000800 */
[----:B------:R-:W-:Y:S01]  /*84b90*/  ISETP.LT.AND P4, PT, R11, UR5, !P3 ;  /* 0x000000050b007c0c */ /* 0x000fe2000df81270 */
[----:B------:R-:W-:Y:S01]  /*84ba0*/  @P5 STG.E desc[UR8][R14.64], R205 ;  /* 0x000000cd0e005986 */ /* 0x000fe2000c101908 */
[----:B------:R-:W-:Y:S01]  /*84bb0*/  ISETP.LT.AND P5, PT, R10, UR6, !P3 ;  /* 0x000000060a007c0c */ /* 0x000fe2000dfa1270 */
[----:B-1----:R-:W-:Y:S01]  /*84bc0*/  IMAD.WIDE R4, R19, 0x4, R148 ;  /* 0x0000000413047825 */ /* 0x002fe200078e0294 */
[----:B------:R-:W-:Y:S01]  /*84bd0*/  ISETP.LT.AND P3, PT, R9, UR10, !P3 ;  /* 0x0000000a09007c0c */ /* 0x000fe2000df61270 */
[----:B------:R1:W-:Y:S01]  /*84be0*/  @P6 STG.E desc[UR8][R16.64], R197 ;  /* 0x000000c510006986 */ /* 0x0003e2000c101908 */
[----:B------:R-:W-:Y:S01]  /*84bf0*/  ISETP.LT.AND P6, PT, R8, UR12, !P0 ;  /* 0x0000000c08007c0c */ /* 0x000fe2000c7c1270 */
[----:B------:R-:W-:Y:S01]  /*84c00*/  ULDC UR5, c[0x0][0x228] ;  /* 0x00008a0000057ab9 */ /* 0x000fe20000000800 */
[----:B------:R-:W-:Y:S01]  /*84c10*/  IADD3 R0, R3, 0x76, RZ ;  /* 0x0000007603007810 */ /* 0x000fe20007ffe0ff */
[----:B------:R2:W-:Y:S01]  /*84c20*/  @P1 STG.E desc[UR8][R4.64], R201 ;  /* 0x000000c904001986 */ /* 0x0005e2000c101908 */
[----:B------:R-:W-:Y:S01]  /*84c30*/  ULDC UR6, c[0x0][0x228] ;  /* 0x00008a0000067ab9 */ /* 0x000fe20000000800 */
[----:B------:R-:W-:Y:S01]  /*84c40*/  ULDC UR10, c[0x0][0x228] ;  /* 0x00008a00000a7ab9 */ /* 0x000fe20000000800 */
[----:B-1----:R-:W-:-:S04]  /*84c50*/  VIADD R17, R19, UR28 ;  /* 0x0000001c13117c36 */ /* 0x002fc80008000000 */
[C---:B------:R-:W-:Y:S01]  /*84c60*/  IMAD.WIDE R6, R17.reuse, 0x4, R210 ;  /* 0x0000000411067825 */ /* 0x040fe200078e02d2 */
[----:B------:R-:W-:-:S03]  /*84c70*/  IADD3 R21, R17, UR28, RZ ;  /* 0x0000001c11157c10 */ /* 0x000fc6000fffe0ff */
[C---:B------:R-:W-:Y:S01]  /*84c80*/  IMAD.WIDE R12, R17.reuse, 0x4, R208 ;  /* 0x00000004110c7825 */ /* 0x040fe200078e02d0 */
[----:B------:R1:W-:Y:S03]  /*84c90*/  @P2 STG.E desc[UR8][R6.64], R142 ;  /* 0x0000008e06002986 */ /* 0x0003e6000c101908 */
[C---:B------:R-:W-:Y:S01]  /*84ca0*/  IMAD.WIDE R14, R17.reuse, 0x4, R150 ;  /* 0x00000004110e7825 */ /* 0x040fe200078e0296 */
[----:B------:R3:W-:Y:S03]  /*84cb0*/  @P4 STG.E desc[UR8][R12.64], R78 ;  /* 0x0000004e0c004986 */ /* 0x0007e6000c101908 */
[----:B------:R-:W-:Y:S01]  /*84cc0*/  IMAD.WIDE R16, R17, 0x4, R148 ;  /* 0x0000000411107825 */ /* 0x000fe200078e0294 */
[----:B------:R-:W-:Y:S04]  /*84cd0*/  @P5 STG.E desc[UR8][R14.64], R182 ;  /* 0x000000b60e005986 */ /* 0x000fe8000c101908 */
[----:B------:R-:W-:Y:S01]  /*84ce0*/  @P3 STG.E desc[UR8][R16.64], R194 ;  /* 0x000000c210003986 */ /* 0x000fe2000c101908 */
[----:B------:R-:W-:Y:S01]  /*84cf0*/  ISETP.LT.AND P3, PT, R11, UR4, !P0 ;  /* 0x000000040b007c0c */ /* 0x000fe2000c761270 */
[----:B------:R-:W-:Y:S01]  /*84d00*/  IMAD.WIDE R18, R21, 0x4, R210 ;  /* 0x0000000415127825 */ /* 0x000fe200078e02d2 */
[----:B------:R-:W-:Y:S01]  /*84d10*/  ISETP.GE.AND P1, PT, R0, UR15, PT ;  /* 0x0000000f00007c0c */ /* 0x000fe2000bf26270 */
[----:B------:R-:W-:Y:S01]  /*84d20*/  ULDC UR4, c[0x0][0x228] ;  /* 0x00008a0000047ab9 */ /* 0x000fe20000000800 */
[----:B------:R-:W-:Y:S01]  /*84d30*/  ISETP.LT.AND P4, PT, R10, UR5, !P0 ;  /* 0x000000050a007c0c */ /* 0x000fe2000c781270 */
[----:B------:R-:W-:Y:S01]  /*84d40*/  ULDC UR5, c[0x0][0x228] ;  /* 0x00008a0000057ab9 */ /* 0x000fe20000000800 */
[----:B------:R-:W-:Y:S01]  /*84d50*/  ISETP.LT.AND P2, PT, R9, UR4, !P0 ;  /* 0x0000000409007c0c */ /* 0x000fe2000c741270 */
[C---:B--2---:R-:W-:Y:S01]  /*84d60*/  IMAD.WIDE R4, R21.reuse, 0x4, R208 ;  /* 0x0000000415047825 */ /* 0x044fe200078e02d0 */
[----:B------:R2:W-:Y:S01]  /*84d70*/  @P6 STG.E desc[UR8][R18.64], R178 ;  /* 0x000000b212006986 */ /* 0x0005e2000c101908 */
[----:B------:R-:W-:Y:S01]  /*84d80*/  ULDC UR4, c[0x0][0x228] ;  /* 0x00008a0000047ab9 */ /* 0x000fe20000000800 */
[----:B------:R-:W-:Y:S01]  /*84d90*/  ISETP.LT.AND P6, PT, R8, UR5, !P1 ;  /* 0x0000000508007c0c */ /* 0x000fe2000cfc1270 */
[----:B-1----:R-:W-:Y:S01]  /*84da0*/  IMAD.WIDE R6, R21, 0x4, R150 ;  /* 0x0000000415067825 */ /* 0x002fe200078e0296 */
[----:B------:R-:W-:Y:S01]  /*84db0*/  ISETP.LT.AND P5, PT, R11, UR4, !P1 ;  /* 0x000000040b007c0c */ /* 0x000fe2000cfa1270 */
[----:B------:R-:W-:Y:S01]  /*84dc0*/  ULDC UR4, c[0x0][0x228] ;  /* 0x00008a0000047ab9 */ /* 0x000fe20000000800 */
[----:B------:R1:W-:Y:S01]  /*84dd0*/  @P3 STG.E desc[UR8][R4.64], R206 ;  /* 0x000000ce04003986 */ /* 0x0003e2000c101908 */
[----:B------:R-:W-:Y:S01]  /*84de0*/  ISETP.LT.AND P3, PT, R10, UR4, !P1 ;  /* 0x000000040a007c0c */ /* 0x000fe2000cf61270 */
[----:B------:R-:W-:Y:S01]  /*84df0*/  ULDC UR4, c[0x0][0x228] ;  /* 0x00008a0000047ab9 */ /* 0x000fe20000000800 */
[----:B------:R-:W-:Y:S01]  /*84e00*/  IADD3 R0, R3, 0x77, RZ ;  /* 0x0000007703007810 */ /* 0x000fe20007ffe0ff */
[----:B---3--:R-:W-:Y:S01]  /*84e10*/  IMAD.WIDE R12, R21, 0x4, R148 ;  /* 0x00000004150c7825 */ /* 0x008fe200078e0294 */
[----:B------:R-:W-:-:S03]  /*84e20*/  ISETP.LT.AND P1, PT, R9, UR4, !P1 ;  /* 0x0000000409007c0c */ /* 0x000fc6000cf21270 */
[----:B--2---:R-:W-:Y:S01]  /*84e30*/  VIADD R19, R21, UR28 ;  /* 0x0000001c15137c36 */ /* 0x004fe20008000000 */
[----:B------:R-:W-:Y:S01]  /*84e40*/  ISETP.GE.AND P0, PT, R0, UR13, PT ;  /* 0x0000000d00007c0c */ /* 0x000fe2000bf06270 */
[----:B------:R2:W-:Y:S01]  /*84e50*/  @P4 STG.E desc[UR8][R6.64], R198 ;  /* 0x000000c606004986 */ /* 0x0005e2000c101908 */
[----:B------:R-:W-:Y:S01]  /*84e60*/  ULDC UR5, c[0x0][0x228] ;  /* 0x00008a0000057ab9 */ /* 0x000fe20000000800 */
[----:B------:R-:W-:Y:S01]  /*84e70*/  IMAD.WIDE R14, R19, 0x4, R210 ;  /* 0x00000004130e7825 */ /* 0x000fe200078e02d2 */
[----:B------:R-:W-:-:S03]  /*84e80*/  ULDC UR4, c[0x0][0x228] ;  /* 0x00008a0000047ab9 */ /* 0x000fc60000000800 */
[C---:B------:R-:W-:Y:S01]  /*84e90*/  IMAD.WIDE R16, R19.reuse, 0x4, R208 ;  /* 0x0000000413107825 */ /* 0x040fe200078e02d0 */
[----:B------:R3:W-:Y:S01]  /*84ea0*/  @P2 STG.E desc[UR8][R12.64], R202 ;  /* 0x000000ca0c002986 */ /* 0x0007e2000c101908 */
[----:B------:R-:W-:Y:S01]  /*84eb0*/  ISETP.LT.AND P2, PT, R8, UR5, !P0 ;  /* 0x0000000508007c0c */ /* 0x000fe2000c741270 */
[----:B------:R-:W-:Y:S01]  /*84ec0*/  ULDC UR5, c[0x0][0x228] ;  /* 0x00008a0000057ab9 */ /* 0x000fe20000000800 */
[----:B-1----:R-:W-:Y:S01]  /*84ed0*/  IMAD.WIDE R4, R19, 0x4, R150 ;  /* 0x0000000413047825 */ /* 0x002fe200078e0296 */
[----:B------:R1:W-:Y:S01]  /*84ee0*/  @P6 STG.E desc[UR8][R14.64], R143 ;  /* 0x0000008f0e006986 */ /* 0x0003e2000c101908 */
[----:B------:R-:W-:Y:S01]  /*84ef0*/  ISETP.LT.AND P4, PT, R11, UR6, !P0 ;  /* 0x000000060b007c0c */ /* 0x000fe2000c781270 */
[----:B------:R-:W-:Y:S01]  /*84f00*/  ULDC UR6, c[0x0][0x228] ;  /* 0x00008a0000067ab9 */ /* 0x000fe20000000800 */
[----:B--2---:R-:W-:Y:S01]  /*84f10*/  IMAD.WIDE R6, R19, 0x4, R148 ;  /* 0x0000000413067825 */ /* 0x004fe200078e0294 */
[----:B------:R2:W-:Y:S01]  /*84f20*/  @P5 STG.E desc[UR8][R16.64], R79 ;  /* 0x0000004f10005986 */ /* 0x0005e2000c101908 */
[----:B------:R-:W-:-:S02]  /*84f30*/  ISETP.LT.AND P5, PT, R10, UR10, !P0 ;  /* 0x0000000a0a007c0c */ /* 0x000fc4000c7a1270 */
[----:B------:R-:W-:Y:S01]  /*84f40*/  IADD3 R21, R19, UR28, RZ ;  /* 0x0000001c13157c10 */ /* 0x000fe2000fffe0ff */
[----:B------:R-:W-:Y:S01]  /*84f50*/  @P3 STG.E desc[UR8][R4.64], R183 ;  /* 0x000000b704003986 */ /* 0x000fe2000c101908 */
[----:B------:R-:W-:-:S03]  /*84f60*/  IADD3 R0, R3, 0x78, RZ ;  /* 0x0000007803007810 */ /* 0x000fc60007ffe0ff */
[----:B------:R-:W-:Y:S01]  /*84f70*/  @P1 STG.E desc[UR8][R6.64], R195 ;  /* 0x000000c306001986 */ /* 0x000fe2000c101908 */
[----:B---3--:R-:W-:-:S03]  /*84f80*/  IMAD.WIDE R12, R21, 0x4, R210 ;  /* 0x00000004150c7825 */ /* 0x008fc600078e02d2 */
[----:B------:R-:W3:Y:S01]  /*84f90*/  LDS.128 R4, [R252] ;  /* 0x00000000fc047984 */ /* 0x000ee20000000c00 */
[----:B-1----:R-:W-:Y:S01]  /*84fa0*/  IMAD.WIDE R14, R21, 0x4, R208 ;  /* 0x00000004150e7825 */ /* 0x002fe200078e02d0 */
[----:B------:R-:W-:-:S03]  /*84fb0*/  ISETP.GE.AND P6, PT, R0, UR11, PT ;  /* 0x0000000b00007c0c */ /* 0x000fc6000bfc6270 */
[----:B--2---:R-:W-:Y:S01]  /*84fc0*/  IMAD.WIDE R16, R21, 0x4, R150 ;  /* 0x0000000415107825 */ /* 0x004fe200078e0296 */
        /* <DEDUP_REMOVED lines=8> */
[----:B------:R-:W-:Y:S01]  /*85050*/  VIADD R0, R3, 0x79 ;  /* 0x0000007903007836 */ /* 0x000fe20000000000 */
[----:B------:R-:W-:Y:S01]  /*85060*/  ISETP.LT.AND P0, PT, R10, UR4, !P6 ;  /* 0x000000040a007c0c */ /* 0x000fe2000f701270 */
[----:B-1----:R-:W-:Y:S01]  /*85070*/  IMAD.WIDE R12, R21, 0x4, R148 ;  /* 0x00000004150c7825 */ /* 0x002fe200078e0294 */
[----:B------:R-:W-:Y:S01]  /*85080*/  ULDC UR4, c[0x0][0x228] ;  /* 0x00008a0000047ab9 */ /* 0x000fe20000000800 */
[----:B------:R-:W-:-:S02]  /*85090*/  ULDC UR5, c[0x0][0x228] ;  /* 0x00008a0000057ab9 */ /* 0x000fc40000000800 */
[----:B--2---:R-:W-:Y:S01]  /*850a0*/  IMAD.WIDE R14, R23, 0x4, R210 ;  /* 0x00000004170e7825 */ /* 0x004fe200078e02d2 */
[----:B------:R-:W-:-:S03]  /*850b0*/  ISETP.GE.AND P3, PT, R0, UR7, PT ;  /* 0x0000000700007c0c */ /* 0x000fc6000bf66270 */
[C---:B----4-:R-:W-:Y:S01]  /*850c0*/  IMAD.WIDE R16, R23.reuse, 0x4, R208 ;  /* 0x0000000417107825 */ /* 0x050fe200078e02d0 */
[----:B------:R1:W-:Y:S03]  /*850d0*/  @P1 STG.E desc[UR8][R12.64], R203 ;  /* 0x000000cb0c001986 */ /* 0x0003e6000c101908 */
[----:B------:R-:W-:Y:S01]  /*850e0*/  IMAD.WIDE R18, R23, 0x4, R150 ;  /* 0x0000000417127825 */ /* 0x000fe200078e0296 */
[----:B------:R2:W-:Y:S01]  /*850f0*/  @P4 STG.E desc[UR8][R14.64], R188 ;  /* 0x000000bc0e004986 */ /* 0x0005e2000c101908 */
[----:B------:R-:W-:Y:S01]  /*85100*/  ISETP.LT.AND P6, PT, R9, UR4, !P6 ;  /* 0x0000000409007c0c */ /* 0x000fe2000f7c1270 */
[----:B------:R-:W-:Y:S01]  /*85110*/  ULDC UR4, c[0x0][0x228] ;  /* 0x00008a0000047ab9 */ /* 0x000fe20000000800 */
[----:B------:R-:W-:Y:S01]  /*85120*/  ULDC UR6, c[0x0][0x228] ;  /* 0x00008a0000067ab9 */ /* 0x000fe20000000800 */
[----:B------:R4:W-:Y:S01]  /*85130*/  @P5 STG.E desc[UR8][R16.64], R144 ;  /* 0x0000009010005986 */ /* 0x0009e2000c101908 */
[----:B------:R-:W-:Y:S01]  /*85140*/  ISETP.LT.AND P4, PT, R11, UR4, !P3 ;  /* 0x000000040b007c0c */ /* 0x000fe2000df81270 */
[----:B------:R-:W-:Y:S01]  /*85150*/  ULDC UR4, c[0x0][0x228] ;  /* 0x00008a0000047ab9 */ /* 0x000fe20000000800 */
[----:B------:R-:W-:Y:S01]  /*85160*/  IADD3 R21, R23, UR28, RZ ;  /* 0x0000001c17157c10 */ /* 0x000fe2000fffe0ff */
[----:B------:R3:W-:Y:S01]  /*85170*/  @P0 STG.E desc[UR8][R18.64], R216 ;  /* 0x000000d812000986 */ /* 0x0007e2000c101908 */
[----:B------:R-:W-:Y:S01]  /*85180*/  ISETP.LT.AND P0, PT, R8, UR5, !P3 ;  /* 0x0000000508007c0c */ /* 0x000fe2000df01270 */
[----:B------:R-:W-:Y:S01]  /*85190*/  ULDC UR5, c[0x0][0x228] ;  /* 0x00008a0000057ab9 */ /* 0x000fe20000000800 */
[----:B------:R-:W-:Y:S01]  /*851a0*/  IADD3 R0, R3, 0x7a, RZ ;  /* 0x0000007a03007810 */ /* 0x000fe20007ffe0ff */
[----:B------:R-:W-:Y:S01]  /*851b0*/  ULDC UR7, c[0x0][0x228] ;  /* 0x00008a0000077ab9 */ /* 0x000fe20000000800 */
[----:B------:R-:W-:Y:S01]  /*851c0*/  ISETP.LT.AND P5, PT, R10, UR5, !P3 ;  /* 0x000000050a007c0c */ /* 0x000fe2000dfa1270 */
[----:B-1----:R-:W-:Y:S01]  /*851d0*/  IMAD.WIDE R12, R23, 0x4, R148 ;  /* 0x00000004170c7825 */ /* 0x002fe200078e0294 */
[----:B------:R-:W-:Y:S01]  /*851e0*/  ISETP.LT.AND P3, PT, R9, UR6, !P3 ;  /* 0x0000000609007c0c */ /* 0x000fe2000df61270 */
[----:B------:R-:W-:-:S02]  /*851f0*/  ULDC UR5, c[0x0][0x228] ;  /* 0x00008a0000057ab9 */ /* 0x000fc40000000800 */
[----:B--2---:R-:W-:Y:S01]  /*85200*/  IMAD.WIDE R14, R21, 0x4, R210 ;  /* 0x00000004150e7825 */ /* 0x004fe200078e02d2 */
[----:B------:R-:W-:-:S03]  /*85210*/  ISETP.GE.AND P2, PT, R0, UR23, PT ;  /* 0x0000001700007c0c */ /* 0x000fc6000bf46270 */
[C---:B----4-:R-:W-:Y:S01]  /*85220*/  IMAD.WIDE R16, R21.reuse, 0x4, R208 ;  /* 0x0000000415107825 */ /* 0x050fe200078e02d0 */
[----:B------:R1:W-:Y:S01]  /*85230*/  @P6 STG.E desc[UR8][R12.64], R80 ;  /* 0x000000500c006986 */ /* 0x0003e2000c101908 */
[----:B------:R-:W-:Y:S02]  /*85240*/  ULDC UR6, c[0x0][0x228] ;  /* 0x00008a0000067ab9 */ /* 0x000fe40000000800 */
[C---:B------:R-:W-:Y:S02]  /*85250*/  VIADD R25, R21.reuse, UR28 ;  /* 0x0000001c15197c36 */ /* 0x040fe40008000000 */
[C---:B---3--:R-:W-:Y:S01]  /*85260*/  IMAD.WIDE R18, R21.reuse, 0x4, R150 ;  /* 0x0000000415127825 */ /* 0x048fe200078e0296 */
[----:B------:R2:W-:Y:S03]  /*85270*/  @P0 STG.E desc[UR8][R14.64], R224 ;  /* 0x000000e00e000986 */ /* 0x0005e6000c101908 */
[----:B------:R-:W-:Y:S01]  /*85280*/  IMAD.WIDE R20, R21, 0x4, R148 ;  /* 0x0000000415147825 */ /* 0x000fe200078e0294 */
[----:B------:R3:W-:Y:S01]  /*85290*/  @P4 STG.E desc[UR8][R16.64], R212 ;  /* 0x000000d410004986 */ /* 0x0007e2000c101908 */
[----:B------:R-:W-:Y:S01]  /*852a0*/  ISETP.LT.AND P4, PT, R11, UR4, !P2 ;  /* 0x000000040b007c0c */ /* 0x000fe2000d781270 */
[----:B------:R-:W-:-:S02]  /*852b0*/  ULDC UR4, c[0x0][0x228] ;  /* 0x00008a0000047ab9 */ /* 0x000fc40000000800 */
[----:B------:R-:W-:Y:S01]  /*852c0*/  @P5 STG.E desc[UR8][R18.64], R84 ;  /* 0x0000005412005986 */ /* 0x000fe2000c101908 */
[----:B------:R-:W-:-:S03]  /*852d0*/  ISETP.LT.AND P6, PT, R8, UR7, !P2 ;  /* 0x0000000708007c0c */ /* 0x000fc6000d7c1270 */
[----:B------:R-:W-:Y:S01]  /*852e0*/  @P3 STG.E desc[UR8][R20.64], R4 ;  /* 0x0000000414003986 */ /* 0x000fe2000c101908 */
[----:B------:R-:W-:Y:S01]  /*852f0*/  ISETP.LT.AND P3, PT, R10, UR4, !P2 ;  /* 0x000000040a007c0c */ /* 0x000fe2000d761270 */
[----:B------:R-:W-:Y:S02]  /*85300*/  ULDC UR4, c[0x0][0x228] ;  /* 0x00008a0000047ab9 */ /* 0x000fe40000000800 */
[----:B------:R-:W-:Y:S01]  /*85310*/  ISETP.LT.AND P2, PT, R9, UR4, !P2 ;  /* 0x0000000409007c0c */ /* 0x000fe2000d741270 */
[----:B------:R-:W-:Y:S01]  /*85320*/  VIADD R2, R3, 0x7b ;  /* 0x0000007b03027836 */ /* 0x000fe20000000000 */
[----:B------:R-:W-:Y:S01]  /*85330*/  ULDC UR4, c[0x0][0x228] ;  /* 0x00008a0000047ab9 */ /* 0x000fe20000000800 */
[----:B------:R-:W-:-:S04]  /*85340*/  IMAD.WIDE R22, R25, 0x4, R210 ;  /* 0x0000000419167825 */ /* 0x000fc800078e02d2 */
[----:B-1----:R-:W-:Y:S01]  /*85350*/  IMAD.WIDE R12, R25, 0x4, R208 ;  /* 0x00000004190c7825 */ /* 0x002fe200078e02d0 */
[----:B------:R-:W-:-:S03]  /*85360*/  ISETP.GE.AND P1, PT, R2, UR21, PT ;  /* 0x0000001502007c0c */ /* 0x000fc6000bf26270 */
[C---:B--2---:R-:W-:Y:S01]  /*85370*/  IMAD.WIDE R14, R25.reuse, 0x4, R150 ;  /* 0x00000004190e7825 */ /* 0x044fe200078e0296 */
[----:B------:R1:W-:Y:S03]  /*85380*/  @P6 STG.E desc[UR8][R22.64], R189 ;  /* 0x000000bd16006986 */ /* 0x0003e6000c101908 */
[----:B---3--:R-:W-:Y:S01]  /*85390*/  IMAD.WIDE R16, R25, 0x4, R148 ;  /* 0x0000000419107825 */ /* 0x008fe200078e0294 */
[----:B------:R2:W-:Y:S01]  /*853a0*/  @P4 STG.E desc[UR8][R12.64], R145 ;  /* 0x000000910c004986 */ /* 0x0005e2000c101908 */
[----:B------:R-:W-:Y:S01]  /*853b0*/  ISETP.LT.AND P5, PT, R8, UR5, !P1 ;  /* 0x0000000508007c0c */ /* 0x000fe2000cfa1270 */
[----:B------:R-:W-:Y:S01]  /*853c0*/  ULDC UR5, c[0x0][0x228] ;  /* 0x00008a0000057ab9 */ /* 0x000fe20000000800 */
[----:B------:R-:W-:Y:S01]  /*853d0*/  ISETP.LT.AND P6, PT, R11, UR6, !P1 ;  /* 0x000000060b007c0c */ /* 0x000fe2000cfc1270 */
[----:B------:R3:W-:Y:S01]  /*853e0*/  @P3 STG.E desc[UR8][R14.64], R217 ;  /* 0x000000d90e003986 */ /* 0x0007e2000c101908 */
[----:B------:R-:W-:Y:S01]  /*853f0*/  IADD3 R0, R3, 0x7c, RZ ;  /* 0x0000007c03007810 */ /* 0x000fe20007ffe0ff */
[----:B------:R-:W-:-:S02]  /*85400*/  ULDC UR6, c[0x0][0x228] ;  /* 0x00008a0000067ab9 */ /* 0x000fc40000000800 */
[----:B------:R4:W-:Y:S01]  /*85410*/  @P2 STG.E desc[UR8][R16.64], R81 ;  /* 0x0000005110002986 */ /* 0x0009e2000c101908 */
[----:B------:R-:W-:Y:S01]  /*85420*/  ISETP.LT.AND P2, PT, R10, UR4, !P1 ;  /* 0x000000040a007c0c */ /* 0x000fe2000cf41270 */
[----:B------:R-:W-:Y:S01]  /*85430*/  ULDC UR4, c[0x0][0x228] ;  /* 0x00008a0000047ab9 */ /* 0x000fe20000000800 */
[----:B-1----:R-:W-:Y:S02]  /*85440*/  IADD3 R23, R25, UR28, RZ ;  /* 0x0000001c19177c10 */ /* 0x002fe4000fffe0ff */
[----:B------:R-:W-:-:S03]  /*85450*/  ISETP.GE.AND P0, PT, R0, UR19, PT ;  /* 0x0000001300007c0c */ /* 0x000fc6000bf06270 */
[----:B------:R-:W-:-:S04]  /*85460*/  IMAD.WIDE R18, R23, 0x4, R210 ;  /* 0x0000000417127825 */ /* 0x000fc800078e02d2 */
[----:B------:R-:W-:Y:S01]  /*85470*/  IMAD.WIDE R20, R23, 0x4, R208 ;  /* 0x0000000417147825 */ /* 0x000fe200078e02d0 */
[----:B------:R-:W-:-:S03]  /*85480*/  IADD3 R0, R3, 0x7d, RZ ;  /* 0x0000007d03007810 */ /* 0x000fc60007ffe0ff */
[----:B--2---:R-:W-:Y:S01]  /*85490*/  IMAD.WIDE R12, R23, 0x4, R150 ;  /* 0x00000004170c7825 */ /* 0x004fe200078e0296 */
[----:B------:R1:W-:Y:S01]  /*854a0*/  @P5 STG.E desc[UR8][R18.64], R225 ;  /* 0x000000e112005986 */ /* 0x0003e2000c101908 */
[----:B------:R-:W-:Y:S01]  /*854b0*/  ISETP.LT.AND P3, PT, R9, UR4, !P1 ;  /* 0x0000000409007c0c */ /* 0x000fe2000cf61270 */
[----:B------:R-:W-:Y:S01]  /*854c0*/  ULDC UR4, c[0x0][0x228] ;  /* 0x00008a0000047ab9 */ /* 0x000fe20000000800 */
[----:B------:R-:W-:Y:S01]  /*854d0*/  ISETP.LT.AND P5, PT, R8, UR5, !P0 ;  /* 0x0000000508007c0c */ /* 0x000fe2000c7a1270 */
[----:B------:R-:W-:Y:S01]  /*854e0*/  @P6 STG.E desc[UR8][R20.64], R213 ;  /* 0x000000d514006986 */ /* 0x000fe2000c101908 */
[----:B------:R-:W-:-:S03]  /*854f0*/  ISETP.LT.AND P6, PT, R11, UR6, !P0 ;  /* 0x000000060b007c0c */ /* 0x000fc6000c7c1270 */
[----:B------:R2:W-:Y:S01]  /*85500*/  @P2 STG.E desc[UR8][R12.64], R85 ;  /* 0x000000550c002986 */ /* 0x0005e2000c101908 */
[----:B------:R-:W-:Y:S01]  /*85510*/  ISETP.LT.AND P2, PT, R10, UR4, !P0 ;  /* 0x000000040a007c0c */ /* 0x000fe2000c741270 */
[----:B------:R-:W-:Y:S01]  /*85520*/  ULDC UR4, c[0x0][0x228] ;  /* 0x00008a0000047ab9 */ /* 0x000fe20000000800 */
[----:B------:R-:W-:Y:S01]  /*85530*/  ISETP.GE.AND P4, PT, R0, UR17, PT ;  /* 0x0000001100007c0c */ /* 0x000fe2000bf86270 */
[----:B------:R-:W-:Y:S01]  /*85540*/  VIADD R0, R3, 0x7e ;  /* 0x0000007e03007836 */ /* 0x000fe20000000000 */
[----:B------:R-:W-:Y:S02]  /*85550*/  IADD3 R25, R23, UR28, RZ ;  /* 0x0000001c17197c10 */ /* 0x000fe4000fffe0ff */
[----:B------:R-:W-:Y:S01]  /*85560*/  ISETP.LT.AND P0, PT, R9, UR4, !P0 ;  /* 0x0000000409007c0c */ /* 0x000fe2000c701270 */
[----:B---3--:R-:W-:Y:S01]  /*85570*/  IMAD.WIDE R14, R23, 0x4, R148 ;  /* 0x00000004170e7825 */ /* 0x008fe200078e0294 */
[----:B------:R-:W-:Y:S02]  /*85580*/  ISETP.GE.AND P1, PT, R0, UR27, PT ;  /* 0x0000001b00007c0c */ /* 0x000fe4000bf26270 */
[----:B------:R-:W-:Y:S01]  /*85590*/  IADD3 R0, R3, 0x7f, RZ ;  /* 0x0000007f03007810 */ /* 0x000fe20007ffe0ff */
[C---:B----4-:R-:W-:Y:S01]  /*855a0*/  IMAD.WIDE R16, R25.reuse, 0x4, R210 ;  /* 0x0000000419107825 */ /* 0x050fe200078e02d2 */
[----:B------:R3:W-:Y:S03]  /*855b0*/  @P3 STG.E desc[UR8][R14.64], R5 ;  /* 0x000000050e003986 */ /* 0x0007e6000c101908 */
[C---:B-1----:R-:W-:Y:S01]  /*855c0*/  IMAD.WIDE R18, R25.reuse, 0x4, R208 ;  /* 0x0000000419127825 */ /* 0x042fe200078e02d0 */
[----:B------:R1:W-:Y:S03]  /*855d0*/  @P5 STG.E desc[UR8][R16.64], R190 ;  /* 0x000000be10005986 */ /* 0x0003e6000c101908 */
[----:B------:R-:W-:Y:S01]  /*855e0*/  IMAD.WIDE R2, R25, 0x4, R150 ;  /* 0x0000000419027825 */ /* 0x000fe200078e0296 */
[----:B------:R-:W-:Y:S01]  /*855f0*/  @P6 STG.E desc[UR8][R18.64], R146 ;  /* 0x0000009212006986 */ /* 0x000fe2000c101908 */
[----:B------:R-:W-:-:S02]  /*85600*/  ISETP.LT.AND P5, PT, R8, UR4, !P4 ;  /* 0x0000000408007c0c */ /* 0x000fc4000e7a1270 */
[----:B--2---:R-:W-:Y:S01]  /*85610*/  IMAD.WIDE R12, R25, 0x4, R148 ;  /* 0x00000004190c7825 */ /* 0x004fe200078e0294 */
[----:B------:R-:W-:Y:S01]  /*85620*/  ISETP.LT.AND P6, PT, R11, UR4, !P4 ;  /* 0x000000040b007c0c */ /* 0x000fe2000e7c1270 */
[----:B------:R2:W-:Y:S01]  /*85630*/  @P2 STG.E desc[UR8][R2.64], R218 ;  /* 0x000000da02002986 */ /* 0x0005e2000c101908 */
[----:B------:R-:W-:Y:S01]  /*85640*/  ISETP.LT.AND P2, PT, R10, UR4, !P4 ;  /* 0x000000040a007c0c */ /* 0x000fe2000e741270 */
[----:B------:R-:W-:Y:S01]  /*85650*/  VIADD R21, R25, UR28 ;  /* 0x0000001c19157c36 */ /* 0x000fe20008000000 */
[----:B------:R-:W-:Y:S01]  /*85660*/  ISETP.LT.AND P4, PT, R9, UR4, !P4 ;  /* 0x0000000409007c0c */ /* 0x000fe2000e781270 */
[----:B------:R4:W-:Y:S01]  /*85670*/  @P0 STG.E desc[UR8][R12.64], R82 ;  /* 0x000000520c000986 */ /* 0x0009e2000c101908 */
[----:B------:R-:W-:Y:S01]  /*85680*/  ISETP.LT.AND P0, PT, R8, UR4, !P1 ;  /* 0x0000000408007c0c */ /* 0x000fe2000cf01270 */
[C---:B---3--:R-:W-:Y:S01]  /*85690*/  IMAD.WIDE R4, R21.reuse, 0x4, R210 ;  /* 0x0000000415047825 */ /* 0x048fe200078e02d2 */
[----:B------:R-:W-:-:S03]  /*856a0*/  IADD3 R23, R21, UR28, RZ ;  /* 0x0000001c15177c10 */ /* 0x000fc6000fffe0ff */
[C---:B------:R-:W-:Y:S01]  /*856b0*/  IMAD.WIDE R14, R21.reuse, 0x4, R208 ;  /* 0x00000004150e7825 */ /* 0x040fe200078e02d0 */
[----:B------:R3:W-:Y:S03]  /*856c0*/  @P5 STG.E desc[UR8][R4.64], R226 ;  /* 0x000000e204005986 */ /* 0x0007e6000c101908 */
[C---:B-1----:R-:W-:Y:S01]  /*856d0*/  IMAD.WIDE R16, R21.reuse, 0x4, R150 ;  /* 0x0000000415107825 */ /* 0x042fe200078e0296 */
[----:B------:R1:W-:Y:S03]  /*856e0*/  @P6 STG.E desc[UR8][R14.64], R214 ;  /* 0x000000d60e006986 */ /* 0x0003e6000c101908 */
[----:B--2---:R-:W-:Y:S01]  /*856f0*/  IMAD.WIDE R2, R21, 0x4, R148 ;  /* 0x0000000415027825 */ /* 0x004fe200078e0294 */
[----:B------:R1:W-:Y:S03]  /*85700*/  @P2 STG.E desc[UR8][R16.64], R86 ;  /* 0x0000005610002986 */ /* 0x0003e6000c101908 */
[----:B------:R-:W-:Y:S01]  /*85710*/  IMAD.WIDE R18, R23, 0x4, R210 ;  /* 0x0000000417127825 */ /* 0x000fe200078e02d2 */
[----:B------:R-:W-:Y:S01]  /*85720*/  ISETP.GE.AND P3, PT, R0, UR25, PT ;  /* 0x0000001900007c0c */ /* 0x000fe2000bf66270 */
[----:B------:R1:W-:Y:S01]  /*85730*/  @P4 STG.E desc[UR8][R2.64], R6 ;  /* 0x0000000602004986 */ /* 0x0003e2000c101908 */
[----:B------:R-:W-:-:S03]  /*85740*/  ISETP.LT.AND P2, PT, R11, UR4, !P1 ;  /* 0x000000040b007c0c */ /* 0x000fc6000cf41270 */
[----:B------:R1:W-:Y:S01]  /*85750*/  @P0 STG.E desc[UR8][R18.64], R191 ;  /* 0x000000bf12000986 */ /* 0x0003e2000c101908 */
[----:B------:R-:W-:Y:S02]  /*85760*/  ISETP.LT.AND P0, PT, R10, UR4, !P1 ;  /* 0x000000040a007c0c */ /* 0x000fe4000cf01270 */
[----:B------:R-:W-:Y:S02]  /*85770*/  ISETP.LT.AND P1, PT, R9, UR4, !P1 ;  /* 0x0000000409007c0c */ /* 0x000fe4000cf21270 */
[----:B------:R-:W-:Y:S02]  /*85780*/  ISETP.LT.AND P5, PT, R8, UR4, !P3 ;  /* 0x0000000408007c0c */ /* 0x000fe4000dfa1270 */
[----:B------:R-:W-:Y:S02]  /*85790*/  ISETP.LT.AND P6, PT, R11, UR4, !P3 ;  /* 0x000000040b007c0c */ /* 0x000fe4000dfc1270 */
[----:B------:R-:W-:Y:S02]  /*857a0*/  ISETP.LT.AND P4, PT, R10, UR4, !P3 ;  /* 0x000000040a007c0c */ /* 0x000fe4000df81270 */
[----:B----4-:R-:W-:-:S02]  /*857b0*/  IADD3 R13, R23, UR28, RZ ;  /* 0x0000001c170d7c10 */ /* 0x010fc4000fffe0ff */
[----:B------:R-:W-:Y:S01]  /*857c0*/  ISETP.LT.AND P3, PT, R9, UR4, !P3 ;  /* 0x0000000409007c0c */ /* 0x000fe2000df61270 */
[----:B---3--:R-:W-:-:S04]  /*857d0*/  IMAD.WIDE R4, R23, 0x4, R208 ;  /* 0x0000000417047825 */ /* 0x008fc800078e02d0 */
[C---:B------:R-:W-:Y:S01]  /*857e0*/  IMAD.WIDE R8, R23.reuse, 0x4, R150 ;  /* 0x0000000417087825 */ /* 0x040fe200078e0296 */
[----:B------:R1:W-:Y:S03]  /*857f0*/  @P2 STG.E desc[UR8][R4.64], R147 ;  /* 0x0000009304002986 */ /* 0x0003e6000c101908 */
[----:B------:R-:W-:Y:S01]  /*85800*/  IMAD.WIDE R10, R23, 0x4, R148 ;  /* 0x00000004170a7825 */ /* 0x000fe200078e0294 */
[----:B------:R1:W-:Y:S03]  /*85810*/  @P0 STG.E desc[UR8][R8.64], R219 ;  /* 0x000000db08000986 */ /* 0x0003e6000c101908 */
[C---:B------:R-:W-:Y:S01]  /*85820*/  IMAD.WIDE R210, R13.reuse, 0x4, R210 ;  /* 0x000000040dd27825 */ /* 0x040fe200078e02d2 */
[----:B------:R1:W-:Y:S03]  /*85830*/  @P1 STG.E desc[UR8][R10.64], R83 ;  /* 0x000000530a001986 */ /* 0x0003e6000c101908 */
[C---:B------:R-:W-:Y:S01]  /*85840*/  IMAD.WIDE R208, R13.reuse, 0x4, R208 ;  /* 0x000000040dd07825 */ /* 0x040fe200078e02d0 */
[----:B------:R1:W-:Y:S03]  /*85850*/  @P5 STG.E desc[UR8][R210.64], R227 ;  /* 0x000000e3d2005986 */ /* 0x0003e6000c101908 */
[C---:B------:R-:W-:Y:S01]  /*85860*/  IMAD.WIDE R150, R13.reuse, 0x4, R150 ;  /* 0x000000040d967825 */ /* 0x040fe200078e0296 */
[----:B------:R1:W-:Y:S04]  /*85870*/  @P6 STG.E desc[UR8][R208.64], R215 ;  /* 0x000000d7d0006986 */ /* 0x0003e8000c101908 */
[----:B------:R1:W-:Y:S01]  /*85880*/  @P4 STG.E desc[UR8][R150.64], R87 ;  /* 0x0000005796004986 */ /* 0x0003e2000c101908 */
[----:B------:R-:W-:Y:S01]  /*85890*/  IMAD.WIDE R148, R13, 0x4, R148 ;  /* 0x000000040d947825 */ /* 0x000fe200078e0294 */
[----:B------:R-:W-:Y:S06]  /*858a0*/  @!P3 EXIT ;  /* 0x000000000000b94d */ /* 0x000fec0003800000 */
[----:B------:R-:W-:Y:S01]  /*858b0*/  STG.E desc[UR8][R148.64], R7 ;  /* 0x0000000794007986 */ /* 0x000fe2000c101908 */
[----:B------:R-:W-:Y:S05]  /*858c0*/  EXIT ;  /* 0x000000000000794d */ /* 0x000fea0003800000 */
.L_x_2:
[----:B------:R-:W-:-:S00]  /*858d0*/  BRA `(.L_x_2) ;  /* 0xfffffffc00fc7947 */ /* 0x000fc0000383ffff */
[----:B------:R-:W-:-:S00]  /*858e0*/  NOP ;  /* 0x0000000000007918 */ /* 0x000fc00000000000 */
        /* <DEDUP_REMOVED lines=9> */
.L_x_3:


//--------------------- .nv.shared.matmul_kernel  --------------------------
	.section	.nv.shared.matmul_kernel,"aw",@nobits
	.sectionflags	@""
	.align	16
	.zero		1024


//--------------------- .nv.shared.reserved.0     --------------------------
	.section	.nv.shared.reserved.0,"aw",@nobits
	.weak		__nv_reservedSMEM_offset_0_alias
	.size		__nv_reservedSMEM_offset_0_alias, 0, 0
	.other		__nv_reservedSMEM_offset_0_alias,@"STO_CUDA_RESERVED_SHARED STV_DEFAULT"
__nv_reservedSMEM_offset_0_alias:
	.zero		0


//--------------------- .nv.constant0.matmul_kernel --------------------------
	.section	.nv.constant0.matmul_kernel,"a",@progbits
	.sectionflags	@""
	.align	4
.nv.constant0.matmul_kernel:
	.zero		608


//--------------------- SYMBOLS --------------------------

	.type		.nv.reservedSmem.offset0,@object
	.size		.nv.reservedSmem.offset0,0x4
